	.target	sm_90a

	.elftype	@"ET_EXEC"


//--------------------- .note.nv.tkinfo           --------------------------
	.section	.note.nv.tkinfo,"",@"SHT_NOTE"
	.sectionflags	@"SHF_NOTE_NV_TKINFO"
	.tkinfo
        /*0018*/ 	.word	0x00000002
        /*0030*/ 	.string	""
        /*0030*/ 	.string	"ptxas"
        /*0030*/ 	.string	"Cuda compilation tools, release 13.0, V13.0.88"
        /*0030*/ 	.string	"Build cuda_13.0.r13.0/compiler.36424714_0"
        /*0030*/ 	.string	"-v  -suppress-debug-info  -lineinfo  -arch sm_90a "



//--------------------- .note.nv.cuinfo           --------------------------
	.section	.note.nv.cuinfo,"",@"SHT_NOTE"
	.sectionflags	@"SHF_NOTE_NV_CUINFO"
        /*0018*/ 	.short	0x0002
        /*001a*/ 	.short	0x005a
        /*001c*/ 	.short	0x0082
	.zero		2


//--------------------- .nv.info                  --------------------------
	.section	.nv.info,"",@"SHT_CUDA_INFO"
	.align	4


	//----- nvinfo : EIATTR_REGCOUNT
	.align		4
        /*0000*/ 	.byte	0x04, 0x2f
        /*0002*/ 	.short	(.L_1 - .L_0)
	.align		4
.L_0:
        /*0004*/ 	.word	index@(matmul_kernel)
        /*0008*/ 	.word	0x00000020


	//----- nvinfo : EIATTR_FRAME_SIZE
	.align		4
.L_1:
        /*000c*/ 	.byte	0x04, 0x11
        /*000e*/ 	.short	(.L_3 - .L_2)
	.align		4
.L_2:
        /*0010*/ 	.word	index@(matmul_kernel)
        /*0014*/ 	.word	0x00001518


	//----- nvinfo : EIATTR_MIN_STACK_SIZE
	.align		4
.L_3:
        /*0018*/ 	.byte	0x04, 0x12
        /*001a*/ 	.short	(.L_5 - .L_4)
	.align		4
.L_4:
        /*001c*/ 	.word	index@(matmul_kernel)
        /*0020*/ 	.word	0x00001518
.L_5:


//--------------------- .nv.compat                --------------------------
	.section	.nv.compat,"",@"SHT_CUDA_COMPAT_INFO"
	.align	4
        /*0000*/ 	.byte	0x02, 0x09, 0x01, 0x00, 0x02, 0x02, 0x01, 0x00, 0x02, 0x05, 0x05, 0x00, 0x03, 0x07, 0x01, 0x01
        /*0010*/ 	.byte	0x02, 0x03, 0x00, 0x00, 0x02, 0x06, 0x01, 0x00, 0x04, 0x0b, 0x08, 0x00, 0x00, 0x00, 0x00, 0x00
        /*0020*/ 	.byte	0x00, 0x00, 0x00, 0x00


//--------------------- .nv.info.matmul_kernel    --------------------------
	.section	.nv.info.matmul_kernel,"",@"SHT_CUDA_INFO"
	.sectionflags	@""
	.align	4


	//----- nvinfo : EIATTR_CUDA_API_VERSION
	.align		4
        /*0000*/ 	.byte	0x04, 0x37
        /*0002*/ 	.short	(.L_7 - .L_6)
.L_6:
        /*0004*/ 	.word	0x00000082


	//----- nvinfo : EIATTR_KPARAM_INFO
	.align		4
.L_7:
        /*0008*/ 	.byte	0x04, 0x17
        /*000a*/ 	.short	(.L_9 - .L_8)
.L_8:
        /*000c*/ 	.word	0x00000000
        /*0010*/ 	.short	0x000d
        /*0012*/ 	.short	0x0048
        /*0014*/ 	.byte	0x00, 0xf4, 0x21, 0x00


	//----- nvinfo : EIATTR_KPARAM_INFO
	.align		4
.L_9:
        /*0018*/ 	.byte	0x04, 0x17
        /*001a*/ 	.short	(.L_11 - .L_10)
.L_10:
        /*001c*/ 	.word	0x00000000
        /*0020*/ 	.short	0x000c
        /*0022*/ 	.short	0x0040
        /*0024*/ 	.byte	0x00, 0xf4, 0x21, 0x00


	//----- nvinfo : EIATTR_KPARAM_INFO
	.align		4
.L_11:
        /*0028*/ 	.byte	0x04, 0x17
        /*002a*/ 	.short	(.L_13 - .L_12)
.L_12:
        /*002c*/ 	.word	0x00000000
        /*0030*/ 	.short	0x000b
        /*0032*/ 	.short	0x0038
        /*0034*/ 	.byte	0x00, 0xf0, 0x11, 0x00


	//----- nvinfo : EIATTR_KPARAM_INFO
	.align		4
.L_13:
        /*0038*/ 	.byte	0x04, 0x17
        /*003a*/ 	.short	(.L_15 - .L_14)
.L_14:
        /*003c*/ 	.word	0x00000000
        /*0040*/ 	.short	0x000a
        /*0042*/ 	.short	0x0034
        /*0044*/ 	.byte	0x00, 0xf0, 0x11, 0x00


	//----- nvinfo : EIATTR_KPARAM_INFO
	.align		4
.L_15:
        /*0048*/ 	.byte	0x04, 0x17
        /*004a*/ 	.short	(.L_17 - .L_16)
.L_16:
        /*004c*/ 	.word	0x00000000
        /*0050*/ 	.short	0x0009
        /*0052*/ 	.short	0x0030
        /*0054*/ 	.byte	0x00, 0xf0, 0x11, 0x00


	//----- nvinfo : EIATTR_KPARAM_INFO
	.align		4
.L_17:
        /*0058*/ 	.byte	0x04, 0x17
        /*005a*/ 	.short	(.L_19 - .L_18)
.L_18:
        /*005c*/ 	.word	0x00000000
        /*0060*/ 	.short	0x0008
        /*0062*/ 	.short	0x002c
        /*0064*/ 	.byte	0x00, 0xf0, 0x11, 0x00


	//----- nvinfo : EIATTR_KPARAM_INFO
	.align		4
.L_19:
        /*0068*/ 	.byte	0x04, 0x17
        /*006a*/ 	.short	(.L_21 - .L_20)
.L_20:
        /*006c*/ 	.word	0x00000000
        /*0070*/ 	.short	0x0007
        /*0072*/ 	.short	0x0028
        /*0074*/ 	.byte	0x00, 0xf0, 0x11, 0x00


	//----- nvinfo : EIATTR_KPARAM_INFO
	.align		4
.L_21:
        /*0078*/ 	.byte	0x04, 0x17
        /*007a*/ 	.short	(.L_23 - .L_22)
.L_22:
        /*007c*/ 	.word	0x00000000
        /*0080*/ 	.short	0x0006
        /*0082*/ 	.short	0x0024
        /*0084*/ 	.byte	0x00, 0xf0, 0x11, 0x00


	//----- nvinfo : EIATTR_KPARAM_INFO
	.align		4
.L_23:
        /*0088*/ 	.byte	0x04, 0x17
        /*008a*/ 	.short	(.L_25 - .L_24)
.L_24:
        /*008c*/ 	.word	0x00000000
        /*0090*/ 	.short	0x0005
        /*0092*/ 	.short	0x0020
        /*0094*/ 	.byte	0x00, 0xf0, 0x11, 0x00


	//----- nvinfo : EIATTR_KPARAM_INFO
	.align		4
.L_25:
        /*0098*/ 	.byte	0x04, 0x17
        /*009a*/ 	.short	(.L_27 - .L_26)
.L_26:
        /*009c*/ 	.word	0x00000000
        /*00a0*/ 	.short	0x0004
        /*00a2*/ 	.short	0x001c
        /*00a4*/ 	.byte	0x00, 0xf0, 0x11, 0x00


	//----- nvinfo : EIATTR_KPARAM_INFO
	.align		4
.L_27:
        /*00a8*/ 	.byte	0x04, 0x17
        /*00aa*/ 	.short	(.L_29 - .L_28)
.L_28:
        /*00ac*/ 	.word	0x00000000
        /*00b0*/ 	.short	0x0003
        /*00b2*/ 	.short	0x0018
        /*00b4*/ 	.byte	0x00, 0xf0, 0x11, 0x00


	//----- nvinfo : EIATTR_KPARAM_INFO
	.align		4
.L_29:
        /*00b8*/ 	.byte	0x04, 0x17
        /*00ba*/ 	.short	(.L_31 - .L_30)
.L_30:
        /*00bc*/ 	.word	0x00000000
        /*00c0*/ 	.short	0x0002
        /*00c2*/ 	.short	0x0010
        /*00c4*/ 	.byte	0x00, 0xf4, 0x21, 0x00


	//----- nvinfo : EIATTR_KPARAM_INFO
	.align		4
.L_31:
        /*00c8*/ 	.byte	0x04, 0x17
        /*00ca*/ 	.short	(.L_33 - .L_32)
.L_32:
        /*00cc*/ 	.word	0x00000000
        /*00d0*/ 	.short	0x0001
        /*00d2*/ 	.short	0x0008
        /*00d4*/ 	.byte	0x00, 0xf4, 0x21, 0x00


	//----- nvinfo : EIATTR_KPARAM_INFO
	.align		4
.L_33:
        /*00d8*/ 	.byte	0x04, 0x17
        /*00da*/ 	.short	(.L_35 - .L_34)
.L_34:
        /*00dc*/ 	.word	0x00000000
        /*00e0*/ 	.short	0x0000
        /*00e2*/ 	.short	0x0000
        /*00e4*/ 	.byte	0x00, 0xf4, 0x21, 0x00


	//----- nvinfo : EIATTR_SPARSE_MMA_MASK
	.align		4
.L_35:
        /*00e8*/ 	.byte	0x03, 0x50
        /*00ea*/ 	.short	0x0000


	//----- nvinfo : EIATTR_MAXREG_COUNT
	.align		4
        /*00ec*/ 	.byte	0x03, 0x1b
        /*00ee*/ 	.short	0x00ff


	//----- nvinfo : EIATTR_NUM_BARRIERS
	.align		4
        /*00f0*/ 	.byte	0x02, 0x4c
        /*00f2*/ 	.byte	0x01
	.zero		1


	//----- nvinfo : EIATTR_ANNOTATIONS
	.align		4
        /*00f4*/ 	.byte	0x04, 0x55
        /*00f6*/ 	.short	(.L_37 - .L_36)


	//   ....[0]....
.L_36:
        /*00f8*/ 	.word	0x00000001
        /*00fc*/ 	.byte	0xb0, 0x05, 0x00, 0x00, 0x01, 0x00, 0x00, 0x00, 0xc0, 0x05, 0x00, 0x00, 0x01, 0x00, 0x00, 0x00
        /* <DEDUP_REMOVED lines=2099> */
        /*843c*/ 	.byte	0xb0, 0x29, 0x02, 0x00, 0x01, 0x00, 0x00, 0x00, 0x20, 0x2d, 0x02, 0x00


	//----- nvinfo : EIATTR_MERCURY_ISA_VERSION
	.align		4
.L_37:
        /*8448*/ 	.byte	0x03, 0x5f
        /*844a*/ 	.short	0x0101


	//----- nvinfo : EIATTR_EXIT_INSTR_OFFSETS
	.align		4
        /*844c*/ 	.byte	0x04, 0x1c
        /*844e*/ 	.short	(.L_39 - .L_38)


	//   ....[0]....
.L_38:
        /*8450*/ 	.word	0x00022e80


	//   ....[1]....
        /*8454*/ 	.word	0x00022eb0


	//----- nvinfo : EIATTR_REQNTID
	.align		4
.L_39:
        /*8458*/ 	.byte	0x04, 0x10
        /*845a*/ 	.short	(.L_41 - .L_40)
.L_40:
        /*845c*/ 	.word	0x00000040
        /*8460*/ 	.word	0x00000001
        /*8464*/ 	.word	0x00000001


	//----- nvinfo : EIATTR_CBANK_PARAM_SIZE
	.align		4
.L_41:
        /*8468*/ 	.byte	0x03, 0x19
        /*846a*/ 	.short	0x0050


	//----- nvinfo : EIATTR_PARAM_CBANK
	.align		4
        /*846c*/ 	.byte	0x04, 0x0a
        /*846e*/ 	.short	(.L_43 - .L_42)
	.align		4
.L_42:
        /*8470*/ 	.word	index@(.nv.constant0.matmul_kernel)
        /*8474*/ 	.short	0x0210
        /*8476*/ 	.short	0x0050


	//----- nvinfo : EIATTR_SW_WAR
	.align		4
.L_43:
        /*8478*/ 	.byte	0x04, 0x36
        /*847a*/ 	.short	(.L_45 - .L_44)
.L_44:
        /*847c*/ 	.word	0x00000008
.L_45:


//--------------------- .nv.callgraph             --------------------------
	.section	.nv.callgraph,"",@"SHT_CUDA_CALLGRAPH"
	.align	4
	.sectionentsize	8
	.align		4
        /*0000*/ 	.word	0x00000000
	.align		4
        /*0004*/ 	.word	0xffffffff
	.align		4
        /*0008*/ 	.word	0x00000000
	.align		4
        /*000c*/ 	.word	0xfffffffe
	.align		4
        /*0010*/ 	.word	0x00000000
	.align		4
        /*0014*/ 	.word	0xfffffffd
	.align		4
        /*0018*/ 	.word	0x00000000
	.align		4
        /*001c*/ 	.word	0xfffffffc


//--------------------- .text.matmul_kernel       --------------------------
	.section	.text.matmul_kernel,"ax",@progbits
	.align	128
        .global         matmul_kernel
        .type           matmul_kernel,@function
        .size           matmul_kernel,(.L_x_3 - matmul_kernel)
        .other          matmul_kernel,@"STO_CUDA_ENTRY STV_DEFAULT"
matmul_kernel:
.text.matmul_kernel:
[----:B------:R-:W0:Y:S08]  /*0000*/  LDC R1, c[0x0][0x28] ;  /* 0x00000a00ff017b82 */ /* 0x000e300000000800 */
[----:B------:R-:W1:Y:S01]  /*0010*/  LDC.64 R2, c[0x0][0x228] ;  /* 0x00008a00ff027b82 */ /* 0x000e620000000a00 */
[----:B------:R-:W2:Y:S01]  /*0020*/  S2R R28, SR_TID.X ;  /* 0x00000000001c7919 */ /* 0x000ea20000002100 */
[----:B0-----:R-:W-:Y:S01]  /*0030*/  VIADD R1, R1, 0xffffeae8 ;  /* 0xffffeae801017836 */ /* 0x001fe20000000000 */
[----:B------:R-:W-:-:S02]  /*0040*/  CS2R R24, SRZ ;  /* 0x0000000000187805 */ /* 0x000fc4000001ff00 */
[----:B------:R-:W-:Y:S02]  /*0050*/  CS2R R26, SRZ ;  /* 0x00000000001a7805 */ /* 0x000fe4000001ff00 */
[----:B------:R-:W-:Y:S02]  /*0060*/  CS2R R20, SRZ ;  /* 0x0000000000147805 */ /* 0x000fe4000001ff00 */
[----:B------:R-:W-:Y:S02]  /*0070*/  CS2R R22, SRZ ;  /* 0x0000000000167805 */ /* 0x000fe4000001ff00 */
[----:B------:R-:W-:Y:S01]  /*0080*/  CS2R R14, SRZ ;  /* 0x00000000000e7805 */ /* 0x000fe2000001ff00 */
[----:B------:R-:W0:Y:S01]  /*0090*/  LDC R29, c[0x0][0x230] ;  /* 0x00008c00ff1d7b82 */ /* 0x000e220000000800 */
[----:B------:R-:W-:Y:S02]  /*00a0*/  CS2R R16, SRZ ;  /* 0x0000000000107805 */ /* 0x000fe4000001ff00 */
[----:B------:R-:W-:Y:S01]  /*00b0*/  CS2R R18, SRZ ;  /* 0x0000000000127805 */ /* 0x000fe2000001ff00 */
[----:B-1----:R-:W-:-:S05]  /*00c0*/  VIADD R0, R3, 0x7f ;  /* 0x0000007f03007836 */ /* 0x002fca0000000000 */
[----:B------:R-:W-:Y:S01]  /*00d0*/  SHF.R.S32.HI R5, RZ, 0x1f, R0 ;  /* 0x0000001fff057819 */ /* 0x000fe20000011400 */
[----:B0-----:R-:W-:-:S03]  /*00e0*/  VIADD R29, R29, 0x1f ;  /* 0x0000001f1d1d7836 */ /* 0x001fc60000000000 */
[----:B------:R-:W-:-:S04]  /*00f0*/  LEA.HI R5, R5, R0, RZ, 0x7 ;  /* 0x0000000005057211 */ /* 0x000fc800078f38ff */
[----:B------:R-:W-:Y:S02]  /*0100*/  SHF.R.S32.HI R0, RZ, 0x7, R5 ;  /* 0x00000007ff007819 */ /* 0x000fe40000011405 */
[----:B------:R-:W0:Y:S03]  /*0110*/  S2R R5, SR_CTAID.X ;  /* 0x0000000000057919 */ /* 0x000e260000002500 */
[----:B------:R-:W-:-:S05]  /*0120*/  IMAD.SHL.U32 R0, R0, 0x8, RZ ;  /* 0x0000000800007824 */ /* 0x000fca00078e00ff */
[-C--:B------:R-:W-:Y:S02]  /*0130*/  IABS R9, R0.reuse ;  /* 0x0000000000097213 */ /* 0x080fe40000000000 */
[----:B------:R-:W-:Y:S02]  /*0140*/  IABS R12, R0 ;  /* 0x00000000000c7213 */ /* 0x000fe40000000000 */
[----:B------:R-:W1:Y:S08]  /*0150*/  I2F.RP R4, R9 ;  /* 0x0000000900047306 */ /* 0x000e700000209400 */
[----:B-1----:R-:W1:Y:S01]  /*0160*/  MUFU.RCP R4, R4 ;  /* 0x0000000400047308 */ /* 0x002e620000001000 */
[----:B0-----:R-:W-:Y:S01]  /*0170*/  IABS R10, R5 ;  /* 0x00000005000a7213 */ /* 0x001fe20000000000 */
[----:B-1----:R-:W-:-:S02]  /*0180*/  VIADD R6, R4, 0xffffffe ;  /* 0x0ffffffe04067836 */ /* 0x002fc40000000000 */
[----:B------:R-:W-:-:S04]  /*0190*/  IMAD.MOV R4, RZ, RZ, -R12 ;  /* 0x000000ffff047224 */ /* 0x000fc800078e0a0c */
[----:B------:R0:W1:Y:S02]  /*01a0*/  F2I.FTZ.U32.TRUNC.NTZ R7, R6 ;  /* 0x0000000600077305 */ /* 0x000064000021f000 */
[----:B0-----:R-:W-:Y:S02]  /*01b0*/  IMAD.MOV.U32 R6, RZ, RZ, RZ ;  /* 0x000000ffff067224 */ /* 0x001fe400078e00ff */
[----:B-1----:R-:W-:-:S04]  /*01c0*/  IMAD.MOV R8, RZ, RZ, -R7 ;  /* 0x000000ffff087224 */ /* 0x002fc800078e0a07 */
[----:B------:R-:W-:Y:S02]  /*01d0*/  IMAD R11, R8, R9, RZ ;  /* 0x00000009080b7224 */ /* 0x000fe400078e02ff */
[----:B------:R-:W-:Y:S02]  /*01e0*/  IMAD.MOV.U32 R8, RZ, RZ, R10 ;  /* 0x000000ffff087224 */ /* 0x000fe400078e000a */
[----:B------:R-:W-:-:S06]  /*01f0*/  IMAD.HI.U32 R7, R7, R11, R6 ;  /* 0x0000000b07077227 */ /* 0x000fcc00078e0006 */
[----:B------:R-:W-:-:S04]  /*0200*/  IMAD.HI.U32 R7, R7, R8, RZ ;  /* 0x0000000807077227 */ /* 0x000fc800078e00ff */
[----:B------:R-:W-:-:S05]  /*0210*/  IMAD R4, R7, R4, R8 ;  /* 0x0000000407047224 */ /* 0x000fca00078e0208 */
[----:B------:R-:W-:-:S13]  /*0220*/  ISETP.GT.U32.AND P1, PT, R9, R4, PT ;  /* 0x000000040900720c */ /* 0x000fda0003f24070 */
[----:B------:R-:W-:Y:S02]  /*0230*/  @!P1 IMAD.IADD R4, R4, 0x1, -R9 ;  /* 0x0000000104049824 */ /* 0x000fe400078e0a09 */
[----:B------:R-:W-:Y:S01]  /*0240*/  @!P1 VIADD R7, R7, 0x1 ;  /* 0x0000000107079836 */ /* 0x000fe20000000000 */
[----:B------:R-:W-:Y:S02]  /*0250*/  ISETP.NE.AND P1, PT, R0, RZ, PT ;  /* 0x000000ff0000720c */ /* 0x000fe40003f25270 */
[----:B------:R-:W-:Y:S02]  /*0260*/  ISETP.GE.U32.AND P0, PT, R4, R9, PT ;  /* 0x000000090400720c */ /* 0x000fe40003f06070 */
[----:B------:R-:W-:-:S04]  /*0270*/  LOP3.LUT R4, R5, R0, RZ, 0x3c, !PT ;  /* 0x0000000005047212 */ /* 0x000fc800078e3cff */
[----:B------:R-:W-:Y:S01]  /*0280*/  ISETP.GE.AND P2, PT, R4, RZ, PT ;  /* 0x000000ff0400720c */ /* 0x000fe20003f46270 */
[----:B------:R-:W-:-:S06]  /*0290*/  VIADD R4, R2, 0x7f ;  /* 0x0000007f02047836 */ /* 0x000fcc0000000000 */
[----:B------:R-:W-:-:S04]  /*02a0*/  @P0 VIADD R7, R7, 0x1 ;  /* 0x0000000107070836 */ /* 0x000fc80000000000 */
[----:B------:R-:W-:Y:S01]  /*02b0*/  IMAD.MOV.U32 R6, RZ, RZ, R7 ;  /* 0x000000ffff067224 */ /* 0x000fe200078e0007 */
[----:B------:R-:W-:-:S03]  /*02c0*/  SHF.R.S32.HI R7, RZ, 0x1f, R4 ;  /* 0x0000001fff077819 */ /* 0x000fc60000011404 */
[----:B------:R-:W-:Y:S01]  /*02d0*/  @!P2 IMAD.MOV R6, RZ, RZ, -R6 ;  /* 0x000000ffff06a224 */ /* 0x000fe200078e0a06 */
[----:B------:R-:W-:Y:S02]  /*02e0*/  @!P1 LOP3.LUT R6, RZ, R0, RZ, 0x33, !PT ;  /* 0x00000000ff069212 */ /* 0x000fe400078e33ff */
[----:B------:R-:W-:-:S03]  /*02f0*/  LEA.HI R7, R7, R4, RZ, 0x7 ;  /* 0x0000000407077211 */ /* 0x000fc600078f38ff */
[----:B------:R-:W-:Y:S02]  /*0300*/  IMAD.SHL.U32 R4, R6, 0x8, RZ ;  /* 0x0000000806047824 */ /* 0x000fe400078e00ff */
[----:B------:R-:W-:-:S03]  /*0310*/  IMAD.MOV R6, RZ, RZ, -R6 ;  /* 0x000000ffff067224 */ /* 0x000fc600078e0a06 */
[----:B------:R-:W-:Y:S01]  /*0320*/  LEA.HI.SX32 R7, R7, -R4, 0x19 ;  /* 0x8000000407077211 */ /* 0x000fe200078fcaff */
[----:B------:R-:W-:Y:S02]  /*0330*/  IMAD R13, R0, R6, R5 ;  /* 0x00000006000d7224 */ /* 0x000fe400078e0205 */
[----:B------:R-:W-:Y:S01]  /*0340*/  IMAD.MOV.U32 R6, RZ, RZ, RZ ;  /* 0x000000ffff067224 */ /* 0x000fe200078e00ff */
[----:B------:R-:W-:-:S04]  /*0350*/  VIMNMX R8, R7, 0x8, PT ;  /* 0x0000000807087848 */ /* 0x000fc80003fe0100 */
[-C--:B------:R-:W-:Y:S02]  /*0360*/  IABS R10, R8.reuse ;  /* 0x00000008000a7213 */ /* 0x080fe40000000000 */
[----:B------:R-:W-:Y:S02]  /*0370*/  IABS R0, R8 ;  /* 0x0000000800007213 */ /* 0x000fe40000000000 */
[----:B------:R-:W0:Y:S08]  /*0380*/  I2F.RP R9, R10 ;  /* 0x0000000a00097306 */ /* 0x000e300000209400 */
[----:B0-----:R-:W0:Y:S02]  /*0390*/  MUFU.RCP R9, R9 ;  /* 0x0000000900097308 */ /* 0x001e240000001000 */
[----:B0-----:R-:W-:-:S06]  /*03a0*/  VIADD R7, R9, 0xffffffe ;  /* 0x0ffffffe09077836 */ /* 0x001fcc0000000000 */
[----:B------:R-:W0:Y:S02]  /*03b0*/  F2I.FTZ.U32.TRUNC.NTZ R7, R7 ;  /* 0x0000000700077305 */ /* 0x000e24000021f000 */
[----:B0-----:R-:W-:-:S04]  /*03c0*/  IMAD.MOV R11, RZ, RZ, -R7 ;  /* 0x000000ffff0b7224 */ /* 0x001fc800078e0a07 */
[----:B------:R-:W-:Y:S01]  /*03d0*/  IMAD.MOV.U32 R5, RZ, RZ, R11 ;  /* 0x000000ffff057224 */ /* 0x000fe200078e000b */
[----:B------:R-:W-:-:S03]  /*03e0*/  IABS R11, R13 ;  /* 0x0000000d000b7213 */ /* 0x000fc60000000000 */
[----:B------:R-:W-:-:S04]  /*03f0*/  IMAD R5, R5, R10, RZ ;  /* 0x0000000a05057224 */ /* 0x000fc800078e02ff */
[----:B------:R-:W-:-:S04]  /*0400*/  IMAD.HI.U32 R6, R7, R5, R6 ;  /* 0x0000000507067227 */ /* 0x000fc800078e0006 */
[----:B------:R-:W-:Y:S02]  /*0410*/  IMAD.MOV R5, RZ, RZ, -R0 ;  /* 0x000000ffff057224 */ /* 0x000fe400078e0a00 */
[----:B------:R-:W-:Y:S01]  /*0420*/  IMAD.HI.U32 R0, R6, R11, RZ ;  /* 0x0000000b06007227 */ /* 0x000fe200078e00ff */
[----:B--2---:R-:W-:-:S03]  /*0430*/  LOP3.LUT R6, R28, 0x3f, RZ, 0xc0, !PT ;  /* 0x0000003f1c067812 */ /* 0x004fc600078ec0ff */
[----:B------:R-:W-:-:S05]  /*0440*/  IMAD R5, R0, R5, R11 ;  /* 0x0000000500057224 */ /* 0x000fca00078e020b */
[----:B------:R-:W-:-:S13]  /*0450*/  ISETP.GT.U32.AND P1, PT, R10, R5, PT ;  /* 0x000000050a00720c */ /* 0x000fda0003f24070 */
[----:B------:R-:W-:Y:S02]  /*0460*/  @!P1 IMAD.IADD R5, R5, 0x1, -R10 ;  /* 0x0000000105059824 */ /* 0x000fe400078e0a0a */
[----:B------:R-:W-:Y:S01]  /*0470*/  @!P1 VIADD R0, R0, 0x1 ;  /* 0x0000000100009836 */ /* 0x000fe20000000000 */
[----:B------:R-:W-:Y:S02]  /*0480*/  ISETP.NE.AND P1, PT, R8, RZ, PT ;  /* 0x000000ff0800720c */ /* 0x000fe40003f25270 */
[----:B------:R-:W-:Y:S01]  /*0490*/  ISETP.GE.U32.AND P0, PT, R5, R10, PT ;  /* 0x0000000a0500720c */ /* 0x000fe20003f06070 */
[----:B------:R-:W-:Y:S01]  /*04a0*/  ULDC.64 UR8, c[0x0][0x208] ;  /* 0x0000820000087ab9 */ /* 0x000fe20000000a00 */
[----:B------:R-:W-:Y:S02]  /*04b0*/  LOP3.LUT R5, R13, R8, RZ, 0x3c, !PT ;  /* 0x000000080d057212 */ /* 0x000fe400078e3cff */
[----:B------:R-:W-:Y:S02]  /*04c0*/  CS2R R10, SRZ ;  /* 0x00000000000a7805 */ /* 0x000fe4000001ff00 */
[----:B------:R-:W-:-:S07]  /*04d0*/  ISETP.GE.AND P2, PT, R5, RZ, PT ;  /* 0x000000ff0500720c */ /* 0x000fce0003f46270 */
[----:B------:R-:W-:Y:S01]  /*04e0*/  @P0 VIADD R0, R0, 0x1 ;  /* 0x0000000100000836 */ /* 0x000fe20000000000 */
[----:B------:R-:W-:Y:S02]  /*04f0*/  ISETP.GE.AND P0, PT, R29, 0x20, PT ;  /* 0x000000201d00780c */ /* 0x000fe40003f06270 */
[----:B------:R-:W-:-:S03]  /*0500*/  LOP3.LUT R29, R28, 0x20, RZ, 0xc0, !PT ;  /* 0x000000201c1d7812 */ /* 0x000fc600078ec0ff */
[----:B------:R-:W-:Y:S01]  /*0510*/  @!P2 IMAD.MOV R0, RZ, RZ, -R0 ;  /* 0x000000ffff00a224 */ /* 0x000fe200078e0a00 */
[----:B------:R-:W-:-:S05]  /*0520*/  @!P1 LOP3.LUT R0, RZ, R8, RZ, 0x33, !PT ;  /* 0x00000008ff009212 */ /* 0x000fca00078e33ff */
[----:B------:R-:W-:-:S04]  /*0530*/  IMAD.MOV R5, RZ, RZ, -R0 ;  /* 0x000000ffff057224 */ /* 0x000fc800078e0a00 */
[----:B------:R-:W-:Y:S01]  /*0540*/  IMAD R5, R8, R5, R13 ;  /* 0x0000000508057224 */ /* 0x000fe200078e020d */
[----:B------:R-:W-:Y:S01]  /*0550*/  CS2R R12, SRZ ;  /* 0x00000000000c7805 */ /* 0x000fe2000001ff00 */
[----:B------:R-:W-:Y:S01]  /*0560*/  IMAD.SHL.U32 R0, R0, 0x80, RZ ;  /* 0x0000008000007824 */ /* 0x000fe200078e00ff */
[----:B------:R-:W-:Y:S01]  /*0570*/  CS2R R8, SRZ ;  /* 0x0000000000087805 */ /* 0x000fe2000001ff00 */
[----:B------:R-:W-:-:S04]  /*0580*/  IMAD.IADD R5, R4, 0x1, R5 ;  /* 0x0000000104057824 */ /* 0x000fc800078e0205 */
[----:B------:R-:W-:Y:S01]  /*0590*/  IMAD R4, R5, 0x80, R6 ;  /* 0x0000008005047824 */ /* 0x000fe200078e0206 */
[----:B------:R-:W-:-:S04]  /*05a0*/  CS2R R6, SRZ ;  /* 0x0000000000067805 */ /* 0x000fc8000001ff00 */
[----:B------:R0:W-:Y:S04]  /*05b0*/  STL [R1+0x6b0], R4 ;  /* 0x0006b00401007387 */ /* 0x0001e80000100800 */
[----:B------:R-:W-:Y:S04]  /*05c0*/  STL [R1+0x60], RZ ;  /* 0x000060ff01007387 */ /* 0x000fe80000100800 */
[----:B------:R-:W-:Y:S01]  /*05d0*/  STL [R1+0x64], RZ ;  /* 0x000064ff01007387 */ /* 0x000fe20000100800 */
[----:B0-----:R-:W-:-:S03]  /*05e0*/  CS2R R4, SRZ ;  /* 0x0000000000047805 */ /* 0x001fc6000001ff00 */
[----:B------:R-:W-:Y:S04]  /*05f0*/  STL [R1+0x68], RZ ;  /* 0x000068ff01007387 */ /* 0x000fe80000100800 */
        /* <DEDUP_REMOVED lines=21> */
[----:B------:R-:W-:Y:S04]  /*0750*/  STL [R1], RZ ;  /* 0x000000ff01007387 */ /* 0x000fe80000100800 */
        /* <DEDUP_REMOVED lines=79> */
[----:B------:R-:W2:Y:S04]  /*0c50*/  LDL R28, [R1+0x6b0] ;  /* 0x0006b000011c7983 */ /* 0x000ea80000100800 */
[----:B------:R2:W-:Y:S02]  /*0c60*/  STL [R1+0x614], R0 ;  /* 0x0006140001007387 */ /* 0x0005e40000100800 */
[----:B--2---:R-:W-:-:S05]  /*0c70*/  VIADD R0, R28, 0x40 ;  /* 0x000000401c007836 */ /* 0x004fca0000000000 */
[----:B------:R0:W-:Y:S01]  /*0c80*/  STL [R1+0x6b4], R0 ;  /* 0x0006b40001007387 */ /* 0x0001e20000100800 */
[----:B------:R-:W-:Y:S05]  /*0c90*/  @!P0 BRA `(.L_x_0) ;  /* 0x0000019800288947 */ /* 0x000fea0003800000 */
[----:B------:R-:W2:Y:S01]  /*0ca0*/  LDL R19, [R1+0x614] ;  /* 0x0006140001137983 */ /* 0x000ea20000100800 */
[----:B------:R-:W-:Y:S01]  /*0cb0*/  IABS R5, R2 ;  /* 0x0000000200057213 */ /* 0x000fe20000000000 */
[----:B------:R-:W-:Y:S01]  /*0cc0*/  IMAD.MOV.U32 R18, RZ, RZ, R0 ;  /* 0x000000ffff127224 */ /* 0x000fe200078e0000 */
[----:B------:R-:W-:Y:S01]  /*0cd0*/  IABS R4, R3 ;  /* 0x0000000300047213 */ /* 0x000fe20000000000 */
[----:B------:R1:W-:Y:S01]  /*0ce0*/  STL [R1+0xae0], R3 ;  /* 0x000ae00301007387 */ /* 0x0003e20000100800 */
[----:B------:R-:W3:Y:S01]  /*0cf0*/  I2F.RP R10, R5 ;  /* 0x00000005000a7306 */ /* 0x000ee20000209400 */
[----:B------:R-:W-:Y:S01]  /*0d00*/  ISETP.GE.AND P4, PT, R28, RZ, PT ;  /* 0x000000ff1c00720c */ /* 0x000fe20003f86270 */
[----:B------:R-:W-:Y:S01]  /*0d10*/  ULDC UR4, c[0x0][0x240] ;  /* 0x0000900000047ab9 */ /* 0x000fe20000000800 */
[----:B------:R-:W-:Y:S01]  /*0d20*/  ULDC UR7, c[0x0][0x234] ;  /* 0x00008d0000077ab9 */ /* 0x000fe20000000800 */
[----:B------:R-:W-:-:S04]  /*0d30*/  ULDC UR6, c[0x0][0x23c] ;  /* 0x00008f0000067ab9 */ /* 0x000fc80000000800 */
[----:B0-----:R-:W0:Y:S08]  /*0d40*/  I2F.RP R0, R4 ;  /* 0x0000000400007306 */ /* 0x001e300000209400 */
[----:B---3--:R-:W3:Y:S08]  /*0d50*/  MUFU.RCP R10, R10 ;  /* 0x0000000a000a7308 */ /* 0x008ef00000001000 */
[----:B0-----:R-:W0:Y:S01]  /*0d60*/  MUFU.RCP R0, R0 ;  /* 0x0000000000007308 */ /* 0x001e220000001000 */
[----:B---3--:R-:W-:Y:S01]  /*0d70*/  VIADD R8, R10, 0xffffffe ;  /* 0x0ffffffe0a087836 */ /* 0x008fe20000000000 */
[----:B------:R-:W-:-:S06]  /*0d80*/  IABS R10, R18 ;  /* 0x00000012000a7213 */ /* 0x000fcc0000000000 */
[----:B------:R3:W4:Y:S01]  /*0d90*/  F2I.FTZ.U32.TRUNC.NTZ R9, R8 ;  /* 0x0000000800097305 */ /* 0x000722000021f000 */
[----:B0-----:R-:W-:-:S07]  /*0da0*/  VIADD R6, R0, 0xffffffe ;  /* 0x0ffffffe00067836 */ /* 0x001fce0000000000 */
[----:B------:R0:W1:Y:S01]  /*0db0*/  F2I.FTZ.U32.TRUNC.NTZ R7, R6 ;  /* 0x0000000600077305 */ /* 0x000062000021f000 */
[----:B---3--:R-:W-:Y:S02]  /*0dc0*/  IMAD.MOV.U32 R8, RZ, RZ, RZ ;  /* 0x000000ffff087224 */ /* 0x008fe400078e00ff */
[----:B----4-:R-:W-:Y:S02]  /*0dd0*/  IMAD.MOV R12, RZ, RZ, -R9 ;  /* 0x000000ffff0c7224 */ /* 0x010fe400078e0a09 */
[----:B0-----:R-:W-:Y:S02]  /*0de0*/  IMAD.MOV.U32 R6, RZ, RZ, RZ ;  /* 0x000000ffff067224 */ /* 0x001fe400078e00ff */
[----:B------:R-:W-:Y:S01]  /*0df0*/  IMAD R11, R12, R5, RZ ;  /* 0x000000050c0b7224 */ /* 0x000fe200078e02ff */
[----:B------:R-:W-:-:S03]  /*0e00*/  IABS R12, R28 ;  /* 0x0000001c000c7213 */ /* 0x000fc60000000000 */
[----:B------:R-:W-:-:S04]  /*0e10*/  IMAD.HI.U32 R9, R9, R11, R8 ;  /* 0x0000000b09097227 */ /* 0x000fc800078e0008 */
[----:B-1----:R-:W-:Y:S02]  /*0e20*/  IMAD.MOV R11, RZ, RZ, -R7 ;  /* 0x000000ffff0b7224 */ /* 0x002fe400078e0a07 */
[----:B------:R-:W-:-:S04]  /*0e30*/  IMAD.HI.U32 R0, R9, R10, RZ ;  /* 0x0000000a09007227 */ /* 0x000fc800078e00ff */
[----:B------:R-:W-:Y:S02]  /*0e40*/  IMAD.MOV R8, RZ, RZ, -R0 ;  /* 0x000000ffff087224 */ /* 0x000fe400078e0a00 */
[----:B------:R-:W-:-:S04]  /*0e50*/  IMAD.HI.U32 R9, R9, R12, RZ ;  /* 0x0000000c09097227 */ /* 0x000fc800078e00ff */
[----:B------:R-:W-:Y:S02]  /*0e60*/  IMAD R8, R5, R8, R10 ;  /* 0x0000000805087224 */ /* 0x000fe400078e020a */
[----:B------:R-:W-:Y:S02]  /*0e70*/  IMAD R11, R11, R4, RZ ;  /* 0x000000040b0b7224 */ /* 0x000fe400078e02ff */
[----:B------:R-:W-:Y:S01]  /*0e80*/  IMAD.MOV R13, RZ, RZ, -R9 ;  /* 0x000000ffff0d7224 */ /* 0x000fe200078e0a09 */
[----:B------:R-:W-:Y:S01]  /*0e90*/  ISETP.GT.U32.AND P0, PT, R5, R8, PT ;  /* 0x000000080500720c */ /* 0x000fe20003f04070 */
[----:B------:R-:W-:-:S04]  /*0ea0*/  IMAD.HI.U32 R9, R7, R11, R6 ;  /* 0x0000000b07097227 */ /* 0x000fc800078e0006 */
[----:B------:R-:W-:-:S05]  /*0eb0*/  IMAD R6, R5, R13, R12 ;  /* 0x0000000d05067224 */ /* 0x000fca00078e020c */
[----:B------:R-:W-:-:S03]  /*0ec0*/  ISETP.GT.U32.AND P1, PT, R5, R6, PT ;  /* 0x000000060500720c */ /* 0x000fc60003f24070 */
[----:B------:R-:W-:-:S05]  /*0ed0*/  @!P0 IMAD.IADD R8, R8, 0x1, -R5 ;  /* 0x0000000108088824 */ /* 0x000fca00078e0a05 */
[----:B------:R-:W-:-:S05]  /*0ee0*/  ISETP.GT.U32.AND P2, PT, R5, R8, PT ;  /* 0x000000080500720c */ /* 0x000fca0003f44070 */
[----:B------:R-:W-:-:S05]  /*0ef0*/  @!P1 IMAD.IADD R6, R6, 0x1, -R5 ;  /* 0x0000000106069824 */ /* 0x000fca00078e0a05 */
[----:B------:R-:W-:-:S03]  /*0f00*/  ISETP.GT.U32.AND P3, PT, R5, R6, PT ;  /* 0x000000060500720c */ /* 0x000fc60003f64070 */
[----:B------:R-:W-:Y:S01]  /*0f10*/  @!P2 IMAD.IADD R8, R8, 0x1, -R5 ;  /* 0x000000010808a824 */ /* 0x000fe200078e0a05 */
[----:B------:R-:W-:-:S09]  /*0f20*/  ISETP.NE.AND P2, PT, R2, RZ, PT ;  /* 0x000000ff0200720c */ /* 0x000fd20003f45270 */
[----:B------:R-:W-:Y:S01]  /*0f30*/  @!P3 IMAD.IADD R6, R6, 0x1, -R5 ;  /* 0x000000010606b824 */ /* 0x000fe200078e0a05 */
[----:B------:R-:W-:-:S03]  /*0f40*/  ISETP.GE.AND P3, PT, R18, RZ, PT ;  /* 0x000000ff1200720c */ /* 0x000fc60003f66270 */
[----:B------:R-:W-:-:S10]  /*0f50*/  @!P4 IMAD.MOV R6, RZ, RZ, -R6 ;  /* 0x000000ffff06c224 */ /* 0x000fd400078e0a06 */
[----:B------:R-:W-:Y:S01]  /*0f60*/  @!P3 IMAD.MOV R8, RZ, RZ, -R8 ;  /* 0x000000ffff08b224 */ /* 0x000fe200078e0a08 */
[----:B--2---:R-:W-:-:S05]  /*0f70*/  LEA.HI R0, R29, R19, RZ, 0x1b ;  /* 0x000000131d007211 */ /* 0x004fca00078fd8ff */
[C---:B------:R-:W-:Y:S02]  /*0f80*/  VIADD R10, R0.reuse, 0x7e ;  /* 0x0000007e000a7836 */ /* 0x040fe40000000000 */
[C---:B------:R-:W-:Y:S02]  /*0f90*/  VIADD R15, R0.reuse, 0x7c ;  /* 0x0000007c000f7836 */ /* 0x040fe40000000000 */
[C---:B------:R-:W-:Y:S01]  /*0fa0*/  VIADD R12, R0.reuse, 0x7a ;  /* 0x0000007a000c7836 */ /* 0x040fe20000000000 */
[----:B------:R-:W-:Y:S01]  /*0fb0*/  IABS R19, R10 ;  /* 0x0000000a00137213 */ /* 0x000fe20000000000 */
[----:B------:R-:W-:Y:S01]  /*0fc0*/  VIADD R18, R0, 0x74 ;  /* 0x0000007400127836 */ /* 0x000fe20000000000 */
[----:B------:R-:W-:Y:S02]  /*0fd0*/  IABS R17, R15 ;  /* 0x0000000f00117213 */ /* 0x000fe40000000000 */
[----:B------:R-:W-:Y:S01]  /*0fe0*/  ISETP.GE.AND P5, PT, R10, RZ, PT ;  /* 0x000000ff0a00720c */ /* 0x000fe20003fa6270 */
[----:B------:R-:W-:Y:S01]  /*0ff0*/  IMAD.HI.U32 R7, R9, R19, RZ ;  /* 0x0000001309077227 */ /* 0x000fe200078e00ff */
[----:B------:R-:W-:-:S02]  /*1000*/  IABS R14, R12 ;  /* 0x0000000c000e7213 */ /* 0x000fc40000000000 */
[----:B------:R-:W-:Y:S01]  /*1010*/  ISETP.GE.AND P4, PT, R12, RZ, PT ;  /* 0x000000ff0c00720c */ /* 0x000fe20003f86270 */
[----:B------:R-:W-:Y:S01]  /*1020*/  IMAD.MOV R11, RZ, RZ, -R7 ;  /* 0x000000ffff0b7224 */ /* 0x000fe200078e0a07 */
[----:B------:R-:W-:Y:S01]  /*1030*/  ISETP.GE.AND P0, PT, R15, RZ, PT ;  /* 0x000000ff0f00720c */ /* 0x000fe20003f06270 */
[----:B------:R-:W-:-:S04]  /*1040*/  IMAD.HI.U32 R10, R9, R17, RZ ;  /* 0x00000011090a7227 */ /* 0x000fc800078e00ff */
[----:B------:R-:W-:Y:S02]  /*1050*/  IMAD R19, R4, R11, R19 ;  /* 0x0000000b04137224 */ /* 0x000fe400078e0213 */
[----:B------:R-:W-:Y:S02]  /*1060*/  IMAD.MOV R13, RZ, RZ, -R10 ;  /* 0x000000ffff0d7224 */ /* 0x000fe400078e0a0a */
[----:B------:R-:W-:Y:S01]  /*1070*/  VIADD R10, R0, 0x78 ;  /* 0x00000078000a7836 */ /* 0x000fe20000000000 */
[C---:B------:R-:W-:Y:S01]  /*1080*/  ISETP.GT.U32.AND P6, PT, R4.reuse, R19, PT ;  /* 0x000000130400720c */ /* 0x040fe20003fc4070 */
[C---:B------:R-:W-:Y:S01]  /*1090*/  IMAD R17, R4.reuse, R13, R17 ;  /* 0x0000000d04117224 */ /* 0x040fe200078e0211 */
[----:B------:R-:W-:Y:S01]  /*10a0*/  LOP3.LUT R13, RZ, R2, RZ, 0x33, !PT ;  /* 0x00000002ff0d7212 */ /* 0x000fe200078e33ff */
[----:B------:R-:W-:Y:S01]  /*10b0*/  IMAD.HI.U32 R7, R9, R14, RZ ;  /* 0x0000000e09077227 */ /* 0x000fe200078e00ff */
[----:B------:R-:W-:Y:S02]  /*10c0*/  IABS R29, R10 ;  /* 0x0000000a001d7213 */ /* 0x000fe40000000000 */
[----:B------:R-:W-:Y:S01]  /*10d0*/  ISETP.GT.U32.AND P1, PT, R4, R17, PT ;  /* 0x000000110400720c */ /* 0x000fe20003f24070 */
[----:B------:R-:W-:Y:S01]  /*10e0*/  IMAD.MOV R7, RZ, RZ, -R7 ;  /* 0x000000ffff077224 */ /* 0x000fe200078e0a07 */
[----:B------:R-:W-:Y:S01]  /*10f0*/  SEL R3, R13, R6, !P2 ;  /* 0x000000060d037207 */ /* 0x000fe20005000000 */
[----:B------:R-:W-:-:S04]  /*1100*/  IMAD.HI.U32 R5, R9, R29, RZ ;  /* 0x0000001d09057227 */ /* 0x000fc800078e00ff */
[----:B------:R-:W-:Y:S02]  /*1110*/  @!P6 IMAD.IADD R19, R19, 0x1, -R4 ;  /* 0x000000011313e824 */ /* 0x000fe400078e0a04 */
[C---:B------:R-:W-:Y:S02]  /*1120*/  IMAD R11, R4.reuse, R7, R14 ;  /* 0x00000007040b7224 */ /* 0x040fe400078e020e */
[----:B------:R-:W-:Y:S01]  /*1130*/  IMAD.MOV R5, RZ, RZ, -R5 ;  /* 0x000000ffff057224 */ /* 0x000fe200078e0a05 */
[C---:B------:R-:W-:Y:S01]  /*1140*/  ISETP.GT.U32.AND P6, PT, R4.reuse, R19, PT ;  /* 0x000000130400720c */ /* 0x040fe20003fc4070 */
[--C-:B------:R-:W-:Y:S01]  /*1150*/  @!P1 IMAD.IADD R17, R17, 0x1, -R4.reuse ;  /* 0x0000000111119824 */ /* 0x100fe200078e0a04 */
[C---:B------:R-:W-:Y:S01]  /*1160*/  ISETP.GT.U32.AND P1, PT, R4.reuse, R11, PT ;  /* 0x0000000b0400720c */ /* 0x040fe20003f24070 */
[----:B------:R-:W-:Y:S01]  /*1170*/  IMAD R29, R4, R5, R29 ;  /* 0x00000005041d7224 */ /* 0x000fe200078e021d */
[----:B------:R-:W-:Y:S01]  /*1180*/  SEL R5, R13, R8, !P2 ;  /* 0x000000080d057207 */ /* 0x000fe20005000000 */
[----:B------:R-:W-:Y:S01]  /*1190*/  VIADD R14, R0, 0x76 ;  /* 0x00000076000e7836 */ /* 0x000fe20000000000 */
[----:B------:R-:W-:Y:S01]  /*11a0*/  ISETP.GT.U32.AND P3, PT, R4, R17, PT ;  /* 0x000000110400720c */ /* 0x000fe20003f64070 */
[----:B------:R-:W-:Y:S01]  /*11b0*/  VIADD R12, R0, 0x6e ;  /* 0x0000006e000c7836 */ /* 0x000fe20000000000 */
[----:B------:R-:W-:Y:S01]  /*11c0*/  ISETP.GE.AND P2, PT, R10, RZ, PT ;  /* 0x000000ff0a00720c */ /* 0x000fe20003f46270 */
[----:B------:R0:W-:Y:S01]  /*11d0*/  STL [R1+0xdc], R5 ;  /* 0x0000dc0501007387 */ /* 0x0001e20000100800 */
[----:B------:R-:W-:Y:S01]  /*11e0*/  IABS R7, R14 ;  /* 0x0000000e00077213 */ /* 0x000fe20000000000 */
[----:B------:R-:W-:Y:S01]  /*11f0*/  VIADD R8, R0, 0x72 ;  /* 0x0000007200087836 */ /* 0x000fe20000000000 */
[----:B------:R-:W-:Y:S01]  /*1200*/  IABS R13, R12 ;  /* 0x0000000c000d7213 */ /* 0x000fe20000000000 */
[--C-:B------:R-:W-:Y:S01]  /*1210*/  @!P6 IMAD.IADD R19, R19, 0x1, -R4.reuse ;  /* 0x000000011313e824 */ /* 0x100fe200078e0a04 */
[----:B------:R-:W-:Y:S01]  /*1220*/  ISETP.GT.U32.AND P6, PT, R4, R29, PT ;  /* 0x0000001d0400720c */ /* 0x000fe20003fc4070 */
[----:B------:R-:W-:Y:S01]  /*1230*/  @!P1 IMAD.IADD R11, R11, 0x1, -R4 ;  /* 0x000000010b0b9824 */ /* 0x000fe200078e0a04 */
[----:B------:R-:W-:Y:S01]  /*1240*/  IABS R15, R8 ;  /* 0x00000008000f7213 */ /* 0x000fe20000000000 */
[----:B------:R-:W-:Y:S01]  /*1250*/  IMAD.HI.U32 R2, R9, R7, RZ ;  /* 0x0000000709027227 */ /* 0x000fe200078e00ff */
[----:B------:R1:W-:Y:S01]  /*1260*/  STL [R1+0xe0], R3 ;  /* 0x0000e00301007387 */ /* 0x0003e20000100800 */
[----:B0-----:R-:W-:-:S02]  /*1270*/  IABS R5, R18 ;  /* 0x0000001200057213 */ /* 0x001fc40000000000 */
[----:B------:R-:W-:Y:S01]  /*1280*/  IMAD.MOV R2, RZ, RZ, -R2 ;  /* 0x000000ffff027224 */ /* 0x000fe200078e0a02 */
[----:B------:R-:W-:Y:S01]  /*1290*/  ISETP.GT.U32.AND P1, PT, R4, R11, PT ;  /* 0x0000000b0400720c */ /* 0x000fe20003f24070 */
[----:B------:R-:W-:Y:S02]  /*12a0*/  VIADD R10, R0, 0x70 ;  /* 0x00000070000a7836 */ /* 0x000fe40000000000 */
[----:B------:R-:W-:Y:S02]  /*12b0*/  IMAD R7, R4, R2, R7 ;  /* 0x0000000204077224 */ /* 0x000fe400078e0207 */
[----:B------:R-:W-:Y:S02]  /*12c0*/  @!P6 IMAD.IADD R29, R29, 0x1, -R4 ;  /* 0x000000011d1de824 */ /* 0x000fe400078e0a04 */
[----:B------:R-:W-:-:S03]  /*12d0*/  IMAD.HI.U32 R2, R9, R5, RZ ;  /* 0x0000000509027227 */ /* 0x000fc600078e00ff */
[C---:B------:R-:W-:Y:S01]  /*12e0*/  ISETP.GT.U32.AND P6, PT, R4.reuse, R29, PT ;  /* 0x0000001d0400720c */ /* 0x040fe20003fc4070 */
[----:B------:R-:W-:Y:S02]  /*12f0*/  IMAD.MOV R2, RZ, RZ, -R2 ;  /* 0x000000ffff027224 */ /* 0x000fe400078e0a02 */
[----:B------:R-:W-:Y:S01]  /*1300*/  @!P1 IMAD.IADD R11, R11, 0x1, -R4 ;  /* 0x000000010b0b9824 */ /* 0x000fe200078e0a04 */
[C---:B------:R-:W-:Y:S01]  /*1310*/  ISETP.GT.U32.AND P1, PT, R4.reuse, R7, PT ;  /* 0x000000070400720c */ /* 0x040fe20003f24070 */
[----:B------:R-:W-:Y:S02]  /*1320*/  IMAD R5, R4, R2, R5 ;  /* 0x0000000204057224 */ /* 0x000fe400078e0205 */
[----:B------:R-:W-:-:S04]  /*1330*/  IMAD.HI.U32 R16, R9, R13, RZ ;  /* 0x0000000d09107227 */ /* 0x000fc800078e00ff */
[--C-:B------:R-:W-:Y:S01]  /*1340*/  @!P3 IMAD.IADD R17, R17, 0x1, -R4.reuse ;  /* 0x000000011111b824 */ /* 0x100fe200078e0a04 */
[----:B------:R-:W-:Y:S01]  /*1350*/  ISETP.GE.AND P3, PT, R14, RZ, PT ;  /* 0x000000ff0e00720c */ /* 0x000fe20003f66270 */
[----:B------:R-:W-:Y:S01]  /*1360*/  @!P6 IMAD.IADD R29, R29, 0x1, -R4 ;  /* 0x000000011d1de824 */ /* 0x000fe200078e0a04 */
[----:B------:R-:W-:Y:S01]  /*1370*/  ISETP.GT.U32.AND P6, PT, R4, R5, PT ;  /* 0x000000050400720c */ /* 0x000fe20003fc4070 */
[----:B------:R-:W-:Y:S01]  /*1380*/  IMAD.MOV R16, RZ, RZ, -R16 ;  /* 0x000000ffff107224 */ /* 0x000fe200078e0a10 */
[----:B------:R-:W-:Y:S01]  /*1390*/  IABS R14, R10 ;  /* 0x0000000a000e7213 */ /* 0x000fe20000000000 */
[----:B------:R-:W-:Y:S01]  /*13a0*/  @!P1 IMAD.IADD R7, R7, 0x1, -R4 ;  /* 0x0000000107079824 */ /* 0x000fe200078e0a04 */
[----:B------:R-:W-:Y:S01]  /*13b0*/  ISETP.GE.AND P1, PT, R18, RZ, PT ;  /* 0x000000ff1200720c */ /* 0x000fe20003f26270 */
[----:B------:R-:W-:Y:S02]  /*13c0*/  IMAD.MOV.U32 R20, RZ, RZ, R19 ;  /* 0x000000ffff147224 */ /* 0x000fe400078e0013 */
[----:B-1----:R-:W-:-:S02]  /*13d0*/  IMAD.MOV.U32 R3, RZ, RZ, R17 ;  /* 0x000000ffff037224 */ /* 0x002fc400078e0011 */
[----:B------:R-:W-:-:S04]  /*13e0*/  IMAD.HI.U32 R2, R9, R15, RZ ;  /* 0x0000000f09027227 */ /* 0x000fc800078e00ff */
[----:B------:R-:W-:Y:S01]  /*13f0*/  @!P6 IMAD.IADD R5, R5, 0x1, -R4 ;  /* 0x000000010505e824 */ /* 0x000fe200078e0a04 */
[----:B------:R-:W-:Y:S01]  /*1400*/  ISETP.GT.U32.AND P6, PT, R4, R7, PT ;  /* 0x000000070400720c */ /* 0x000fe20003fc4070 */
[----:B------:R-:W-:-:S04]  /*1410*/  IMAD.HI.U32 R21, R9, R14, RZ ;  /* 0x0000000e09157227 */ /* 0x000fc800078e00ff */
[C---:B------:R-:W-:Y:S02]  /*1420*/  IMAD R13, R4.reuse, R16, R13 ;  /* 0x00000010040d7224 */ /* 0x040fe400078e020d */
[----:B------:R-:W-:Y:S02]  /*1430*/  @!P5 IMAD.MOV R20, RZ, RZ, -R20 ;  /* 0x000000ffff14d224 */ /* 0x000fe400078e0a14 */
[----:B------:R-:W-:Y:S01]  /*1440*/  @!P0 IMAD.MOV R3, RZ, RZ, -R3 ;  /* 0x000000ffff038224 */ /* 0x000fe200078e0a03 */
[C---:B------:R-:W-:Y:S01]  /*1450*/  ISETP.GT.U32.AND P0, PT, R4.reuse, R5, PT ;  /* 0x000000050400720c */ /* 0x040fe20003f04070 */
[----:B------:R-:W-:Y:S01]  /*1460*/  IMAD.MOV R2, RZ, RZ, -R2 ;  /* 0x000000ffff027224 */ /* 0x000fe200078e0a02 */
[----:B------:R-:W-:Y:S01]  /*1470*/  STL [R1+0x8], R20 ;  /* 0x0000081401007387 */ /* 0x000fe20000100800 */
[----:B------:R-:W-:Y:S02]  /*1480*/  IMAD.MOV R21, RZ, RZ, -R21 ;  /* 0x000000ffff157224 */ /* 0x000fe400078e0a15 */
[----:B------:R-:W-:Y:S01]  /*1490*/  @!P6 IMAD.IADD R7, R7, 0x1, -R4 ;  /* 0x000000010707e824 */ /* 0x000fe200078e0a04 */
[C---:B------:R-:W-:Y:S01]  /*14a0*/  ISETP.GT.U32.AND P6, PT, R4.reuse, R13, PT ;  /* 0x0000000d0400720c */ /* 0x040fe20003fc4070 */
[C---:B------:R-:W-:Y:S01]  /*14b0*/  IMAD R15, R4.reuse, R2, R15 ;  /* 0x00000002040f7224 */ /* 0x040fe200078e020f */
[----:B------:R0:W-:Y:S01]  /*14c0*/  STL [R1+0x4], R3 ;  /* 0x0000040301007387 */ /* 0x0001e20000100800 */
[----:B------:R-:W-:-:S02]  /*14d0*/  IMAD R14, R4, R21, R14 ;  /* 0x00000015040e7224 */ /* 0x000fc400078e020e */
[----:B------:R-:W-:Y:S01]  /*14e0*/  VIADD R6, R0, 0x6c ;  /* 0x0000006c00067836 */ /* 0x000fe20000000000 */
[----:B------:R-:W-:Y:S01]  /*14f0*/  ISETP.GT.U32.AND P5, PT, R4, R15, PT ;  /* 0x0000000f0400720c */ /* 0x000fe20003fa4070 */
[----:B------:R-:W-:Y:S01]  /*1500*/  @!P2 IMAD.MOV R29, RZ, RZ, -R29 ;  /* 0x000000ffff1da224 */ /* 0x000fe200078e0a1d */
[----:B------:R-:W-:Y:S01]  /*1510*/  ISETP.GE.AND P2, PT, R8, RZ, PT ;  /* 0x000000ff0800720c */ /* 0x000fe20003f46270 */
[----:B------:R-:W-:Y:S01]  /*1520*/  VIADD R8, R0, 0x6a ;  /* 0x0000006a00087836 */ /* 0x000fe20000000000 */
[----:B------:R-:W-:Y:S01]  /*1530*/  IABS R2, R6 ;  /* 0x0000000600027213 */ /* 0x000fe20000000000 */
[--C-:B------:R-:W-:Y:S01]  /*1540*/  @!P0 IMAD.IADD R5, R5, 0x1, -R4.reuse ;  /* 0x0000000105058824 */ /* 0x100fe200078e0a04 */
[----:B------:R-:W-:Y:S01]  /*1550*/  STL [R1+0xae4], R29 ;  /* 0x000ae41d01007387 */ /* 0x000fe20000100800 */
[----:B0-----:R-:W-:Y:S01]  /*1560*/  IMAD.MOV.U32 R3, RZ, RZ, R11 ;  /* 0x000000ffff037224 */ /* 0x001fe200078e000b */
[----:B------:R-:W-:Y:S01]  /*1570*/  ISETP.GE.AND P0, PT, R10, RZ, PT ;  /* 0x000000ff0a00720c */ /* 0x000fe20003f06270 */
[----:B------:R-:W-:Y:S01]  /*1580*/  @!P6 IMAD.IADD R13, R13, 0x1, -R4 ;  /* 0x000000010d0de824 */ /* 0x000fe200078e0a04 */
[----:B------:R-:W-:Y:S01]  /*1590*/  IABS R10, R8 ;  /* 0x00000008000a7213 */ /* 0x000fe20000000000 */
[----:B------:R-:W-:Y:S01]  /*15a0*/  @!P4 IMAD.MOV R3, RZ, RZ, -R3 ;  /* 0x000000ffff03c224 */ /* 0x000fe200078e0a03 */
[C---:B------:R-:W-:Y:S01]  /*15b0*/  ISETP.GT.U32.AND P4, PT, R4.reuse, R14, PT ;  /* 0x0000000e0400720c */ /* 0x040fe20003f84070 */
[----:B------:R-:W-:Y:S01]  /*15c0*/  IMAD.HI.U32 R11, R9, R2, RZ ;  /* 0x00000002090b7227 */ /* 0x000fe200078e00ff */
[----:B------:R-:W-:-:S02]  /*15d0*/  ISETP.GT.U32.AND P6, PT, R4, R13, PT ;  /* 0x0000000d0400720c */ /* 0x000fc40003fc4070 */
[----:B------:R0:W-:Y:S01]  /*15e0*/  STL [R1], R3 ;  /* 0x0000000301007387 */ /* 0x0001e20000100800 */
[----:B------:R-:W-:Y:S02]  /*15f0*/  IMAD.MOV R11, RZ, RZ, -R11 ;  /* 0x000000ffff0b7224 */ /* 0x000fe400078e0a0b */
[----:B------:R-:W-:Y:S01]  /*1600*/  @!P5 IMAD.IADD R15, R15, 0x1, -R4 ;  /* 0x000000010f0fd824 */ /* 0x000fe200078e0a04 */
[----:B------:R-:W-:Y:S01]  /*1610*/  ISETP.GE.AND P5, PT, R12, RZ, PT ;  /* 0x000000ff0c00720c */ /* 0x000fe20003fa6270 */
[----:B------:R-:W-:Y:S02]  /*1620*/  IMAD R2, R4, R11, R2 ;  /* 0x0000000b04027224 */ /* 0x000fe400078e0202 */
[----:B------:R-:W-:Y:S02]  /*1630*/  VIADD R12, R0, 0x68 ;  /* 0x00000068000c7836 */ /* 0x000fe40000000000 */
[----:B------:R-:W-:Y:S01]  /*1640*/  @!P4 IMAD.IADD R14, R14, 0x1, -R4 ;  /* 0x000000010e0ec824 */ /* 0x000fe200078e0a04 */
[----:B------:R-:W-:Y:S01]  /*1650*/  ISETP.GT.U32.AND P4, PT, R4, R15, PT ;  /* 0x0000000f0400720c */ /* 0x000fe20003f84070 */
[----:B0-----:R-:W-:Y:S01]  /*1660*/  IMAD.MOV.U32 R3, RZ, RZ, R7 ;  /* 0x000000ffff037224 */ /* 0x001fe200078e0007 */
[----:B------:R-:W-:Y:S01]  /*1670*/  IABS R16, R12 ;  /* 0x0000000c00107213 */ /* 0x000fe20000000000 */
[----:B------:R-:W-:-:S04]  /*1680*/  IMAD.HI.U32 R7, R9, R10, RZ ;  /* 0x0000000a09077227 */ /* 0x000fc800078e00ff */
[----:B------:R-:W-:Y:S01]  /*1690*/  @!P3 IMAD.MOV R3, RZ, RZ, -R3 ;  /* 0x000000ffff03b224 */ /* 0x000fe200078e0a03 */
[C---:B------:R-:W-:Y:S01]  /*16a0*/  ISETP.GT.U32.AND P3, PT, R4.reuse, R14, PT ;  /* 0x0000000e0400720c */ /* 0x040fe20003f64070 */
[----:B------:R-:W-:Y:S02]  /*16b0*/  IMAD.MOV R7, RZ, RZ, -R7 ;  /* 0x000000ffff077224 */ /* 0x000fe400078e0a07 */
[----:B------:R-:W-:Y:S01]  /*16c0*/  @!P6 IMAD.IADD R13, R13, 0x1, -R4 ;  /* 0x000000010d0de824 */ /* 0x000fe200078e0a04 */
[----:B------:R0:W-:Y:S01]  /*16d0*/  STL [R1+0x48], R3 ;  /* 0x0000480301007387 */ /* 0x0001e20000100800 */
[----:B------:R-:W-:Y:S02]  /*16e0*/  IMAD R7, R4, R7, R10 ;  /* 0x0000000704077224 */ /* 0x000fe400078e020a */
[----:B------:R-:W-:-:S03]  /*16f0*/  IMAD.HI.U32 R11, R9, R16, RZ ;  /* 0x00000010090b7227 */ /* 0x000fc600078e00ff */
[----:B------:R-:W-:Y:S01]  /*1700*/  ISETP.GT.U32.AND P6, PT, R4, R7, PT ;  /* 0x000000070400720c */ /* 0x000fe20003fc4070 */
[--C-:B------:R-:W-:Y:S01]  /*1710*/  @!P4 IMAD.IADD R15, R15, 0x1, -R4.reuse ;  /* 0x000000010f0fc824 */ /* 0x100fe200078e0a04 */
[----:B------:R-:W-:Y:S01]  /*1720*/  ISETP.GE.AND P4, PT, R6, RZ, PT ;  /* 0x000000ff0600720c */ /* 0x000fe20003f86270 */
[----:B------:R-:W-:Y:S01]  /*1730*/  @!P3 IMAD.IADD R14, R14, 0x1, -R4 ;  /* 0x000000010e0eb824 */ /* 0x000fe200078e0a04 */
[----:B------:R-:W-:Y:S01]  /*1740*/  ISETP.GE.AND P3, PT, R8, RZ, PT ;  /* 0x000000ff0800720c */ /* 0x000fe20003f66270 */
[----:B0-----:R-:W-:Y:S02]  /*1750*/  IMAD.MOV.U32 R3, RZ, RZ, R5 ;  /* 0x000000ffff037224 */ /* 0x001fe400078e0005 */
[----:B------:R-:W-:Y:S02]  /*1760*/  IMAD.MOV R11, RZ, RZ, -R11 ;  /* 0x000000ffff0b7224 */ /* 0x000fe400078e0a0b */
[----:B------:R-:W-:Y:S01]  /*1770*/  @!P1 IMAD.MOV R3, RZ, RZ, -R3 ;  /* 0x000000ffff039224 */ /* 0x000fe200078e0a03 */
[----:B------:R-:W-:Y:S01]  /*1780*/  ISETP.GT.U32.AND P1, PT, R4, R2, PT ;  /* 0x000000020400720c */ /* 0x000fe20003f24070 */
[----:B------:R-:W-:-:S02]  /*1790*/  IMAD.MOV.U32 R18, RZ, RZ, R15 ;  /* 0x000000ffff127224 */ /* 0x000fc400078e000f */
[C---:B------:R-:W-:Y:S01]  /*17a0*/  IMAD R16, R4.reuse, R11, R16 ;  /* 0x0000000b04107224 */ /* 0x040fe200078e0210 */
[----:B------:R0:W-:Y:S01]  /*17b0*/  STL [R1+0x50], R3 ;  /* 0x0000500301007387 */ /* 0x0001e20000100800 */
[----:B------:R-:W-:Y:S02]  /*17c0*/  @!P6 IMAD.IADD R7, R7, 0x1, -R4 ;  /* 0x000000010707e824 */ /* 0x000fe400078e0a04 */
[----:B------:R-:W-:Y:S01]  /*17d0*/  @!P2 IMAD.MOV R18, RZ, RZ, -R18 ;  /* 0x000000ffff12a224 */ /* 0x000fe200078e0a12 */
[----:B------:R-:W-:Y:S01]  /*17e0*/  ISETP.GT.U32.AND P2, PT, R4, R16, PT ;  /* 0x000000100400720c */ /* 0x000fe20003f44070 */
[C---:B------:R-:W-:Y:S02]  /*17f0*/  VIADD R10, R0.reuse, 0x66 ;  /* 0x00000066000a7836 */ /* 0x040fe40000000000 */
[----:B------:R-:W-:Y:S01]  /*1800*/  VIADD R6, R0, 0x64 ;  /* 0x0000006400067836 */ /* 0x000fe20000000000 */
[----:B------:R-:W-:Y:S01]  /*1810*/  STL [R1+0x54], R18 ;  /* 0x0000541201007387 */ /* 0x000fe20000100800 */
[----:B------:R-:W-:Y:S01]  /*1820*/  @!P1 IMAD.IADD R2, R2, 0x1, -R4 ;  /* 0x0000000102029824 */ /* 0x000fe200078e0a04 */
[----:B------:R-:W-:Y:S01]  /*1830*/  IABS R17, R10 ;  /* 0x0000000a00117213 */ /* 0x000fe20000000000 */
[----:B0-----:R-:W-:Y:S01]  /*1840*/  IMAD.MOV.U32 R3, RZ, RZ, R14 ;  /* 0x000000ffff037224 */ /* 0x001fe200078e000e */
[----:B------:R-:W-:Y:S01]  /*1850*/  ISETP.GE.AND P1, PT, R12, RZ, PT ;  /* 0x000000ff0c00720c */ /* 0x000fe20003f26270 */
[----:B------:R-:W-:Y:S01]  /*1860*/  VIADD R5, R0, 0x62 ;  /* 0x0000006200057836 */ /* 0x000fe20000000000 */
[C---:B------:R-:W-:Y:S01]  /*1870*/  ISETP.GT.U32.AND P6, PT, R4.reuse, R2, PT ;  /* 0x000000020400720c */ /* 0x040fe20003fc4070 */
[----:B------:R-:W-:Y:S01]  /*1880*/  @!P0 IMAD.MOV R3, RZ, RZ, -R3 ;  /* 0x000000ffff038224 */ /* 0x000fe200078e0a03 */
[----:B------:R-:W-:Y:S01]  /*1890*/  ISETP.GT.U32.AND P0, PT, R4, R7, PT ;  /* 0x000000070400720c */ /* 0x000fe20003f04070 */
[----:B------:R-:W-:Y:S01]  /*18a0*/  IMAD.HI.U32 R8, R9, R17, RZ ;  /* 0x0000001109087227 */ /* 0x000fe200078e00ff */
[----:B------:R-:W-:-:S02]  /*18b0*/  IABS R11, R6 ;  /* 0x00000006000b7213 */ /* 0x000fc40000000000 */
[----:B------:R0:W-:Y:S01]  /*18c0*/  STL [R1+0x58], R3 ;  /* 0x0000580301007387 */ /* 0x0001e20000100800 */
[----:B------:R-:W-:Y:S01]  /*18d0*/  IMAD.MOV R8, RZ, RZ, -R8 ;  /* 0x000000ffff087224 */ /* 0x000fe200078e0a08 */
[----:B------:R-:W-:Y:S01]  /*18e0*/  IABS R12, R5 ;  /* 0x00000005000c7213 */ /* 0x000fe20000000000 */
[--C-:B------:R-:W-:Y:S01]  /*18f0*/  @!P2 IMAD.IADD R16, R16, 0x1, -R4.reuse ;  /* 0x000000011010a824 */ /* 0x100fe200078e0a04 */
[----:B------:R-:W-:Y:S01]  /*1900*/  ISETP.GE.AND P2, PT, R5, RZ, PT ;  /* 0x000000ff0500720c */ /* 0x000fe20003f46270 */
[----:B------:R-:W-:Y:S02]  /*1910*/  IMAD R17, R4, R8, R17 ;  /* 0x0000000804117224 */ /* 0x000fe400078e0211 */
[----:B------:R-:W-:Y:S02]  /*1920*/  @!P6 IMAD.IADD R2, R2, 0x1, -R4 ;  /* 0x000000010202e824 */ /* 0x000fe400078e0a04 */
[----:B------:R-:W-:Y:S01]  /*1930*/  IMAD.HI.U32 R8, R9, R11, RZ ;  /* 0x0000000b09087227 */ /* 0x000fe200078e00ff */
[----:B------:R-:W-:-:S03]  /*1940*/  ISETP.GT.U32.AND P6, PT, R4, R17, PT ;  /* 0x000000110400720c */ /* 0x000fc60003fc4070 */
[----:B0-----:R-:W-:Y:S02]  /*1950*/  IMAD.MOV.U32 R3, RZ, RZ, R13 ;  /* 0x000000ffff037224 */ /* 0x001fe400078e000d */
[----:B------:R-:W-:Y:S01]  /*1960*/  @!P0 IMAD.IADD R7, R7, 0x1, -R4 ;  /* 0x0000000107078824 */ /* 0x000fe200078e0a04 */
[----:B------:R-:W-:Y:S01]  /*1970*/  ISETP.GE.AND P0, PT, R6, RZ, PT ;  /* 0x000000ff0600720c */ /* 0x000fe20003f06270 */
[----:B------:R-:W-:Y:S01]  /*1980*/  @!P5 IMAD.MOV R3, RZ, RZ, -R3 ;  /* 0x000000ffff03d224 */ /* 0x000fe200078e0a03 */
[----:B------:R-:W-:Y:S01]  /*1990*/  ISETP.GE.AND P5, PT, R10, RZ, PT ;  /* 0x000000ff0a00720c */ /* 0x000fe20003fa6270 */
[----:B------:R-:W-:-:S03]  /*19a0*/  IMAD.HI.U32 R10, R9, R12, RZ ;  /* 0x0000000c090a7227 */ /* 0x000fc600078e00ff */
[----:B------:R0:W-:Y:S01]  /*19b0*/  STL [R1+0x60], R3 ;  /* 0x0000600301007387 */ /* 0x0001e20000100800 */
[----:B------:R-:W-:Y:S02]  /*19c0*/  IMAD.MOV R8, RZ, RZ, -R8 ;  /* 0x000000ffff087224 */ /* 0x000fe400078e0a08 */
[----:B------:R-:W-:Y:S02]  /*19d0*/  IMAD.MOV R6, RZ, RZ, -R10 ;  /* 0x000000ffff067224 */ /* 0x000fe400078e0a0a */
[----:B------:R-:W-:Y:S02]  /*19e0*/  VIADD R5, R0, 0x60 ;  /* 0x0000006000057836 */ /* 0x000fe40000000000 */
[C---:B------:R-:W-:Y:S02]  /*19f0*/  IMAD R11, R4.reuse, R8, R11 ;  /* 0x00000008040b7224 */ /* 0x040fe400078e020b */
[----:B------:R-:W-:Y:S01]  /*1a00*/  IMAD R12, R4, R6, R12 ;  /* 0x00000006040c7224 */ /* 0x000fe200078e020c */
[----:B------:R-:W-:Y:S01]  /*1a10*/  IABS R8, R5 ;  /* 0x0000000500087213 */ /* 0x000fe20000000000 */
[----:B0-----:R-:W-:-:S02]  /*1a20*/  IMAD.MOV.U32 R3, RZ, RZ, R2 ;  /* 0x000000ffff037224 */ /* 0x001fc400078e0002 */
[----:B------:R-:W-:Y:S02]  /*1a30*/  @!P6 IMAD.IADD R17, R17, 0x1, -R4 ;  /* 0x000000011111e824 */ /* 0x000fe400078e0a04 */
[----:B------:R-:W-:Y:S01]  /*1a40*/  @!P4 IMAD.MOV R3, RZ, RZ, -R3 ;  /* 0x000000ffff03c224 */ /* 0x000fe200078e0a03 */
[C---:B------:R-:W-:Y:S01]  /*1a50*/  ISETP.GT.U32.AND P4, PT, R4.reuse, R16, PT ;  /* 0x000000100400720c */ /* 0x040fe20003f84070 */
[----:B------:R-:W-:Y:S01]  /*1a60*/  IMAD.HI.U32 R15, R9, R8, RZ ;  /* 0x00000008090f7227 */ /* 0x000fe200078e00ff */
[----:B------:R-:W-:Y:S02]  /*1a70*/  ISETP.GT.U32.AND P6, PT, R4, R17, PT ;  /* 0x000000110400720c */ /* 0x000fe40003fc4070 */
[----:B------:R0:W-:Y:S01]  /*1a80*/  STL [R1+0xd0], R3 ;  /* 0x0000d00301007387 */ /* 0x0001e20000100800 */
[----:B------:R-:W-:Y:S02]  /*1a90*/  IMAD.MOV R15, RZ, RZ, -R15 ;  /* 0x000000ffff0f7224 */ /* 0x000fe400078e0a0f */
[----:B------:R-:W-:-:S02]  /*1aa0*/  VIADD R13, R0, 0x5e ;  /* 0x0000005e000d7836 */ /* 0x000fc40000000000 */
[----:B------:R-:W-:Y:S02]  /*1ab0*/  VIADD R2, R0, 0x5c ;  /* 0x0000005c00027836 */ /* 0x000fe40000000000 */
[----:B------:R-:W-:Y:S01]  /*1ac0*/  IMAD R8, R4, R15, R8 ;  /* 0x0000000f04087224 */ /* 0x000fe200078e0208 */
[----:B------:R-:W-:Y:S01]  /*1ad0*/  IABS R14, R13 ;  /* 0x0000000d000e7213 */ /* 0x000fe20000000000 */
[--C-:B------:R-:W-:Y:S01]  /*1ae0*/  @!P4 IMAD.IADD R16, R16, 0x1, -R4.reuse ;  /* 0x000000011010c824 */ /* 0x100fe200078e0a04 */
[----:B------:R-:W-:Y:S01]  /*1af0*/  ISETP.GT.U32.AND P4, PT, R4, R12, PT ;  /* 0x0000000c0400720c */ /* 0x000fe20003f84070 */
[----:B0-----:R-:W-:Y:S01]  /*1b00*/  IMAD.MOV.U32 R3, RZ, RZ, R7 ;  /* 0x000000ffff037224 */ /* 0x001fe200078e0007 */
[----:B------:R-:W-:Y:S01]  /*1b10*/  IABS R10, R2 ;  /* 0x00000002000a7213 */ /* 0x000fe20000000000 */
[----:B------:R-:W-:Y:S02]  /*1b20*/  VIADD R6, R0, 0x5a ;  /* 0x0000005a00067836 */ /* 0x000fe40000000000 */
[----:B------:R-:W-:Y:S01]  /*1b30*/  @!P3 IMAD.MOV R3, RZ, RZ, -R3 ;  /* 0x000000ffff03b224 */ /* 0x000fe200078e0a03 */
[----:B------:R-:W-:Y:S01]  /*1b40*/  ISETP.GT.U32.AND P3, PT, R4, R11, PT ;  /* 0x0000000b0400720c */ /* 0x000fe20003f64070 */
[----:B------:R-:W-:Y:S01]  /*1b50*/  @!P6 IMAD.IADD R17, R17, 0x1, -R4 ;  /* 0x000000011111e824 */ /* 0x000fe200078e0a04 */
[----:B------:R-:W-:Y:S01]  /*1b60*/  ISETP.GE.AND P6, PT, R5, RZ, PT ;  /* 0x000000ff0500720c */ /* 0x000fe20003fc6270 */
[----:B------:R-:W-:Y:S01]  /*1b70*/  IMAD.HI.U32 R15, R9, R14, RZ ;  /* 0x0000000e090f7227 */ /* 0x000fe200078e00ff */
[----:B------:R0:W-:Y:S01]  /*1b80*/  STL [R1+0xd4], R3 ;  /* 0x0000d40301007387 */ /* 0x0001e20000100800 */
[----:B------:R-:W-:-:S02]  /*1b90*/  IABS R7, R6 ;  /* 0x0000000600077213 */ /* 0x000fc40000000000 */
[----:B------:R-:W-:Y:S02]  /*1ba0*/  @!P4 IMAD.IADD R12, R12, 0x1, -R4 ;  /* 0x000000010c0cc824 */ /* 0x000fe400078e0a04 */
[----:B------:R-:W-:-:S03]  /*1bb0*/  IMAD.HI.U32 R5, R9, R10, RZ ;  /* 0x0000000a09057227 */ /* 0x000fc600078e00ff */
[C---:B------:R-:W-:Y:S01]  /*1bc0*/  ISETP.GT.U32.AND P4, PT, R4.reuse, R12, PT ;  /* 0x0000000c0400720c */ /* 0x040fe20003f84070 */
[----:B------:R-:W-:Y:S01]  /*1bd0*/  @!P3 IMAD.IADD R11, R11, 0x1, -R4 ;  /* 0x000000010b0bb824 */ /* 0x000fe200078e0a04 */
[C---:B------:R-:W-:Y:S01]  /*1be0*/  ISETP.GT.U32.AND P3, PT, R4.reuse, R8, PT ;  /* 0x000000080400720c */ /* 0x040fe20003f64070 */
[----:B0-----:R-:W-:Y:S02]  /*1bf0*/  IMAD.MOV.U32 R3, RZ, RZ, R16 ;  /* 0x000000ffff037224 */ /* 0x001fe400078e0010 */
[----:B------:R-:W-:Y:S02]  /*1c00*/  IMAD.MOV R15, RZ, RZ, -R15 ;  /* 0x000000ffff0f7224 */ /* 0x000fe400078e0a0f */
[----:B------:R-:W-:Y:S01]  /*1c10*/  @!P1 IMAD.MOV R3, RZ, RZ, -R3 ;  /* 0x000000ffff039224 */ /* 0x000fe200078e0a03 */
[C---:B------:R-:W-:Y:S01]  /*1c20*/  ISETP.GT.U32.AND P1, PT, R4.reuse, R11, PT ;  /* 0x0000000b0400720c */ /* 0x040fe20003f24070 */
[----:B------:R-:W-:Y:S02]  /*1c30*/  IMAD.MOV R5, RZ, RZ, -R5 ;  /* 0x000000ffff057224 */ /* 0x000fe400078e0a05 */
[----:B------:R-:W-:Y:S01]  /*1c40*/  IMAD.HI.U32 R16, R9, R7, RZ ;  /* 0x0000000709107227 */ /* 0x000fe200078e00ff */
[----:B------:R0:W-:Y:S03]  /*1c50*/  STL [R1+0xcc], R3 ;  /* 0x0000cc0301007387 */ /* 0x0001e60000100800 */
[----:B------:R-:W-:-:S02]  /*1c60*/  IMAD R14, R4, R15, R14 ;  /* 0x0000000f040e7224 */ /* 0x000fc400078e020e */
[----:B------:R-:W-:Y:S02]  /*1c70*/  @!P3 IMAD.IADD R8, R8, 0x1, -R4 ;  /* 0x000000010808b824 */ /* 0x000fe400078e0a04 */
[C---:B------:R-:W-:Y:S02]  /*1c80*/  IMAD R10, R4.reuse, R5, R10 ;  /* 0x00000005040a7224 */ /* 0x040fe400078e020a */
[--C-:B------:R-:W-:Y:S01]  /*1c90*/  @!P1 IMAD.IADD R11, R11, 0x1, -R4.reuse ;  /* 0x000000010b0b9824 */ /* 0x100fe200078e0a04 */
[C---:B------:R-:W-:Y:S01]  /*1ca0*/  ISETP.GT.U32.AND P1, PT, R4.reuse, R14, PT ;  /* 0x0000000e0400720c */ /* 0x040fe20003f24070 */
[----:B0-----:R-:W-:Y:S01]  /*1cb0*/  IMAD.MOV.U32 R3, RZ, RZ, R17 ;  /* 0x000000ffff037224 */ /* 0x001fe200078e0011 */
[----:B------:R-:W-:Y:S01]  /*1cc0*/  ISETP.GT.U32.AND P3, PT, R4, R8, PT ;  /* 0x000000080400720c */ /* 0x000fe20003f64070 */
[----:B------:R-:W-:Y:S01]  /*1cd0*/  @!P4 IMAD.IADD R12, R12, 0x1, -R4 ;  /* 0x000000010c0cc824 */ /* 0x000fe200078e0a04 */
[----:B------:R-:W-:Y:S01]  /*1ce0*/  ISETP.GT.U32.AND P4, PT, R4, R10, PT ;  /* 0x0000000a0400720c */ /* 0x000fe20003f84070 */
[----:B------:R-:W-:Y:S01]  /*1cf0*/  @!P5 IMAD.MOV R3, RZ, RZ, -R3 ;  /* 0x000000ffff03d224 */ /* 0x000fe200078e0a03 */
[----:B------:R-:W-:Y:S01]  /*1d00*/  ISETP.GE.AND P5, PT, R13, RZ, PT ;  /* 0x000000ff0d00720c */ /* 0x000fe20003fa6270 */
[----:B------:R-:W-:-:S02]  /*1d10*/  IMAD.MOV R13, RZ, RZ, -R16 ;  /* 0x000000ffff0d7224 */ /* 0x000fc400078e0a10 */
[----:B------:R-:W-:Y:S01]  /*1d20*/  VIADD R5, R0, 0x58 ;  /* 0x0000005800057836 */ /* 0x000fe20000000000 */
[----:B------:R0:W-:Y:S01]  /*1d30*/  STL [R1+0x70], R3 ;  /* 0x0000700301007387 */ /* 0x0001e20000100800 */
[----:B------:R-:W-:Y:S02]  /*1d40*/  IMAD R7, R4, R13, R7 ;  /* 0x0000000d04077224 */ /* 0x000fe400078e0207 */
[----:B------:R-:W-:Y:S01]  /*1d50*/  IMAD.MOV.U32 R17, RZ, RZ, R11 ;  /* 0x000000ffff117224 */ /* 0x000fe200078e000b */
[----:B------:R-:W-:Y:S01]  /*1d60*/  IABS R13, R5 ;  /* 0x00000005000d7213 */ /* 0x000fe20000000000 */
[----:B------:R-:W-:Y:S02]  /*1d70*/  @!P1 IMAD.IADD R14, R14, 0x1, -R4 ;  /* 0x000000010e0e9824 */ /* 0x000fe400078e0a04 */
[----:B------:R-:W-:Y:S01]  /*1d80*/  @!P0 IMAD.MOV R17, RZ, RZ, -R17 ;  /* 0x000000ffff118224 */ /* 0x000fe200078e0a11 */
[----:B------:R-:W-:Y:S01]  /*1d90*/  ISETP.GE.AND P0, PT, R2, RZ, PT ;  /* 0x000000ff0200720c */ /* 0x000fe20003f06270 */
[----:B------:R-:W-:Y:S01]  /*1da0*/  IMAD.MOV.U32 R11, RZ, RZ, R13 ;  /* 0x000000ffff0b7224 */ /* 0x000fe200078e000d */
[----:B------:R-:W-:Y:S01]  /*1db0*/  ISETP.GT.U32.AND P1, PT, R4, R14, PT ;  /* 0x0000000e0400720c */ /* 0x000fe20003f24070 */
[----:B0-----:R-:W-:Y:S01]  /*1dc0*/  IMAD.MOV.U32 R3, RZ, RZ, R12 ;  /* 0x000000ffff037224 */ /* 0x001fe200078e000c */
[----:B------:R-:W-:Y:S01]  /*1dd0*/  STL [R1+0x78], R17 ;  /* 0x0000781101007387 */ /* 0x000fe20000100800 */
[--C-:B------:R-:W-:Y:S01]  /*1de0*/  @!P3 IMAD.IADD R8, R8, 0x1, -R4.reuse ;  /* 0x000000010808b824 */ /* 0x100fe200078e0a04 */
[----:B------:R-:W-:Y:S01]  /*1df0*/  ISETP.GE.AND P3, PT, R6, RZ, PT ;  /* 0x000000ff0600720c */ /* 0x000fe20003f66270 */
[----:B------:R-:W-:Y:S01]  /*1e00*/  @!P2 IMAD.MOV R3, RZ, RZ, -R3 ;  /* 0x000000ffff03a224 */ /* 0x000fe200078e0a03 */
[----:B------:R-:W-:Y:S01]  /*1e10*/  ISETP.GT.U32.AND P2, PT, R4, R7, PT ;  /* 0x000000070400720c */ /* 0x000fe20003f44070 */
[----:B------:R-:W-:-:S02]  /*1e20*/  @!P4 IMAD.IADD R10, R10, 0x1, -R4 ;  /* 0x000000010a0ac824 */ /* 0x000fc400078e0a04 */
[----:B------:R-:W-:Y:S01]  /*1e30*/  IMAD.HI.U32 R2, R9, R11, RZ ;  /* 0x0000000b09027227 */ /* 0x000fe200078e00ff */
[----:B------:R0:W-:Y:S02]  /*1e40*/  STL [R1+0xc4], R3 ;  /* 0x0000c40301007387 */ /* 0x0001e40000100800 */
[----:B------:R-:W-:Y:S01]  /*1e50*/  ISETP.GT.U32.AND P4, PT, R4, R10, PT ;  /* 0x0000000a0400720c */ /* 0x000fe20003f84070 */
[C---:B------:R-:W-:Y:S02]  /*1e60*/  VIADD R6, R0.reuse, 0x56 ;  /* 0x0000005600067836 */ /* 0x040fe40000000000 */
[----:B------:R-:W-:Y:S02]  /*1e70*/  IMAD.MOV R2, RZ, RZ, -R2 ;  /* 0x000000ffff027224 */ /* 0x000fe400078e0a02 */
[----:B------:R-:W-:Y:S01]  /*1e80*/  VIADD R12, R0, 0x54 ;  /* 0x00000054000c7836 */ /* 0x000fe20000000000 */
[----:B------:R-:W-:Y:S01]  /*1e90*/  IABS R13, R6 ;  /* 0x00000006000d7213 */ /* 0x000fe20000000000 */
[----:B------:R-:W-:-:S02]  /*1ea0*/  @!P2 IMAD.IADD R7, R7, 0x1, -R4 ;  /* 0x000000010707a824 */ /* 0x000fc400078e0a04 */
[C---:B------:R-:W-:Y:S01]  /*1eb0*/  IMAD R11, R4.reuse, R2, R11 ;  /* 0x00000002040b7224 */ /* 0x040fe200078e020b */
[----:B------:R-:W-:Y:S01]  /*1ec0*/  IABS R2, R12 ;  /* 0x0000000c00027213 */ /* 0x000fe20000000000 */
[----:B0-----:R-:W-:Y:S01]  /*1ed0*/  IMAD.MOV.U32 R3, RZ, RZ, R8 ;  /* 0x000000ffff037224 */ /* 0x001fe200078e0008 */
[----:B------:R-:W-:Y:S01]  /*1ee0*/  ISETP.GT.U32.AND P2, PT, R4, R7, PT ;  /* 0x000000070400720c */ /* 0x000fe20003f44070 */
[----:B------:R-:W-:-:S04]  /*1ef0*/  IMAD.HI.U32 R15, R9, R13, RZ ;  /* 0x0000000d090f7227 */ /* 0x000fc800078e00ff */
[----:B------:R-:W-:Y:S01]  /*1f00*/  @!P6 IMAD.MOV R3, RZ, RZ, -R3 ;  /* 0x000000ffff03e224 */ /* 0x000fe200078e0a03 */
[----:B------:R-:W-:Y:S01]  /*1f10*/  ISETP.GT.U32.AND P6, PT, R4, R11, PT ;  /* 0x0000000b0400720c */ /* 0x000fe20003fc4070 */
[--C-:B------:R-:W-:Y:S01]  /*1f20*/  @!P1 IMAD.IADD R14, R14, 0x1, -R4.reuse ;  /* 0x000000010e0e9824 */ /* 0x100fe200078e0a04 */
[----:B------:R-:W-:Y:S01]  /*1f30*/  ISETP.GE.AND P1, PT, R5, RZ, PT ;  /* 0x000000ff0500720c */ /* 0x000fe20003f26270 */
[----:B------:R-:W-:Y:S01]  /*1f40*/  IMAD.MOV R15, RZ, RZ, -R15 ;  /* 0x000000ffff0f7224 */ /* 0x000fe200078e0a0f */
[----:B------:R0:W-:Y:S01]  /*1f50*/  STL [R1+0xc8], R3 ;  /* 0x0000c80301007387 */ /* 0x0001e20000100800 */
[----:B------:R-:W-:Y:S01]  /*1f60*/  @!P4 IMAD.IADD R10, R10, 0x1, -R4 ;  /* 0x000000010a0ac824 */ /* 0x000fe200078e0a04 */
[----:B------:R-:W-:Y:S01]  /*1f70*/  ISETP.GE.AND P4, PT, R6, RZ, PT ;  /* 0x000000ff0600720c */ /* 0x000fe20003f86270 */
[----:B------:R-:W-:Y:S02]  /*1f80*/  IMAD R6, R4, R15, R13 ;  /* 0x0000000f04067224 */ /* 0x000fe400078e020d */
[----:B------:R-:W-:-:S04]  /*1f90*/  IMAD.HI.U32 R8, R9, R2, RZ ;  /* 0x0000000209087227 */ /* 0x000fc800078e00ff */
[----:B------:R-:W-:Y:S01]  /*1fa0*/  @!P2 IMAD.IADD R7, R7, 0x1, -R4 ;  /* 0x000000010707a824 */ /* 0x000fe200078e0a04 */
[----:B------:R-:W-:Y:S01]  /*1fb0*/  ISETP.GT.U32.AND P2, PT, R4, R6, PT ;  /* 0x000000060400720c */ /* 0x000fe20003f44070 */
[----:B0-----:R-:W-:Y:S02]  /*1fc0*/  IMAD.MOV.U32 R3, RZ, RZ, R14 ;  /* 0x000000ffff037224 */ /* 0x001fe400078e000e */
[----:B------:R-:W-:Y:S02]  /*1fd0*/  IMAD.MOV R8, RZ, RZ, -R8 ;  /* 0x000000ffff087224 */ /* 0x000fe400078e0a08 */
[----:B------:R-:W-:Y:S01]  /*1fe0*/  @!P5 IMAD.MOV R3, RZ, RZ, -R3 ;  /* 0x000000ffff03d224 */ /* 0x000fe200078e0a03 */
[----:B------:R-:W-:Y:S01]  /*1ff0*/  ISETP.GE.AND P5, PT, R12, RZ, PT ;  /* 0x000000ff0c00720c */ /* 0x000fe20003fa6270 */
[----:B------:R-:W-:Y:S02]  /*2000*/  @!P6 IMAD.IADD R11, R11, 0x1, -R4 ;  /* 0x000000010b0be824 */ /* 0x000fe400078e0a04 */
[----:B------:R-:W-:Y:S01]  /*2010*/  IMAD R2, R4, R8, R2 ;  /* 0x0000000804027224 */ /* 0x000fe200078e0202 */
[----:B------:R0:W-:Y:S01]  /*2020*/  STL [R1+0x84], R3 ;  /* 0x0000840301007387 */ /* 0x0001e20000100800 */
[----:B------:R-:W-:Y:S01]  /*2030*/  VIADD R5, R0, 0x52 ;  /* 0x0000005200057836 */ /* 0x000fe20000000000 */
[----:B------:R-:W-:Y:S01]  /*2040*/  ISETP.GT.U32.AND P6, PT, R4, R11, PT ;  /* 0x0000000b0400720c */ /* 0x000fe20003fc4070 */
[----:B------:R-:W-:-:S02]  /*2050*/  @!P2 IMAD.IADD R6, R6, 0x1, -R4 ;  /* 0x000000010606a824 */ /* 0x000fc400078e0a04 */
[----:B------:R-:W-:Y:S01]  /*2060*/  @!P0 IMAD.MOV R10, RZ, RZ, -R10 ;  /* 0x000000ffff0a8224 */ /* 0x000fe200078e0a0a */
[----:B------:R-:W-:Y:S01]  /*2070*/  IABS R13, R5 ;  /* 0x00000005000d7213 */ /* 0x000fe20000000000 */
[----:B------:R-:W-:Y:S01]  /*2080*/  VIADD R12, R0, 0x4e ;  /* 0x0000004e000c7836 */ /* 0x000fe20000000000 */
[C---:B------:R-:W-:Y:S01]  /*2090*/  ISETP.GT.U32.AND P2, PT, R4.reuse, R6, PT ;  /* 0x000000060400720c */ /* 0x040fe20003f44070 */
[----:B0-----:R-:W-:Y:S01]  /*20a0*/  IMAD.MOV.U32 R3, RZ, RZ, R7 ;  /* 0x000000ffff037224 */ /* 0x001fe200078e0007 */
[----:B------:R0:W-:Y:S01]  /*20b0*/  STL [R1+0x8c], R10 ;  /* 0x00008c0a01007387 */ /* 0x0001e20000100800 */
[----:B------:R-:W-:Y:S01]  /*20c0*/  IMAD.HI.U32 R7, R9, R13, RZ ;  /* 0x0000000d09077227 */ /* 0x000fe200078e00ff */
[----:B------:R-:W-:Y:S02]  /*20d0*/  IABS R8, R12 ;  /* 0x0000000c00087213 */ /* 0x000fe40000000000 */
[----:B------:R-:W-:Y:S01]  /*20e0*/  ISETP.GE.AND P0, PT, R5, RZ, PT ;  /* 0x000000ff0500720c */ /* 0x000fe20003f06270 */
[----:B------:R-:W-:Y:S01]  /*20f0*/  @!P3 IMAD.MOV R3, RZ, RZ, -R3 ;  /* 0x000000ffff03b224 */ /* 0x000fe200078e0a03 */
[----:B------:R-:W-:Y:S01]  /*2100*/  ISETP.GT.U32.AND P3, PT, R4, R2, PT ;  /* 0x000000020400720c */ /* 0x000fe20003f64070 */
[----:B------:R-:W-:-:S02]  /*2110*/  @!P6 IMAD.IADD R11, R11, 0x1, -R4 ;  /* 0x000000010b0be824 */ /* 0x000fc400078e0a04 */
[----:B------:R-:W-:Y:S01]  /*2120*/  IMAD.MOV R7, RZ, RZ, -R7 ;  /* 0x000000ffff077224 */ /* 0x000fe200078e0a07 */
[----:B------:R1:W-:Y:S01]  /*2130*/  STL [R1+0xc0], R3 ;  /* 0x0000c00301007387 */ /* 0x0003e20000100800 */
[----:B0-----:R-:W-:Y:S02]  /*2140*/  VIADD R10, R0, 0x50 ;  /* 0x00000050000a7836 */ /* 0x001fe40000000000 */
[----:B------:R-:W-:Y:S02]  /*2150*/  IMAD R13, R4, R7, R13 ;  /* 0x00000007040d7224 */ /* 0x000fe400078e020d */
[--C-:B------:R-:W-:Y:S01]  /*2160*/  @!P2 IMAD.IADD R6, R6, 0x1, -R4.reuse ;  /* 0x000000010606a824 */ /* 0x100fe200078e0a04 */
[----:B------:R-:W-:Y:S01]  /*2170*/  ISETP.GE.AND P6, PT, R10, RZ, PT ;  /* 0x000000ff0a00720c */ /* 0x000fe20003fc6270 */
[----:B------:R-:W-:Y:S01]  /*2180*/  VIADD R5, R0, 0x4c ;  /* 0x0000004c00057836 */ /* 0x000fe20000000000 */
[----:B------:R-:W-:Y:S01]  /*2190*/  IABS R10, R10 ;  /* 0x0000000a000a7213 */ /* 0x000fe20000000000 */
[----:B------:R-:W-:Y:S01]  /*21a0*/  @!P3 IMAD.IADD R2, R2, 0x1, -R4 ;  /* 0x000000010202b824 */ /* 0x000fe200078e0a04 */
[----:B------:R-:W-:Y:S01]  /*21b0*/  ISETP.GE.AND P2, PT, R12, RZ, PT ;  /* 0x000000ff0c00720c */ /* 0x000fe20003f46270 */
[----:B-1----:R-:W-:Y:S01]  /*21c0*/  IMAD.MOV.U32 R3, RZ, RZ, R11 ;  /* 0x000000ffff037224 */ /* 0x002fe200078e000b */
[----:B------:R-:W-:Y:S01]  /*21d0*/  IABS R7, R5 ;  /* 0x0000000500077213 */ /* 0x000fe20000000000 */
[----:B------:R-:W-:Y:S01]  /*21e0*/  IMAD.HI.U32 R11, R9, R10, RZ ;  /* 0x0000000a090b7227 */ /* 0x000fe200078e00ff */
[----:B------:R-:W-:-:S03]  /*21f0*/  ISETP.GT.U32.AND P3, PT, R4, R2, PT ;  /* 0x000000020400720c */ /* 0x000fc60003f64070 */
[----:B------:R-:W-:Y:S01]  /*2200*/  @!P1 IMAD.MOV R3, RZ, RZ, -R3 ;  /* 0x000000ffff039224 */ /* 0x000fe200078e0a03 */
[----:B------:R-:W-:Y:S01]  /*2210*/  ISETP.GT.U32.AND P1, PT, R4, R13, PT ;  /* 0x0000000d0400720c */ /* 0x000fe20003f24070 */
[----:B------:R-:W-:-:S03]  /*2220*/  IMAD.MOV R11, RZ, RZ, -R11 ;  /* 0x000000ffff0b7224 */ /* 0x000fc600078e0a0b */
[----:B------:R0:W-:Y:S01]  /*2230*/  STL [R1+0xbc], R3 ;  /* 0x0000bc0301007387 */ /* 0x0001e20000100800 */
[----:B------:R-:W-:Y:S02]  /*2240*/  IMAD R10, R4, R11, R10 ;  /* 0x0000000b040a7224 */ /* 0x000fe400078e020a */
[----:B------:R-:W-:Y:S02]  /*2250*/  VIADD R11, R0, 0x48 ;  /* 0x00000048000b7836 */ /* 0x000fe40000000000 */
[----:B------:R-:W-:Y:S01]  /*2260*/  @!P3 IMAD.IADD R2, R2, 0x1, -R4 ;  /* 0x000000010202b824 */ /* 0x000fe200078e0a04 */
[----:B------:R-:W-:-:S03]  /*2270*/  ISETP.GT.U32.AND P3, PT, R4, R10, PT ;  /* 0x0000000a0400720c */ /* 0x000fc60003f64070 */
[----:B------:R-:W-:Y:S02]  /*2280*/  @!P1 IMAD.IADD R13, R13, 0x1, -R4 ;  /* 0x000000010d0d9824 */ /* 0x000fe400078e0a04 */
[----:B0-----:R-:W-:Y:S02]  /*2290*/  IMAD.MOV.U32 R3, RZ, RZ, R6 ;  /* 0x000000ffff037224 */ /* 0x001fe400078e0006 */
[----:B------:R-:W-:Y:S01]  /*22a0*/  IMAD.HI.U32 R6, R9, R8, RZ ;  /* 0x0000000809067227 */ /* 0x000fe200078e00ff */
[----:B------:R-:W-:-:S03]  /*22b0*/  ISETP.GT.U32.AND P1, PT, R4, R13, PT ;  /* 0x0000000d0400720c */ /* 0x000fc60003f24070 */
[----:B------:R-:W-:Y:S01]  /*22c0*/  @!P4 IMAD.MOV R3, RZ, RZ, -R3 ;  /* 0x000000ffff03c224 */ /* 0x000fe200078e0a03 */
[----:B------:R-:W-:Y:S01]  /*22d0*/  ISETP.GE.AND P4, PT, R5, RZ, PT ;  /* 0x000000ff0500720c */ /* 0x000fe20003f86270 */
[----:B------:R-:W-:Y:S02]  /*22e0*/  IMAD.MOV R6, RZ, RZ, -R6 ;  /* 0x000000ffff067224 */ /* 0x000fe400078e0a06 */
[----:B------:R-:W-:Y:S01]  /*22f0*/  @!P3 IMAD.IADD R10, R10, 0x1, -R4 ;  /* 0x000000010a0ab824 */ /* 0x000fe200078e0a04 */
[----:B------:R0:W-:Y:S01]  /*2300*/  STL [R1+0x94], R3 ;  /* 0x0000940301007387 */ /* 0x0001e20000100800 */
[C---:B------:R-:W-:Y:S02]  /*2310*/  IMAD R8, R4.reuse, R6, R8 ;  /* 0x0000000604087224 */ /* 0x040fe400078e0208 */
[----:B------:R-:W-:Y:S01]  /*2320*/  IMAD.HI.U32 R5, R9, R7, RZ ;  /* 0x0000000709057227 */ /* 0x000fe200078e00ff */
[----:B------:R-:W-:-:S03]  /*2330*/  ISETP.GT.U32.AND P3, PT, R4, R10, PT ;  /* 0x0000000a0400720c */ /* 0x000fc60003f64070 */
[----:B------:R-:W-:Y:S02]  /*2340*/  IMAD.MOV R5, RZ, RZ, -R5 ;  /* 0x000000ffff057224 */ /* 0x000fe400078e0a05 */
[----:B------:R-:W-:Y:S02]  /*2350*/  @!P1 IMAD.IADD R13, R13, 0x1, -R4 ;  /* 0x000000010d0d9824 */ /* 0x000fe400078e0a04 */
[----:B0-----:R-:W-:Y:S02]  /*2360*/  IMAD.MOV.U32 R3, RZ, RZ, R2 ;  /* 0x000000ffff037224 */ /* 0x001fe400078e0002 */
[----:B------:R-:W-:Y:S02]  /*2370*/  VIADD R2, R0, 0x4a ;  /* 0x0000004a00027836 */ /* 0x000fe40000000000 */
[----:B------:R-:W-:Y:S01]  /*2380*/  @!P5 IMAD.MOV R3, RZ, RZ, -R3 ;  /* 0x000000ffff03d224 */ /* 0x000fe200078e0a03 */
[C---:B------:R-:W-:Y:S01]  /*2390*/  ISETP.GT.U32.AND P5, PT, R4.reuse, R8, PT ;  /* 0x000000080400720c */ /* 0x040fe20003fa4070 */
[----:B------:R-:W-:Y:S01]  /*23a0*/  IMAD R7, R4, R5, R7 ;  /* 0x0000000504077224 */ /* 0x000fe200078e0207 */
[----:B------:R-:W-:Y:S01]  /*23b0*/  IABS R12, R2 ;  /* 0x00000002000c7213 */ /* 0x000fe20000000000 */
[----:B------:R-:W-:Y:S01]  /*23c0*/  @!P3 IMAD.IADD R10, R10, 0x1, -R4 ;  /* 0x000000010a0ab824 */ /* 0x000fe200078e0a04 */
[----:B------:R0:W-:Y:S01]  /*23d0*/  STL [R1+0xa0], R3 ;  /* 0x0000a00301007387 */ /* 0x0001e20000100800 */
[----:B------:R-:W-:Y:S01]  /*23e0*/  IABS R5, R11 ;  /* 0x0000000b00057213 */ /* 0x000fe20000000000 */
[----:B------:R-:W-:Y:S01]  /*23f0*/  VIADD R6, R0, 0x46 ;  /* 0x0000004600067836 */ /* 0x000fe20000000000 */
[----:B------:R-:W-:Y:S01]  /*2400*/  ISETP.GE.AND P3, PT, R11, RZ, PT ;  /* 0x000000ff0b00720c */ /* 0x000fe20003f66270 */
[----:B------:R-:W-:Y:S01]  /*2410*/  IMAD.MOV.U32 R16, RZ, RZ, R10 ;  /* 0x000000ffff107224 */ /* 0x000fe200078e000a */
[----:B------:R-:W-:Y:S01]  /*2420*/  ISETP.GT.U32.AND P1, PT, R4, R7, PT ;  /* 0x000000070400720c */ /* 0x000fe20003f24070 */
[----:B------:R-:W-:Y:S01]  /*2430*/  IMAD.HI.U32 R14, R9, R5, RZ ;  /* 0x00000005090e7227 */ /* 0x000fe200078e00ff */
[----:B------:R-:W-:-:S03]  /*2440*/  IABS R15, R6 ;  /* 0x00000006000f7213 */ /* 0x000fc60000000000 */
[----:B------:R-:W-:Y:S02]  /*2450*/  @!P5 IMAD.IADD R8, R8, 0x1, -R4 ;  /* 0x000000010808d824 */ /* 0x000fe400078e0a04 */
[----:B0-----:R-:W-:Y:S02]  /*2460*/  IMAD.MOV.U32 R3, RZ, RZ, R13 ;  /* 0x000000ffff037224 */ /* 0x001fe400078e000d */
[----:B------:R-:W-:Y:S01]  /*2470*/  IMAD.HI.U32 R13, R9, R12, RZ ;  /* 0x0000000c090d7227 */ /* 0x000fe200078e00ff */
[----:B------:R-:W-:-:S03]  /*2480*/  ISETP.GT.U32.AND P5, PT, R4, R8, PT ;  /* 0x000000080400720c */ /* 0x000fc60003fa4070 */
[----:B------:R-:W-:Y:S02]  /*2490*/  IMAD.MOV R13, RZ, RZ, -R13 ;  /* 0x000000ffff0d7224 */ /* 0x000fe400078e0a0d */
[----:B------:R-:W-:Y:S02]  /*24a0*/  IMAD.MOV R14, RZ, RZ, -R14 ;  /* 0x000000ffff0e7224 */ /* 0x000fe400078e0a0e */
[C---:B------:R-:W-:Y:S02]  /*24b0*/  IMAD R11, R4.reuse, R13, R12 ;  /* 0x0000000d040b7224 */ /* 0x040fe400078e020c */
[----:B------:R-:W-:Y:S02]  /*24c0*/  IMAD R5, R4, R14, R5 ;  /* 0x0000000e04057224 */ /* 0x000fe400078e0205 */
[----:B------:R-:W-:Y:S01]  /*24d0*/  @!P0 IMAD.MOV R3, RZ, RZ, -R3 ;  /* 0x000000ffff038224 */ /* 0x000fe200078e0a03 */
[----:B------:R-:W-:Y:S01]  /*24e0*/  ISETP.GE.AND P0, PT, R2, RZ, PT ;  /* 0x000000ff0200720c */ /* 0x000fe20003f06270 */
[----:B------:R-:W-:Y:S01]  /*24f0*/  @!P5 IMAD.IADD R8, R8, 0x1, -R4 ;  /* 0x000000010808d824 */ /* 0x000fe200078e0a04 */
[C---:B------:R-:W-:Y:S01]  /*2500*/  ISETP.GT.U32.AND P5, PT, R4.reuse, R11, PT ;  /* 0x0000000b0400720c */ /* 0x040fe20003fa4070 */
[----:B------:R-:W-:Y:S01]  /*2510*/  @!P6 IMAD.MOV R16, RZ, RZ, -R16 ;  /* 0x000000ffff10e224 */ /* 0x000fe200078e0a10 */
[----:B------:R-:W-:Y:S01]  /*2520*/  ISETP.GT.U32.AND P6, PT, R4, R5, PT ;  /* 0x000000050400720c */ /* 0x000fe20003fc4070 */
[----:B------:R-:W-:Y:S01]  /*2530*/  VIADD R10, R0, 0x44 ;  /* 0x00000044000a7836 */ /* 0x000fe20000000000 */
[----:B------:R0:W-:Y:S01]  /*2540*/  STL [R1+0xa4], R3 ;  /* 0x0000a40301007387 */ /* 0x0001e20000100800 */
[----:B------:R-:W-:-:S02]  /*2550*/  @!P1 IMAD.IADD R7, R7, 0x1, -R4 ;  /* 0x0000000107079824 */ /* 0x000fc400078e0a04 */
[----:B------:R-:W-:Y:S01]  /*2560*/  IMAD.MOV.U32 R2, RZ, RZ, R15 ;  /* 0x000000ffff027224 */ /* 0x000fe200078e000f */
[----:B------:R-:W-:Y:S02]  /*2570*/  STL [R1+0xa8], R16 ;  /* 0x0000a81001007387 */ /* 0x000fe40000100800 */
[----:B------:R-:W-:Y:S01]  /*2580*/  ISETP.GT.U32.AND P1, PT, R4, R7, PT ;  /* 0x000000070400720c */ /* 0x000fe20003f24070 */
[----:B------:R-:W-:-:S04]  /*2590*/  IMAD.HI.U32 R12, R9, R2, RZ ;  /* 0x00000002090c7227 */ /* 0x000fc800078e00ff */
[----:B0-----:R-:W-:Y:S01]  /*25a0*/  IMAD.MOV.U32 R3, RZ, RZ, R8 ;  /* 0x000000ffff037224 */ /* 0x001fe200078e0008 */
[----:B------:R-:W-:Y:S01]  /*25b0*/  IABS R8, R10 ;  /* 0x0000000a00087213 */ /* 0x000fe20000000000 */
[----:B------:R-:W-:Y:S01]  /*25c0*/  @!P5 IMAD.IADD R11, R11, 0x1, -R4 ;  /* 0x000000010b0bd824 */ /* 0x000fe200078e0a04 */
[----:B------:R-:W-:Y:S01]  /*25d0*/  ISETP.GE.AND P5, PT, R10, RZ, PT ;  /* 0x000000ff0a00720c */ /* 0x000fe20003fa6270 */
[----:B------:R-:W-:Y:S01]  /*25e0*/  @!P2 IMAD.MOV R3, RZ, RZ, -R3 ;  /* 0x000000ffff03a224 */ /* 0x000fe200078e0a03 */
[----:B------:R-:W-:Y:S01]  /*25f0*/  ISETP.GE.AND P2, PT, R6, RZ, PT ;  /* 0x000000ff0600720c */ /* 0x000fe20003f46270 */
[----:B------:R-:W-:Y:S02]  /*2600*/  IMAD.MOV.U32 R6, RZ, RZ, R8 ;  /* 0x000000ffff067224 */ /* 0x000fe400078e0008 */
[----:B------:R-:W-:Y:S01]  /*2610*/  @!P6 IMAD.IADD R5, R5, 0x1, -R4 ;  /* 0x000000010505e824 */ /* 0x000fe200078e0a04 */
[----:B------:R-:W-:Y:S01]  /*2620*/  ISETP.GT.U32.AND P6, PT, R4, R11, PT ;  /* 0x0000000b0400720c */ /* 0x000fe20003fc4070 */
[----:B------:R-:W-:Y:S01]  /*2630*/  IMAD.HI.U32 R10, R9, R6, RZ ;  /* 0x00000006090a7227 */ /* 0x000fe200078e00ff */
[----:B------:R0:W-:Y:S03]  /*2640*/  STL [R1+0xb0], R3 ;  /* 0x0000b00301007387 */ /* 0x0001e60000100800 */
[----:B------:R-:W-:-:S02]  /*2650*/  IMAD.MOV R10, RZ, RZ, -R10 ;  /* 0x000000ffff0a7224 */ /* 0x000fc400078e0a0a */
[----:B------:R-:W-:Y:S02]  /*2660*/  @!P1 IMAD.IADD R7, R7, 0x1, -R4 ;  /* 0x0000000107079824 */ /* 0x000fe400078e0a04 */
[C---:B------:R-:W-:Y:S02]  /*2670*/  IMAD R6, R4.reuse, R10, R6 ;  /* 0x0000000a04067224 */ /* 0x040fe400078e0206 */
[----:B------:R-:W-:Y:S02]  /*2680*/  IMAD.MOV R12, RZ, RZ, -R12 ;  /* 0x000000ffff0c7224 */ /* 0x000fe400078e0a0c */
[----:B0-----:R-:W-:Y:S02]  /*2690*/  IMAD.MOV.U32 R3, RZ, RZ, R7 ;  /* 0x000000ffff037224 */ /* 0x001fe400078e0007 */
[----:B------:R-:W-:Y:S01]  /*26a0*/  @!P6 IMAD.IADD R11, R11, 0x1, -R4 ;  /* 0x000000010b0be824 */ /* 0x000fe200078e0a04 */
[C---:B------:R-:W-:Y:S01]  /*26b0*/  ISETP.GT.U32.AND P6, PT, R4.reuse, R6, PT ;  /* 0x000000060400720c */ /* 0x040fe20003fc4070 */
[----:B------:R-:W-:Y:S01]  /*26c0*/  @!P4 IMAD.MOV R3, RZ, RZ, -R3 ;  /* 0x000000ffff03c224 */ /* 0x000fe200078e0a03 */
[C---:B------:R-:W-:Y:S01]  /*26d0*/  ISETP.GT.U32.AND P4, PT, R4.reuse, R5, PT ;  /* 0x000000050400720c */ /* 0x040fe20003f84070 */
[----:B------:R-:W-:-:S02]  /*26e0*/  IMAD R2, R4, R12, R2 ;  /* 0x0000000c04027224 */ /* 0x000fc400078e0202 */
[C---:B------:R-:W-:Y:S01]  /*26f0*/  VIADD R12, R0.reuse, 0x40 ;  /* 0x00000040000c7836 */ /* 0x040fe20000000000 */
[----:B------:R0:W-:Y:S01]  /*2700*/  STL [R1+0xb4], R3 ;  /* 0x0000b40301007387 */ /* 0x0001e20000100800 */
[----:B------:R-:W-:Y:S01]  /*2710*/  VIADD R7, R0, 0x42 ;  /* 0x0000004200077836 */ /* 0x000fe20000000000 */
[----:B------:R-:W-:Y:S01]  /*2720*/  ISETP.GT.U32.AND P1, PT, R4, R2, PT ;  /* 0x000000020400720c */ /* 0x000fe20003f24070 */
[----:B------:R-:W-:Y:S01]  /*2730*/  VIADD R8, R0, 0x3e ;  /* 0x0000003e00087836 */ /* 0x000fe20000000000 */
[----:B------:R-:W-:Y:S02]  /*2740*/  IABS R21, R12 ;  /* 0x0000000c00157213 */ /* 0x000fe40000000000 */
[----:B------:R-:W-:Y:S01]  /*2750*/  IABS R19, R7 ;  /* 0x0000000700137213 */ /* 0x000fe20000000000 */
[--C-:B------:R-:W-:Y:S01]  /*2760*/  @!P6 IMAD.IADD R6, R6, 0x1, -R4.reuse ;  /* 0x000000010606e824 */ /* 0x100fe200078e0a04 */
[----:B------:R-:W-:Y:S01]  /*2770*/  IABS R20, R8 ;  /* 0x0000000800147213 */ /* 0x000fe20000000000 */
[----:B------:R-:W-:Y:S01]  /*2780*/  @!P4 IMAD.IADD R5, R5, 0x1, -R4 ;  /* 0x000000010505c824 */ /* 0x000fe200078e0a04 */
[----:B------:R-:W-:Y:S01]  /*2790*/  ISETP.GE.AND P4, PT, R7, RZ, PT ;  /* 0x000000ff0700720c */ /* 0x000fe20003f86270 */
[----:B------:R-:W-:Y:S01]  /*27a0*/  IMAD.HI.U32 R7, R9, R21, RZ ;  /* 0x0000001509077227 */ /* 0x000fe200078e00ff */
[----:B------:R-:W-:-:S03]  /*27b0*/  ISETP.GT.U32.AND P6, PT, R4, R6, PT ;  /* 0x000000060400720c */ /* 0x000fc60003fc4070 */
[----:B------:R-:W-:Y:S02]  /*27c0*/  @!P1 IMAD.IADD R2, R2, 0x1, -R4 ;  /* 0x0000000102029824 */ /* 0x000fe400078e0a04 */
[----:B0-----:R-:W-:Y:S02]  /*27d0*/  IMAD.MOV.U32 R3, RZ, RZ, R11 ;  /* 0x000000ffff037224 */ /* 0x001fe400078e000b */
[----:B------:R-:W-:Y:S01]  /*27e0*/  IMAD.MOV R7, RZ, RZ, -R7 ;  /* 0x000000ffff077224 */ /* 0x000fe200078e0a07 */
[----:B------:R-:W-:Y:S01]  /*27f0*/  ISETP.GT.U32.AND P1, PT, R4, R2, PT ;  /* 0x000000020400720c */ /* 0x000fe20003f24070 */
[----:B------:R-:W-:-:S04]  /*2800*/  IMAD.HI.U32 R13, R9, R19, RZ ;  /* 0x00000013090d7227 */ /* 0x000fc800078e00ff */
[----:B------:R-:W-:Y:S01]  /*2810*/  @!P0 IMAD.MOV R3, RZ, RZ, -R3 ;  /* 0x000000ffff038224 */ /* 0x000fe200078e0a03 */
[----:B------:R-:W-:Y:S01]  /*2820*/  ISETP.GE.AND P0, PT, R8, RZ, PT ;  /* 0x000000ff0800720c */ /* 0x000fe20003f06270 */
[----:B------:R-:W-:Y:S02]  /*2830*/  IMAD R21, R4, R7, R21 ;  /* 0x0000000704157224 */ /* 0x000fe400078e0215 */
[----:B------:R-:W-:Y:S01]  /*2840*/  IMAD.MOV R13, RZ, RZ, -R13 ;  /* 0x000000ffff0d7224 */ /* 0x000fe200078e0a0d */
[----:B------:R0:W-:Y:S01]  /*2850*/  STL [R1+0x9c], R3 ;  /* 0x00009c0301007387 */ /* 0x0001e20000100800 */
[--C-:B------:R-:W-:Y:S01]  /*2860*/  @!P6 IMAD.IADD R6, R6, 0x1, -R4.reuse ;  /* 0x000000010606e824 */ /* 0x100fe200078e0a04 */
[C---:B------:R-:W-:Y:S01]  /*2870*/  ISETP.GT.U32.AND P6, PT, R4.reuse, R21, PT ;  /* 0x000000150400720c */ /* 0x040fe20003fc4070 */
[----:B------:R-:W-:Y:S02]  /*2880*/  IMAD R19, R4, R13, R19 ;  /* 0x0000000d04137224 */ /* 0x000fe400078e0213 */
[----:B------:R-:W-:Y:S01]  /*2890*/  @!P1 IMAD.IADD R2, R2, 0x1, -R4 ;  /* 0x0000000102029824 */ /* 0x000fe200078e0a04 */
[----:B------:R-:W-:Y:S01]  /*28a0*/  ISETP.GE.AND P1, PT, R12, RZ, PT ;  /* 0x000000ff0c00720c */ /* 0x000fe20003f26270 */
[----:B------:R-:W-:-:S02]  /*28b0*/  VIADD R13, R0, 0x3c ;  /* 0x0000003c000d7836 */ /* 0x000fc40000000000 */
[----:B------:R-:W-:Y:S02]  /*28c0*/  @!P2 IMAD.MOV R2, RZ, RZ, -R2 ;  /* 0x000000ffff02a224 */ /* 0x000fe400078e0a02 */
[----:B0-----:R-:W-:Y:S01]  /*28d0*/  IMAD.MOV.U32 R3, RZ, RZ, R5 ;  /* 0x000000ffff037224 */ /* 0x001fe200078e0005 */
[----:B------:R-:W-:Y:S01]  /*28e0*/  ISETP.GE.AND P2, PT, R13, RZ, PT ;  /* 0x000000ff0d00720c */ /* 0x000fe20003f46270 */
[----:B------:R-:W-:Y:S01]  /*28f0*/  IMAD.HI.U32 R10, R9, R20, RZ ;  /* 0x00000014090a7227 */ /* 0x000fe200078e00ff */
[----:B------:R-:W-:-:S03]  /*2900*/  IABS R13, R13 ;  /* 0x0000000d000d7213 */ /* 0x000fc60000000000 */
[----:B------:R-:W-:Y:S01]  /*2910*/  @!P3 IMAD.MOV R3, RZ, RZ, -R3 ;  /* 0x000000ffff03b224 */ /* 0x000fe200078e0a03 */
[C---:B------:R-:W-:Y:S01]  /*2920*/  ISETP.GT.U32.AND P3, PT, R4.reuse, R19, PT ;  /* 0x000000130400720c */ /* 0x040fe20003f64070 */
[----:B------:R-:W-:Y:S02]  /*2930*/  @!P6 IMAD.IADD R21, R21, 0x1, -R4 ;  /* 0x000000011515e824 */ /* 0x000fe400078e0a04 */
[----:B------:R-:W-:Y:S01]  /*2940*/  IMAD.MOV R10, RZ, RZ, -R10 ;  /* 0x000000ffff0a7224 */ /* 0x000fe200078e0a0a */
[----:B------:R0:W-:Y:S01]  /*2950*/  STL [R1+0x98], R3 ;  /* 0x0000980301007387 */ /* 0x0001e20000100800 */
[----:B------:R-:W-:Y:S01]  /*2960*/  IMAD.HI.U32 R11, R9, R13, RZ ;  /* 0x0000000d090b7227 */ /* 0x000fe200078e00ff */
[C---:B------:R-:W-:Y:S02]  /*2970*/  ISETP.GT.U32.AND P6, PT, R4.reuse, R21, PT ;  /* 0x000000150400720c */ /* 0x040fe40003fc4070 */
[----:B------:R-:W-:Y:S01]  /*2980*/  STL [R1+0x88], R2 ;  /* 0x0000880201007387 */ /* 0x000fe20000100800 */
[----:B------:R-:W-:-:S02]  /*2990*/  IMAD R20, R4, R10, R20 ;  /* 0x0000000a04147224 */ /* 0x000fc400078e0214 */
[----:B------:R-:W-:Y:S02]  /*29a0*/  VIADD R10, R0, 0x3a ;  /* 0x0000003a000a7836 */ /* 0x000fe40000000000 */
[----:B------:R-:W-:Y:S02]  /*29b0*/  @!P3 IMAD.IADD R19, R19, 0x1, -R4 ;  /* 0x000000011313b824 */ /* 0x000fe400078e0a04 */
[----:B------:R-:W-:Y:S01]  /*29c0*/  IMAD.MOV R11, RZ, RZ, -R11 ;  /* 0x000000ffff0b7224 */ /* 0x000fe200078e0a0b */
[----:B------:R-:W-:Y:S01]  /*29d0*/  IABS R14, R10 ;  /* 0x0000000a000e7213 */ /* 0x000fe20000000000 */
[----:B0-----:R-:W-:Y:S01]  /*29e0*/  IMAD.MOV.U32 R3, RZ, RZ, R6 ;  /* 0x000000ffff037224 */ /* 0x001fe200078e0006 */
[C---:B------:R-:W-:Y:S01]  /*29f0*/  ISETP.GT.U32.AND P3, PT, R4.reuse, R19, PT ;  /* 0x000000130400720c */ /* 0x040fe20003f64070 */
[----:B------:R-:W-:Y:S02]  /*2a00*/  IMAD R13, R4, R11, R13 ;  /* 0x0000000b040d7224 */ /* 0x000fe400078e020d */
[----:B------:R-:W-:-:S02]  /*2a10*/  @!P6 IMAD.IADD R21, R21, 0x1, -R4 ;  /* 0x000000011515e824 */ /* 0x000fc400078e0a04 */
[----:B------:R-:W-:Y:S01]  /*2a20*/  IMAD.HI.U32 R12, R9, R14, RZ ;  /* 0x0000000e090c7227 */ /* 0x000fe200078e00ff */
[----:B------:R-:W-:-:S03]  /*2a30*/  ISETP.GT.U32.AND P6, PT, R4, R13, PT ;  /* 0x0000000d0400720c */ /* 0x000fc60003fc4070 */
[----:B------:R-:W-:Y:S02]  /*2a40*/  VIADD R7, R0, 0x38 ;  /* 0x0000003800077836 */ /* 0x000fe40000000000 */
[----:B------:R-:W-:Y:S01]  /*2a50*/  @!P5 IMAD.MOV R3, RZ, RZ, -R3 ;  /* 0x000000ffff03d224 */ /* 0x000fe200078e0a03 */
[C---:B------:R-:W-:Y:S01]  /*2a60*/  ISETP.GT.U32.AND P5, PT, R4.reuse, R20, PT ;  /* 0x000000140400720c */ /* 0x040fe20003fa4070 */
[----:B------:R-:W-:Y:S01]  /*2a70*/  IMAD.MOV R6, RZ, RZ, -R12 ;  /* 0x000000ffff067224 */ /* 0x000fe200078e0a0c */
[----:B------:R-:W-:Y:S01]  /*2a80*/  IABS R15, R7 ;  /* 0x00000007000f7213 */ /* 0x000fe20000000000 */
[----:B------:R-:W-:Y:S01]  /*2a90*/  @!P3 IMAD.IADD R19, R19, 0x1, -R4 ;  /* 0x000000011313b824 */ /* 0x000fe200078e0a04 */
[----:B------:R0:W-:Y:S01]  /*2aa0*/  STL [R1+0x7c], R3 ;  /* 0x00007c0301007387 */ /* 0x0001e20000100800 */
[----:B------:R-:W-:Y:S01]  /*2ab0*/  IMAD R14, R4, R6, R14 ;  /* 0x00000006040e7224 */ /* 0x000fe200078e020e */
[----:B------:R-:W-:Y:S01]  /*2ac0*/  ISETP.GE.AND P3, PT, R10, RZ, PT ;  /* 0x000000ff0a00720c */ /* 0x000fe20003f66270 */
[----:B------:R-:W-:-:S02]  /*2ad0*/  VIADD R6, R0, 0x34 ;  /* 0x0000003400067836 */ /* 0x000fc40000000000 */
[----:B------:R-:W-:Y:S02]  /*2ae0*/  VIADD R8, R0, 0x36 ;  /* 0x0000003600087836 */ /* 0x000fe40000000000 */
[----:B------:R-:W-:Y:S01]  /*2af0*/  IMAD.HI.U32 R5, R9, R15, RZ ;  /* 0x0000000f09057227 */ /* 0x000fe200078e00ff */
[----:B------:R-:W-:Y:S02]  /*2b00*/  IABS R17, R6 ;  /* 0x0000000600117213 */ /* 0x000fe40000000000 */
[----:B------:R-:W-:Y:S01]  /*2b10*/  IABS R16, R8 ;  /* 0x0000000800107213 */ /* 0x000fe20000000000 */
[----:B0-----:R-:W-:Y:S02]  /*2b20*/  IMAD.MOV.U32 R3, RZ, RZ, R19 ;  /* 0x000000ffff037224 */ /* 0x001fe400078e0013 */
[----:B------:R-:W-:Y:S02]  /*2b30*/  @!P6 IMAD.IADD R13, R13, 0x1, -R4 ;  /* 0x000000010d0de824 */ /* 0x000fe400078e0a04 */
[----:B------:R-:W-:-:S02]  /*2b40*/  @!P4 IMAD.MOV R3, RZ, RZ, -R3 ;  /* 0x000000ffff03c224 */ /* 0x000fc400078e0a03 */
[----:B------:R-:W-:Y:S01]  /*2b50*/  IMAD.MOV R5, RZ, RZ, -R5 ;  /* 0x000000ffff057224 */ /* 0x000fe200078e0a05 */
[----:B------:R-:W-:Y:S01]  /*2b60*/  ISETP.GT.U32.AND P4, PT, R4, R13, PT ;  /* 0x0000000d0400720c */ /* 0x000fe20003f84070 */
[----:B------:R-:W-:Y:S01]  /*2b70*/  VIADD R10, R0, 0x32 ;  /* 0x00000032000a7836 */ /* 0x000fe20000000000 */
[----:B------:R0:W-:Y:S01]  /*2b80*/  STL [R1+0x68], R3 ;  /* 0x0000680301007387 */ /* 0x0001e20000100800 */
[----:B------:R-:W-:Y:S01]  /*2b90*/  @!P5 IMAD.IADD R20, R20, 0x1, -R4 ;  /* 0x000000011414d824 */ /* 0x000fe200078e0a04 */
[C---:B------:R-:W-:Y:S01]  /*2ba0*/  ISETP.GT.U32.AND P5, PT, R4.reuse, R14, PT ;  /* 0x0000000e0400720c */ /* 0x040fe20003fa4070 */
[C---:B------:R-:W-:Y:S01]  /*2bb0*/  IMAD R15, R4.reuse, R5, R15 ;  /* 0x00000005040f7224 */ /* 0x040fe200078e020f */
[----:B------:R-:W-:Y:S01]  /*2bc0*/  IABS R18, R10 ;  /* 0x0000000a00127213 */ /* 0x000fe20000000000 */
[----:B------:R-:W-:Y:S01]  /*2bd0*/  IMAD.HI.U32 R22, R9, R17, RZ ;  /* 0x0000001109167227 */ /* 0x000fe200078e00ff */
[----:B------:R-:W-:-:S03]  /*2be0*/  ISETP.GT.U32.AND P6, PT, R4, R20, PT ;  /* 0x000000140400720c */ /* 0x000fc60003fc4070 */
[----:B------:R-:W-:-:S04]  /*2bf0*/  IMAD.HI.U32 R2, R9, R16, RZ ;  /* 0x0000001009027227 */ /* 0x000fc800078e00ff */
        /* <DEDUP_REMOVED lines=8> */
[C---:B------:R-:W-:Y:S02]  /*2c80*/  IMAD R16, R4.reuse, R2, R16 ;  /* 0x0000000204107224 */ /* 0x040fe400078e0210 */
[----:B------:R-:W-:Y:S02]  /*2c90*/  IMAD.MOV R19, RZ, RZ, -R19 ;  /* 0x000000ffff137224 */ /* 0x000fe400078e0a13 */
[--C-:B------:R-:W-:Y:S01]  /*2ca0*/  @!P4 IMAD.IADD R13, R13, 0x1, -R4.reuse ;  /* 0x000000010d0dc824 */ /* 0x100fe200078e0a04 */
[----:B------:R-:W-:Y:S01]  /*2cb0*/  ISETP.GT.U32.AND P4, PT, R4, R17, PT ;  /* 0x000000110400720c */ /* 0x000fe20003f84070 */
[--C-:B------:R-:W-:Y:S02]  /*2cc0*/  @!P5 IMAD.IADD R14, R14, 0x1, -R4.reuse ;  /* 0x000000010e0ed824 */ /* 0x100fe400078e0a04 */
[----:B------:R-:W-:Y:S01]  /*2cd0*/  @!P6 IMAD.IADD R20, R20, 0x1, -R4 ;  /* 0x000000011414e824 */ /* 0x000fe200078e0a04 */
[C---:B------:R-:W-:Y:S01]  /*2ce0*/  ISETP.GT.U32.AND P6, PT, R4.reuse, R16, PT ;  /* 0x000000100400720c */ /* 0x040fe20003fc4070 */
[C---:B------:R-:W-:Y:S01]  /*2cf0*/  IMAD R18, R4.reuse, R19, R18 ;  /* 0x0000001304127224 */ /* 0x040fe200078e0212 */
[----:B------:R-:W-:Y:S01]  /*2d00*/  ISETP.GT.U32.AND P5, PT, R4, R14, PT ;  /* 0x0000000e0400720c */ /* 0x000fe20003fa4070 */
[----:B------:R-:W-:-:S02]  /*2d10*/  @!P1 IMAD.IADD R15, R15, 0x1, -R4 ;  /* 0x000000010f0f9824 */ /* 0x000fc400078e0a04 */
[----:B------:R-:W-:Y:S01]  /*2d20*/  VIADD R12, R0, 0x2e ;  /* 0x0000002e000c7836 */ /* 0x000fe20000000000 */
[----:B------:R-:W-:Y:S01]  /*2d30*/  ISETP.GT.U32.AND P1, PT, R4, R18, PT ;  /* 0x000000120400720c */ /* 0x000fe20003f24070 */
[----:B------:R-:W-:Y:S02]  /*2d40*/  VIADD R11, R0, 0x30 ;  /* 0x00000030000b7836 */ /* 0x000fe40000000000 */
[----:B------:R-:W-:Y:S01]  /*2d50*/  @!P4 IMAD.IADD R17, R17, 0x1, -R4 ;  /* 0x000000011111c824 */ /* 0x000fe200078e0a04 */
[----:B------:R-:W-:Y:S01]  /*2d60*/  IABS R2, R12 ;  /* 0x0000000c00027213 */ /* 0x000fe20000000000 */
[----:B0-----:R-:W-:Y:S01]  /*2d70*/  IMAD.MOV.U32 R3, RZ, RZ, R20 ;  /* 0x000000ffff037224 */ /* 0x001fe200078e0014 */
[----:B------:R-:W-:Y:S01]  /*2d80*/  IABS R5, R11 ;  /* 0x0000000b00057213 */ /* 0x000fe20000000000 */
[----:B------:R-:W-:Y:S01]  /*2d90*/  @!P6 IMAD.IADD R16, R16, 0x1, -R4 ;  /* 0x000000011010e824 */ /* 0x000fe200078e0a04 */
[----:B------:R-:W-:Y:S01]  /*2da0*/  ISETP.GT.U32.AND P4, PT, R4, R15, PT ;  /* 0x0000000f0400720c */ /* 0x000fe20003f84070 */
[----:B------:R-:W-:Y:S01]  /*2db0*/  IMAD.HI.U32 R19, R9, R2, RZ ;  /* 0x0000000209137227 */ /* 0x000fe200078e00ff */
[----:B------:R-:W-:-:S03]  /*2dc0*/  ISETP.GE.AND P6, PT, R8, RZ, PT ;  /* 0x000000ff0800720c */ /* 0x000fc60003fc6270 */
[----:B------:R-:W-:-:S04]  /*2dd0*/  IMAD.HI.U32 R21, R9, R5, RZ ;  /* 0x0000000509157227 */ /* 0x000fc800078e00ff */
[--C-:B------:R-:W-:Y:S01]  /*2de0*/  @!P5 IMAD.IADD R14, R14, 0x1, -R4.reuse ;  /* 0x000000010e0ed824 */ /* 0x100fe200078e0a04 */
[----:B------:R-:W-:Y:S01]  /*2df0*/  ISETP.GE.AND P5, PT, R7, RZ, PT ;  /* 0x000000ff0700720c */ /* 0x000fe20003fa6270 */
[----:B------:R-:W-:Y:S01]  /*2e00*/  @!P2 IMAD.MOV R13, RZ, RZ, -R13 ;  /* 0x000000ffff0da224 */ /* 0x000fe200078e0a0d */
[----:B------:R-:W-:Y:S01]  /*2e10*/  ISETP.GT.U32.AND P2, PT, R4, R17, PT ;  /* 0x000000110400720c */ /* 0x000fe20003f44070 */
[----:B------:R-:W-:Y:S02]  /*2e20*/  VIADD R8, R0, 0x2a ;  /* 0x0000002a00087836 */ /* 0x000fe40000000000 */
[----:B------:R-:W-:Y:S01]  /*2e30*/  @!P1 IMAD.IADD R18, R18, 0x1, -R4 ;  /* 0x0000000112129824 */ /* 0x000fe200078e0a04 */
[----:B------:R-:W-:Y:S01]  /*2e40*/  STL [R1+0xa7c], R13 ;  /* 0x000a7c0d01007387 */ /* 0x000fe20000100800 */
[----:B------:R-:W-:Y:S01]  /*2e50*/  @!P0 IMAD.MOV R3, RZ, RZ, -R3 ;  /* 0x000000ffff038224 */ /* 0x000fe200078e0a03 */
[----:B------:R-:W-:Y:S01]  /*2e60*/  ISETP.GT.U32.AND P0, PT, R4, R16, PT ;  /* 0x000000100400720c */ /* 0x000fe20003f04070 */
[----:B------:R-:W-:Y:S01]  /*2e70*/  IMAD.MOV R19, RZ, RZ, -R19 ;  /* 0x000000ffff137224 */ /* 0x000fe200078e0a13 */
[----:B------:R-:W-:Y:S01]  /*2e80*/  IABS R20, R8 ;  /* 0x0000000800147213 */ /* 0x000fe20000000000 */
[----:B------:R-:W-:Y:S01]  /*2e90*/  VIADD R7, R0, 0x2c ;  /* 0x0000002c00077836 */ /* 0x000fe20000000000 */
[C---:B------:R-:W-:Y:S01]  /*2ea0*/  ISETP.GT.U32.AND P1, PT, R4.reuse, R18, PT ;  /* 0x000000120400720c */ /* 0x040fe20003f24070 */
[----:B------:R-:W-:Y:S01]  /*2eb0*/  IMAD.MOV R21, RZ, RZ, -R21 ;  /* 0x000000ffff157224 */ /* 0x000fe200078e0a15 */
[----:B------:R0:W-:Y:S01]  /*2ec0*/  STL [R1+0x34], R3 ;  /* 0x0000340301007387 */ /* 0x0001e20000100800 */
[C---:B------:R-:W-:Y:S01]  /*2ed0*/  IMAD R2, R4.reuse, R19, R2 ;  /* 0x0000001304027224 */ /* 0x040fe200078e0202 */
[----:B------:R-:W-:Y:S01]  /*2ee0*/  IABS R19, R7 ;  /* 0x0000000700137213 */ /* 0x000fe20000000000 */
[----:B------:R-:W-:-:S02]  /*2ef0*/  IMAD R5, R4, R21, R5 ;  /* 0x0000001504057224 */ /* 0x000fc400078e0205 */
[----:B------:R-:W-:Y:S01]  /*2f00*/  @!P4 IMAD.IADD R15, R15, 0x1, -R4 ;  /* 0x000000010f0fc824 */ /* 0x000fe200078e0a04 */
[----:B------:R-:W-:Y:S01]  /*2f10*/  ISETP.GE.AND P4, PT, R6, RZ, PT ;  /* 0x000000ff0600720c */ /* 0x000fe20003f86270 */
[----:B------:R-:W-:Y:S01]  /*2f20*/  @!P3 IMAD.MOV R14, RZ, RZ, -R14 ;  /* 0x000000ffff0eb224 */ /* 0x000fe200078e0a0e */
[----:B------:R-:W-:Y:S01]  /*2f30*/  ISETP.GT.U32.AND P3, PT, R4, R5, PT ;  /* 0x000000050400720c */ /* 0x000fe20003f64070 */
[----:B------:R-:W-:Y:S02]  /*2f40*/  IMAD.MOV.U32 R6, RZ, RZ, R20 ;  /* 0x000000ffff067224 */ /* 0x000fe400078e0014 */
[----:B------:R-:W-:Y:S01]  /*2f50*/  IMAD.HI.U32 R20, R9, R19, RZ ;  /* 0x0000001309147227 */ /* 0x000fe200078e00ff */
[----:B------:R-:W-:Y:S03]  /*2f60*/  STL [R1+0xa80], R14 ;  /* 0x000a800e01007387 */ /* 0x000fe60000100800 */
[--C-:B------:R-:W-:Y:S01]  /*2f70*/  @!P2 IMAD.IADD R17, R17, 0x1, -R4.reuse ;  /* 0x000000011111a824 */ /* 0x100fe200078e0a04 */
[----:B------:R-:W-:Y:S01]  /*2f80*/  ISETP.GE.AND P2, PT, R10, RZ, PT ;  /* 0x000000ff0a00720c */ /* 0x000fe20003f46270 */
[----:B------:R-:W-:Y:S01]  /*2f90*/  @!P0 IMAD.IADD R16, R16, 0x1, -R4 ;  /* 0x0000000110108824 */ /* 0x000fe200078e0a04 */
[----:B------:R-:W-:Y:S01]  /*2fa0*/  ISETP.GT.U32.AND P0, PT, R4, R2, PT ;  /* 0x000000020400720c */ /* 0x000fe20003f04070 */
[----:B------:R-:W-:-:S02]  /*2fb0*/  IMAD.MOV R10, RZ, RZ, -R20 ;  /* 0x000000ffff0a7224 */ /* 0x000fc400078e0a14 */
[----:B------:R-:W-:-:S04]  /*2fc0*/  IMAD.HI.U32 R20, R9, R6, RZ ;  /* 0x0000000609147227 */ /* 0x000fc800078e00ff */
[----:B------:R-:W-:Y:S01]  /*2fd0*/  @!P1 IMAD.IADD R18, R18, 0x1, -R4 ;  /* 0x0000000112129824 */ /* 0x000fe200078e0a04 */
[----:B------:R-:W-:Y:S01]  /*2fe0*/  ISETP.GE.AND P1, PT, R11, RZ, PT ;  /* 0x000000ff0b00720c */ /* 0x000fe20003f26270 */
[----:B------:R-:W-:Y:S02]  /*2ff0*/  IMAD R11, R4, R10, R19 ;  /* 0x0000000a040b7224 */ /* 0x000fe400078e0213 */
[----:B------:R-:W-:Y:S02]  /*3000*/  IMAD.MOV R20, RZ, RZ, -R20 ;  /* 0x000000ffff147224 */ /* 0x000fe400078e0a14 */
[----:B------:R-:W-:Y:S01]  /*3010*/  @!P3 IMAD.IADD R5, R5, 0x1, -R4 ;  /* 0x000000010505b824 */ /* 0x000fe200078e0a04 */
[----:B------:R-:W-:Y:S01]  /*3020*/  ISETP.GE.AND P3, PT, R12, RZ, PT ;  /* 0x000000ff0c00720c */ /* 0x000fe20003f66270 */
[C---:B------:R-:W-:Y:S02]  /*3030*/  IMAD R6, R4.reuse, R20, R6 ;  /* 0x0000001404067224 */ /* 0x040fe400078e0206 */
[----:B------:R-:W-:Y:S01]  /*3040*/  @!P6 IMAD.MOV R16, RZ, RZ, -R16 ;  /* 0x000000ffff10e224 */ /* 0x000fe200078e0a10 */
[----:B------:R-:W-:Y:S01]  /*3050*/  ISETP.GT.U32.AND P6, PT, R4, R11, PT ;  /* 0x0000000b0400720c */ /* 0x000fe20003fc4070 */
[----:B------:R-:W-:Y:S01]  /*3060*/  @!P0 IMAD.IADD R2, R2, 0x1, -R4 ;  /* 0x0000000102028824 */ /* 0x000fe200078e0a04 */
[C---:B------:R-:W-:Y:S01]  /*3070*/  ISETP.GT.U32.AND P0, PT, R4.reuse, R5, PT ;  /* 0x000000050400720c */ /* 0x040fe20003f04070 */
[----:B------:R-:W-:Y:S01]  /*3080*/  @!P4 IMAD.MOV R17, RZ, RZ, -R17 ;  /* 0x000000ffff11c224 */ /* 0x000fe200078e0a11 */
[----:B------:R-:W-:Y:S01]  /*3090*/  ISETP.GT.U32.AND P4, PT, R4, R6, PT ;  /* 0x000000060400720c */ /* 0x000fe20003f84070 */
[----:B------:R-:W-:-:S02]  /*30a0*/  VIADD R10, R0, 0x28 ;  /* 0x00000028000a7836 */ /* 0x000fc40000000000 */
[----:B------:R-:W-:Y:S01]  /*30b0*/  @!P5 IMAD.MOV R15, RZ, RZ, -R15 ;  /* 0x000000ffff0fd224 */ /* 0x000fe200078e0a0f */
[----:B------:R-:W-:Y:S01]  /*30c0*/  ISETP.GT.U32.AND P5, PT, R4, R2, PT ;  /* 0x000000020400720c */ /* 0x000fe20003fa4070 */
[----:B------:R-:W-:Y:S01]  /*30d0*/  @!P2 IMAD.MOV R18, RZ, RZ, -R18 ;  /* 0x000000ffff12a224 */ /* 0x000fe200078e0a12 */
[----:B------:R-:W-:Y:S01]  /*30e0*/  IABS R12, R10 ;  /* 0x0000000a000c7213 */ /* 0x000fe20000000000 */
[----:B------:R-:W-:Y:S01]  /*30f0*/  VIADD R20, R0, 0x22 ;  /* 0x0000002200147836 */ /* 0x000fe20000000000 */
[----:B------:R-:W-:Y:S01]  /*3100*/  ISETP.GE.AND P2, PT, R7, RZ, PT ;  /* 0x000000ff0700720c */ /* 0x000fe20003f46270 */
[--C-:B------:R-:W-:Y:S01]  /*3110*/  @!P6 IMAD.IADD R11, R11, 0x1, -R4.reuse ;  /* 0x000000010b0be824 */ /* 0x100fe200078e0a04 */
[----:B------:R-:W-:Y:S01]  /*3120*/  STL [R1+0xa84], R15 ;  /* 0x000a840f01007387 */ /* 0x000fe20000100800 */
[--C-:B------:R-:W-:Y:S01]  /*3130*/  @!P0 IMAD.IADD R5, R5, 0x1, -R4.reuse ;  /* 0x0000000105058824 */ /* 0x100fe200078e0a04 */
[----:B------:R-:W-:Y:S01]  /*3140*/  ISETP.GE.AND P0, PT, R8, RZ, PT ;  /* 0x000000ff0800720c */ /* 0x000fe20003f06270 */
[----:B------:R-:W-:Y:S01]  /*3150*/  @!P4 IMAD.IADD R6, R6, 0x1, -R4 ;  /* 0x000000010606c824 */ /* 0x000fe200078e0a04 */
[----:B------:R-:W-:Y:S01]  /*3160*/  ISETP.GT.U32.AND P4, PT, R4, R11, PT ;  /* 0x0000000b0400720c */ /* 0x000fe20003f84070 */
[----:B------:R-:W-:Y:S01]  /*3170*/  IMAD.HI.U32 R8, R9, R12, RZ ;  /* 0x0000000c09087227 */ /* 0x000fe200078e00ff */
[----:B------:R-:W-:Y:S03]  /*3180*/  STL [R1+0xa88], R16 ;  /* 0x000a881001007387 */ /* 0x000fe60000100800 */
[----:B------:R-:W-:Y:S01]  /*3190*/  VIADD R7, R0, 0x26 ;  /* 0x0000002600077836 */ /* 0x000fe20000000000 */
[----:B------:R-:W-:Y:S01]  /*31a0*/  STL [R1+0xa8c], R17 ;  /* 0x000a8c1101007387 */ /* 0x000fe20000100800 */
[----:B0-----:R-:W-:-:S02]  /*31b0*/  IMAD.MOV.U32 R3, RZ, RZ, R5 ;  /* 0x000000ffff037224 */ /* 0x001fc400078e0005 */
[----:B------:R-:W-:Y:S01]  /*31c0*/  IMAD.MOV R5, RZ, RZ, -R8 ;  /* 0x000000ffff057224 */ /* 0x000fe200078e0a08 */
[----:B------:R-:W-:Y:S01]  /*31d0*/  IABS R8, R7 ;  /* 0x0000000700087213 */ /* 0x000fe20000000000 */
[----:B------:R-:W-:Y:S01]  /*31e0*/  @!P5 IMAD.IADD R2, R2, 0x1, -R4 ;  /* 0x000000010202d824 */ /* 0x000fe200078e0a04 */
[----:B------:R-:W-:Y:S01]  /*31f0*/  ISETP.GE.AND P5, PT, R10, RZ, PT ;  /* 0x000000ff0a00720c */ /* 0x000fe20003fa6270 */
[----:B------:R-:W-:Y:S01]  /*3200*/  IMAD R5, R4, R5, R12 ;  /* 0x0000000504057224 */ /* 0x000fe200078e020c */
[----:B------:R-:W-:Y:S01]  /*3210*/  STL [R1+0xa90], R18 ;  /* 0x000a901201007387 */ /* 0x000fe20000100800 */
[----:B------:R-:W-:Y:S01]  /*3220*/  IMAD.HI.U32 R10, R9, R8, RZ ;  /* 0x00000008090a7227 */ /* 0x000fe200078e00ff */
[----:B------:R-:W-:-:S03]  /*3230*/  ISETP.GE.AND P6, PT, R7, RZ, PT ;  /* 0x000000ff0700720c */ /* 0x000fc60003fc6270 */
[----:B------:R-:W-:Y:S01]  /*3240*/  @!P4 IMAD.IADD R11, R11, 0x1, -R4 ;  /* 0x000000010b0bc824 */ /* 0x000fe200078e0a04 */
[C---:B------:R-:W-:Y:S01]  /*3250*/  ISETP.GT.U32.AND P4, PT, R4.reuse, R5, PT ;  /* 0x000000050400720c */ /* 0x040fe20003f84070 */
[----:B------:R-:W-:Y:S02]  /*3260*/  IMAD.MOV R10, RZ, RZ, -R10 ;  /* 0x000000ffff0a7224 */ /* 0x000fe400078e0a0a */
[----:B------:R-:W-:Y:S01]  /*3270*/  @!P1 IMAD.MOV R3, RZ, RZ, -R3 ;  /* 0x000000ffff039224 */ /* 0x000fe200078e0a03 */
[C---:B------:R-:W-:Y:S01]  /*3280*/  ISETP.GT.U32.AND P1, PT, R4.reuse, R6, PT ;  /* 0x000000060400720c */ /* 0x040fe20003f24070 */
[----:B------:R-:W-:Y:S02]  /*3290*/  IMAD R8, R4, R10, R8 ;  /* 0x0000000a04087224 */ /* 0x000fe400078e0208 */
[----:B------:R-:W-:Y:S01]  /*32a0*/  IMAD.MOV.U32 R13, RZ, RZ, R11 ;  /* 0x000000ffff0d7224 */ /* 0x000fe200078e000b */
[----:B------:R0:W-:Y:S01]  /*32b0*/  STL [R1+0x44], R3 ;  /* 0x0000440301007387 */ /* 0x0001e20000100800 */
[----:B------:R-:W-:-:S02]  /*32c0*/  VIADD R19, R0, 0x24 ;  /* 0x0000002400137836 */ /* 0x000fc40000000000 */
[----:B------:R-:W-:Y:S01]  /*32d0*/  @!P2 IMAD.MOV R13, RZ, RZ, -R13 ;  /* 0x000000ffff0da224 */ /* 0x000fe200078e0a0d */
[----:B------:R-:W-:Y:S01]  /*32e0*/  ISETP.GT.U32.AND P2, PT, R4, R8, PT ;  /* 0x000000080400720c */ /* 0x000fe20003f44070 */
[--C-:B------:R-:W-:Y:S02]  /*32f0*/  @!P4 IMAD.IADD R5, R5, 0x1, -R4.reuse ;  /* 0x000000010505c824 */ /* 0x100fe400078e0a04 */
[----:B------:R-:W-:Y:S02]  /*3300*/  VIADD R7, R0, 0x20 ;  /* 0x0000002000077836 */ /* 0x000fe40000000000 */
[----:B------:R-:W-:Y:S01]  /*3310*/  @!P1 IMAD.IADD R6, R6, 0x1, -R4 ;  /* 0x0000000106069824 */ /* 0x000fe200078e0a04 */
[----:B------:R-:W-:Y:S01]  /*3320*/  ISETP.GT.U32.AND P4, PT, R4, R5, PT ;  /* 0x000000050400720c */ /* 0x000fe20003f84070 */
[----:B0-----:R-:W-:Y:S01]  /*3330*/  IMAD.MOV.U32 R3, RZ, RZ, R2 ;  /* 0x000000ffff037224 */ /* 0x001fe200078e0002 */
[----:B------:R-:W-:Y:S01]  /*3340*/  ISETP.GE.AND P1, PT, R20, RZ, PT ;  /* 0x000000ff1400720c */ /* 0x000fe20003f26270 */
[----:B------:R-:W-:Y:S01]  /*3350*/  VIADD R2, R0, 0x1e ;  /* 0x0000001e00027836 */ /* 0x000fe20000000000 */
[----:B------:R-:W-:Y:S01]  /*3360*/  IABS R20, R20 ;  /* 0x0000001400147213 */ /* 0x000fe20000000000 */
[----:B------:R-:W-:Y:S01]  /*3370*/  @!P3 IMAD.MOV R3, RZ, RZ, -R3 ;  /* 0x000000ffff03b224 */ /* 0x000fe200078e0a03 */
[----:B------:R-:W-:Y:S01]  /*3380*/  ISETP.GE.AND P3, PT, R19, RZ, PT ;  /* 0x000000ff1300720c */ /* 0x000fe20003f66270 */
[----:B------:R-:W-:Y:S01]  /*3390*/  @!P2 IMAD.IADD R8, R8, 0x1, -R4 ;  /* 0x000000010808a824 */ /* 0x000fe200078e0a04 */
[----:B------:R-:W-:Y:S01]  /*33a0*/  IABS R19, R19 ;  /* 0x0000001300137213 */ /* 0x000fe20000000000 */
[C---:B------:R-:W-:Y:S01]  /*33b0*/  IMAD.HI.U32 R10, R9.reuse, R20, RZ ;  /* 0x00000014090a7227 */ /* 0x040fe200078e00ff */
[----:B------:R-:W-:Y:S01]  /*33c0*/  IABS R21, R7 ;  /* 0x0000000700157213 */ /* 0x000fe20000000000 */
[----:B------:R0:W-:Y:S01]  /*33d0*/  STL [R1+0x4c], R3 ;  /* 0x00004c0301007387 */ /* 0x0001e20000100800 */
[----:B------:R-:W-:Y:S01]  /*33e0*/  ISETP.GT.U32.AND P2, PT, R4, R8, PT ;  /* 0x000000080400720c */ /* 0x000fe20003f44070 */
[----:B------:R-:W-:Y:S01]  /*33f0*/  IMAD.HI.U32 R12, R9, R19, RZ ;  /* 0x00000013090c7227 */ /* 0x000fe200078e00ff */
[----:B------:R-:W-:Y:S01]  /*3400*/  IABS R22, R2 ;  /* 0x0000000200167213 */ /* 0x000fe20000000000 */
[----:B------:R-:W-:Y:S02]  /*3410*/  STL [R1+0x40], R13 ;  /* 0x0000400d01007387 */ /* 0x000fe40000100800 */
[----:B------:R-:W-:-:S02]  /*3420*/  IMAD.MOV R10, RZ, RZ, -R10 ;  /* 0x000000ffff0a7224 */ /* 0x000fc400078e0a0a */
[----:B------:R-:W-:Y:S02]  /*3430*/  @!P4 IMAD.IADD R5, R5, 0x1, -R4 ;  /* 0x000000010505c824 */ /* 0x000fe400078e0a04 */
[----:B0-----:R-:W-:Y:S02]  /*3440*/  IMAD.MOV.U32 R3, RZ, RZ, R6 ;  /* 0x000000ffff037224 */ /* 0x001fe400078e0006 */
[----:B------:R-:W-:-:S04]  /*3450*/  IMAD.HI.U32 R6, R9, R21, RZ ;  /* 0x0000001509067227 */ /* 0x000fc800078e00ff */
[----:B------:R-:W-:Y:S02]  /*3460*/  IMAD.MOV R11, RZ, RZ, -R12 ;  /* 0x000000ffff0b7224 */ /* 0x000fe400078e0a0c */
[----:B------:R-:W-:Y:S02]  /*3470*/  IMAD.MOV R6, RZ, RZ, -R6 ;  /* 0x000000ffff067224 */ /* 0x000fe400078e0a06 */
[C---:B------:R-:W-:Y:S02]  /*3480*/  IMAD R20, R4.reuse, R10, R20 ;  /* 0x0000000a04147224 */ /* 0x040fe400078e0214 */
[----:B------:R-:W-:Y:S02]  /*3490*/  IMAD.MOV.U32 R12, RZ, RZ, R5 ;  /* 0x000000ffff0c7224 */ /* 0x000fe400078e0005 */
[C---:B------:R-:W-:Y:S02]  /*34a0*/  IMAD R21, R4.reuse, R6, R21 ;  /* 0x0000000604157224 */ /* 0x040fe400078e0215 */
[----:B------:R-:W-:Y:S01]  /*34b0*/  @!P5 IMAD.MOV R12, RZ, RZ, -R12 ;  /* 0x000000ffff0cd224 */ /* 0x000fe200078e0a0c */
[C---:B------:R-:W-:Y:S01]  /*34c0*/  ISETP.GT.U32.AND P5, PT, R4.reuse, R20, PT ;  /* 0x000000140400720c */ /* 0x040fe20003fa4070 */
[----:B------:R-:W-:-:S02]  /*34d0*/  IMAD R19, R4, R11, R19 ;  /* 0x0000000b04137224 */ /* 0x000fc400078e0213 */
[----:B------:R-:W-:-:S03]  /*34e0*/  IMAD.HI.U32 R10, R9, R22, RZ ;  /* 0x00000016090a7227 */ /* 0x000fc600078e00ff */
[----:B------:R-:W-:Y:S01]  /*34f0*/  ISETP.GT.U32.AND P4, PT, R4, R19, PT ;  /* 0x000000130400720c */ /* 0x000fe20003f84070 */
[----:B------:R-:W-:Y:S01]  /*3500*/  @!P2 IMAD.IADD R8, R8, 0x1, -R4 ;  /* 0x000000010808a824 */ /* 0x000fe200078e0a04 */
[----:B------:R-:W-:Y:S01]  /*3510*/  ISETP.GT.U32.AND P2, PT, R4, R21, PT ;  /* 0x000000150400720c */ /* 0x000fe20003f44070 */
[----:B------:R-:W-:Y:S02]  /*3520*/  IMAD.MOV R10, RZ, RZ, -R10 ;  /* 0x000000ffff0a7224 */ /* 0x000fe400078e0a0a */
[----:B------:R-:W-:Y:S01]  /*3530*/  @!P0 IMAD.MOV R3, RZ, RZ, -R3 ;  /* 0x000000ffff038224 */ /* 0x000fe200078e0a03 */
[----:B------:R-:W-:Y:S01]  /*3540*/  ISETP.GE.AND P0, PT, R7, RZ, PT ;  /* 0x000000ff0700720c */ /* 0x000fe20003f06270 */
[----:B------:R-:W-:Y:S02]  /*3550*/  VIADD R7, R0, 0x1c ;  /* 0x0000001c00077836 */ /* 0x000fe40000000000 */
[----:B------:R-:W-:Y:S01]  /*3560*/  IMAD R22, R4, R10, R22 ;  /* 0x0000000a04167224 */ /* 0x000fe200078e0216 */
[----:B------:R0:W-:Y:S01]  /*3570*/  STL [R1+0x3c], R3 ;  /* 0x00003c0301007387 */ /* 0x0001e20000100800 */
[----:B------:R-:W-:Y:S01]  /*3580*/  IMAD.MOV.U32 R10, RZ, RZ, R8 ;  /* 0x000000ffff0a7224 */ /* 0x000fe200078e0008 */
[----:B------:R-:W-:Y:S01]  /*3590*/  IABS R23, R7 ;  /* 0x0000000700177213 */ /* 0x000fe20000000000 */
[----:B------:R-:W-:Y:S01]  /*35a0*/  VIADD R11, R0, 0x1a ;  /* 0x0000001a000b7836 */ /* 0x000fe20000000000 */
[----:B------:R1:W-:Y:S01]  /*35b0*/  STL [R1+0x20], R12 ;  /* 0x0000200c01007387 */ /* 0x0003e20000100800 */
[----:B------:R-:W-:-:S02]  /*35c0*/  @!P5 IMAD.IADD R20, R20, 0x1, -R4 ;  /* 0x000000011414d824 */ /* 0x000fc400078e0a04 */
[----:B------:R-:W-:Y:S01]  /*35d0*/  @!P6 IMAD.MOV R10, RZ, RZ, -R10 ;  /* 0x000000ffff0ae224 */ /* 0x000fe200078e0a0a */
[C---:B------:R-:W-:Y:S01]  /*35e0*/  ISETP.GT.U32.AND P6, PT, R4.reuse, R22, PT ;  /* 0x000000160400720c */ /* 0x040fe20003fc4070 */
[--C-:B------:R-:W-:Y:S01]  /*35f0*/  @!P2 IMAD.IADD R21, R21, 0x1, -R4.reuse ;  /* 0x000000011515a824 */ /* 0x100fe200078e0a04 */
[----:B------:R-:W-:Y:S01]  /*3600*/  IABS R24, R11 ;  /* 0x0000000b00187213 */ /* 0x000fe20000000000 */
[----:B------:R-:W-:Y:S01]  /*3610*/  @!P4 IMAD.IADD R19, R19, 0x1, -R4 ;  /* 0x000000011313c824 */ /* 0x000fe200078e0a04 */
[C---:B------:R-:W-:Y:S01]  /*3620*/  ISETP.GT.U32.AND P5, PT, R4.reuse, R20, PT ;  /* 0x000000140400720c */ /* 0x040fe20003fa4070 */
[C---:B------:R-:W-:Y:S01]  /*3630*/  IMAD.HI.U32 R6, R9.reuse, R23, RZ ;  /* 0x0000001709067227 */ /* 0x040fe200078e00ff */
[C---:B------:R-:W-:Y:S01]  /*3640*/  ISETP.GT.U32.AND P2, PT, R4.reuse, R21, PT ;  /* 0x000000150400720c */ /* 0x040fe20003f44070 */
[----:B------:R2:W-:Y:S01]  /*3650*/  STL [R1+0x1c], R10 ;  /* 0x00001c0a01007387 */ /* 0x0005e20000100800 */
[----:B------:R-:W-:Y:S01]  /*3660*/  ISETP.GT.U32.AND P4, PT, R4, R19, PT ;  /* 0x000000130400720c */ /* 0x000fe20003f84070 */
[----:B------:R-:W-:-:S04]  /*3670*/  IMAD.HI.U32 R5, R9, R24, RZ ;  /* 0x0000001809057227 */ /* 0x000fc800078e00ff */
[----:B------:R-:W-:Y:S02]  /*3680*/  IMAD.MOV R6, RZ, RZ, -R6 ;  /* 0x000000ffff067224 */ /* 0x000fe400078e0a06 */
[----:B0-----:R-:W-:Y:S02]  /*3690*/  VIADD R3, R0, 0x18 ;  /* 0x0000001800037836 */ /* 0x001fe40000000000 */
[----:B------:R-:W-:Y:S02]  /*36a0*/  IMAD.MOV R5, RZ, RZ, -R5 ;  /* 0x000000ffff057224 */ /* 0x000fe400078e0a05 */
[----:B------:R-:W-:Y:S01]  /*36b0*/  IMAD R23, R4, R6, R23 ;  /* 0x0000000604177224 */ /* 0x000fe200078e0217 */
[----:B------:R-:W-:Y:S01]  /*36c0*/  IABS R25, R3 ;  /* 0x0000000300197213 */ /* 0x000fe20000000000 */
[----:B------:R-:W-:Y:S02]  /*36d0*/  @!P6 IMAD.IADD R22, R22, 0x1, -R4 ;  /* 0x000000011616e824 */ /* 0x000fe400078e0a04 */
[----:B------:R-:W-:-:S02]  /*36e0*/  IMAD R24, R4, R5, R24 ;  /* 0x0000000504187224 */ /* 0x000fc400078e0218 */
[--C-:B------:R-:W-:Y:S01]  /*36f0*/  @!P5 IMAD.IADD R20, R20, 0x1, -R4.reuse ;  /* 0x000000011414d824 */ /* 0x100fe200078e0a04 */
[C---:B------:R-:W-:Y:S01]  /*3700*/  ISETP.GT.U32.AND P5, PT, R4.reuse, R23, PT ;  /* 0x000000170400720c */ /* 0x040fe20003fa4070 */
[----:B------:R-:W-:Y:S01]  /*3710*/  IMAD.HI.U32 R8, R9, R25, RZ ;  /* 0x0000001909087227 */ /* 0x000fe200078e00ff */
[C---:B------:R-:W-:Y:S02]  /*3720*/  ISETP.GT.U32.AND P6, PT, R4.reuse, R22, PT ;  /* 0x000000160400720c */ /* 0x040fe40003fc4070 */
[----:B------:R-:W-:Y:S01]  /*3730*/  STL [R1+0xaf0], R20 ;  /* 0x000af01401007387 */ /* 0x000fe20000100800 */
[--C-:B------:R-:W-:Y:S01]  /*3740*/  @!P2 IMAD.IADD R21, R21, 0x1, -R4.reuse ;  /* 0x000000011515a824 */ /* 0x100fe200078e0a04 */
[----:B------:R-:W-:Y:S01]  /*3750*/  ISETP.GT.U32.AND P2, PT, R4, R24, PT ;  /* 0x000000180400720c */ /* 0x000fe20003f44070 */
[----:B------:R-:W-:Y:S01]  /*3760*/  @!P4 IMAD.IADD R19, R19, 0x1, -R4 ;  /* 0x000000011313c824 */ /* 0x000fe200078e0a04 */
[----:B------:R-:W-:Y:S01]  /*3770*/  ISETP.GE.AND P4, PT, R2, RZ, PT ;  /* 0x000000ff0200720c */ /* 0x000fe20003f86270 */
[----:B------:R-:W-:-:S02]  /*3780*/  IMAD.MOV R2, RZ, RZ, -R8 ;  /* 0x000000ffff027224 */ /* 0x000fc400078e0a08 */
[----:B------:R-:W-:Y:S02]  /*3790*/  VIADD R13, R0, 0x16 ;  /* 0x00000016000d7836 */ /* 0x000fe40000000000 */
[----:B------:R-:W-:Y:S02]  /*37a0*/  IMAD R25, R4, R2, R25 ;  /* 0x0000000204197224 */ /* 0x000fe400078e0219 */
[--C-:B------:R-:W-:Y:S01]  /*37b0*/  @!P5 IMAD.IADD R23, R23, 0x1, -R4.reuse ;  /* 0x000000011717d824 */ /* 0x100fe200078e0a04 */
[----:B------:R-:W-:Y:S01]  /*37c0*/  IABS R5, R13 ;  /* 0x0000000d00057213 */ /* 0x000fe20000000000 */
[----:B-1----:R-:W-:Y:S01]  /*37d0*/  VIADD R12, R0, 0x14 ;  /* 0x00000014000c7836 */ /* 0x002fe20000000000 */
[----:B------:R-:W-:Y:S01]  /*37e0*/  ISETP.GE.AND P5, PT, R7, RZ, PT ;  /* 0x000000ff0700720c */ /* 0x000fe20003fa6270 */
[--C-:B------:R-:W-:Y:S01]  /*37f0*/  @!P6 IMAD.IADD R22, R22, 0x1, -R4.reuse ;  /* 0x000000011616e824 */ /* 0x100fe200078e0a04 */
[----:B------:R-:W-:Y:S01]  /*3800*/  ISETP.GT.U32.AND P6, PT, R4, R25, PT ;  /* 0x000000190400720c */ /* 0x000fe20003fc4070 */
[----:B------:R-:W-:Y:S01]  /*3810*/  @!P2 IMAD.IADD R24, R24, 0x1, -R4 ;  /* 0x000000011818a824 */ /* 0x000fe200078e0a04 */
[----:B------:R-:W-:Y:S01]  /*3820*/  ISETP.GT.U32.AND P2, PT, R4, R23, PT ;  /* 0x000000170400720c */ /* 0x000fe20003f44070 */
[----:B------:R-:W-:Y:S01]  /*3830*/  IMAD.HI.U32 R26, R9, R5, RZ ;  /* 0x00000005091a7227 */ /* 0x000fe200078e00ff */
[----:B------:R-:W-:Y:S01]  /*3840*/  IABS R27, R12 ;  /* 0x0000000c001b7213 */ /* 0x000fe20000000000 */
[----:B------:R-:W-:Y:S02]  /*3850*/  STL [R1+0xae8], R22 ;  /* 0x000ae81601007387 */ /* 0x000fe40000100800 */
[----:B--2---:R-:W-:-:S02]  /*3860*/  VIADD R10, R0, 0x12 ;  /* 0x00000012000a7836 */ /* 0x004fc40000000000 */
[----:B------:R-:W-:Y:S02]  /*3870*/  IMAD.MOV R26, RZ, RZ, -R26 ;  /* 0x000000ffff1a7224 */ /* 0x000fe400078e0a1a */
[----:B------:R-:W-:Y:S01]  /*3880*/  IMAD.HI.U32 R2, R9, R27, RZ ;  /* 0x0000001b09027227 */ /* 0x000fe200078e00ff */
[----:B------:R-:W-:-:S03]  /*3890*/  IABS R28, R10 ;  /* 0x0000000a001c7213 */ /* 0x000fc60000000000 */
[----:B------:R-:W-:Y:S02]  /*38a0*/  IMAD R26, R4, R26, R5 ;  /* 0x0000001a041a7224 */ /* 0x000fe400078e0205 */
[----:B------:R-:W-:Y:S02]  /*38b0*/  @!P3 IMAD.MOV R19, RZ, RZ, -R19 ;  /* 0x000000ffff13b224 */ /* 0x000fe400078e0a13 */
[----:B------:R-:W-:Y:S02]  /*38c0*/  IMAD.MOV R2, RZ, RZ, -R2 ;  /* 0x000000ffff027224 */ /* 0x000fe400078e0a02 */
[----:B------:R-:W-:Y:S01]  /*38d0*/  VIADD R8, R0, 0x10 ;  /* 0x0000001000087836 */ /* 0x000fe20000000000 */
[----:B------:R0:W-:Y:S01]  /*38e0*/  STL [R1+0xa94], R19 ;  /* 0x000a941301007387 */ /* 0x0001e20000100800 */
[----:B------:R-:W-:Y:S01]  /*38f0*/  @!P6 IMAD.IADD R25, R25, 0x1, -R4 ;  /* 0x000000011919e824 */ /* 0x000fe200078e0a04 */
[----:B------:R-:W-:Y:S01]  /*3900*/  ISETP.GT.U32.AND P6, PT, R4, R24, PT ;  /* 0x000000180400720c */ /* 0x000fe20003fc4070 */
[----:B------:R-:W-:-:S03]  /*3910*/  IMAD.HI.U32 R6, R9, R28, RZ ;  /* 0x0000001c09067227 */ /* 0x000fc600078e00ff */
[C---:B------:R-:W-:Y:S01]  /*3920*/  ISETP.GT.U32.AND P3, PT, R4.reuse, R25, PT ;  /* 0x000000190400720c */ /* 0x040fe20003f64070 */
[----:B------:R-:W-:Y:S01]  /*3930*/  @!P2 IMAD.IADD R23, R23, 0x1, -R4 ;  /* 0x000000011717a824 */ /* 0x000fe200078e0a04 */
[C---:B------:R-:W-:Y:S01]  /*3940*/  ISETP.GT.U32.AND P2, PT, R4.reuse, R26, PT ;  /* 0x0000001a0400720c */ /* 0x040fe20003f44070 */
[----:B------:R-:W-:Y:S01]  /*3950*/  IMAD R27, R4, R2, R27 ;  /* 0x00000002041b7224 */ /* 0x000fe200078e021b */
[----:B------:R-:W-:Y:S01]  /*3960*/  IABS R2, R8 ;  /* 0x0000000800027213 */ /* 0x000fe20000000000 */
[----:B------:R-:W-:Y:S02]  /*3970*/  IMAD.MOV R6, RZ, RZ, -R6 ;  /* 0x000000ffff067224 */ /* 0x000fe400078e0a06 */
[C---:B0-----:R-:W-:Y:S02]  /*3980*/  VIADD R19, R0.reuse, 0xe ;  /* 0x0000000e00137836 */ /* 0x041fe40000000000 */
[----:B------:R-:W-:Y:S01]  /*3990*/  VIADD R18, R0, 0xc ;  /* 0x0000000c00127836 */ /* 0x000fe20000000000 */
[----:B------:R-:W-:Y:S01]  /*39a0*/  @!P6 IADD3 R24, R24, -R4, RZ ;  /* 0x800000041818e210 */ /* 0x000fe20007ffe0ff */
[----:B------:R-:W-:Y:S01]  /*39b0*/  VIADD R16, R0, 0xa ;  /* 0x0000000a00107836 */ /* 0x000fe20000000000 */
[----:B------:R-:W-:Y:S01]  /*39c0*/  IABS R5, R19 ;  /* 0x0000001300057213 */ /* 0x000fe20000000000 */
[C---:B------:R-:W-:Y:S01]  /*39d0*/  IMAD R28, R4.reuse, R6, R28 ;  /* 0x00000006041c7224 */ /* 0x040fe200078e021c */
[----:B------:R-:W-:Y:S01]  /*39e0*/  IABS R10, R18 ;  /* 0x00000012000a7213 */ /* 0x000fe20000000000 */
[----:B------:R-:W-:Y:S01]  /*39f0*/  IMAD.HI.U32 R6, R9, R2, RZ ;  /* 0x0000000209067227 */ /* 0x000fe200078e00ff */
[----:B------:R-:W-:Y:S01]  /*3a00*/  IABS R7, R16 ;  /* 0x0000001000077213 */ /* 0x000fe20000000000 */
[----:B------:R0:W-:Y:S01]  /*3a10*/  STL [R1+0xaec], R19 ;  /* 0x000aec1301007387 */ /* 0x0001e20000100800 */
[----:B------:R-:W-:Y:S01]  /*3a20*/  ISETP.GT.U32.AND P6, PT, R4, R27, PT ;  /* 0x0000001b0400720c */ /* 0x000fe20003fc4070 */
[----:B------:R-:W-:-:S02]  /*3a30*/  IMAD.MOV R6, RZ, RZ, -R6 ;  /* 0x000000ffff067224 */ /* 0x000fc400078e0a06 */
[----:B------:R-:W-:-:S04]  /*3a40*/  IMAD.HI.U32 R12, R9, R5, RZ ;  /* 0x00000005090c7227 */ /* 0x000fc800078e00ff */
[----:B------:R-:W-:Y:S01]  /*3a50*/  @!P2 IMAD.IADD R26, R26, 0x1, -R4 ;  /* 0x000000011a1aa824 */ /* 0x000fe200078e0a04 */
[----:B------:R-:W-:Y:S01]  /*3a60*/  ISETP.GE.AND P2, PT, R11, RZ, PT ;  /* 0x000000ff0b00720c */ /* 0x000fe20003f46270 */
[----:B------:R-:W-:-:S04]  /*3a70*/  IMAD.HI.U32 R8, R9, R10, RZ ;  /* 0x0000000a09087227 */ /* 0x000fc800078e00ff */
[----:B------:R-:W-:Y:S01]  /*3a80*/  @!P3 IMAD.IADD R25, R25, 0x1, -R4 ;  /* 0x000000011919b824 */ /* 0x000fe200078e0a04 */
[C---:B------:R-:W-:Y:S01]  /*3a90*/  ISETP.GT.U32.AND P3, PT, R4.reuse, R28, PT ;  /* 0x0000001c0400720c */ /* 0x040fe20003f64070 */
[----:B------:R-:W-:Y:S02]  /*3aa0*/  IMAD R2, R4, R6, R2 ;  /* 0x0000000604027224 */ /* 0x000fe400078e0202 */
[----:B------:R-:W-:-:S04]  /*3ab0*/  IMAD.HI.U32 R11, R9, R7, RZ ;  /* 0x00000007090b7227 */ /* 0x000fc800078e00ff */
[----:B------:R-:W-:Y:S02]  /*3ac0*/  IMAD.MOV R6, RZ, RZ, -R12 ;  /* 0x000000ffff067224 */ /* 0x000fe400078e0a0c */
[----:B------:R-:W-:Y:S02]  /*3ad0*/  IMAD.MOV R8, RZ, RZ, -R8 ;  /* 0x000000ffff087224 */ /* 0x000fe400078e0a08 */
[C---:B------:R-:W-:Y:S02]  /*3ae0*/  VIADD R15, R0.reuse, 0x8 ;  /* 0x00000008000f7836 */ /* 0x040fe40000000000 */
[C---:B------:R-:W-:Y:S02]  /*3af0*/  VIADD R17, R0.reuse, 0x6 ;  /* 0x0000000600117836 */ /* 0x040fe40000000000 */
[----:B------:R-:W-:Y:S02]  /*3b00*/  IMAD.MOV R11, RZ, RZ, -R11 ;  /* 0x000000ffff0b7224 */ /* 0x000fe400078e0a0b */
[----:B------:R-:W-:-:S02]  /*3b10*/  VIADD R14, R0, 0x4 ;  /* 0x00000004000e7836 */ /* 0x000fc40000000000 */
[C---:B------:R-:W-:Y:S02]  /*3b20*/  IMAD R5, R4.reuse, R6, R5 ;  /* 0x0000000604057224 */ /* 0x040fe400078e0205 */
[C---:B------:R-:W-:Y:S01]  /*3b30*/  IMAD R6, R4.reuse, R8, R10 ;  /* 0x0000000804067224 */ /* 0x040fe200078e020a */
[----:B------:R-:W-:Y:S01]  /*3b40*/  IABS R8, R15 ;  /* 0x0000000f00087213 */ /* 0x000fe20000000000 */
[----:B------:R-:W-:Y:S01]  /*3b50*/  IMAD R7, R4, R11, R7 ;  /* 0x0000000b04077224 */ /* 0x000fe200078e0207 */
[----:B------:R-:W-:Y:S01]  /*3b60*/  IABS R10, R17 ;  /* 0x00000011000a7213 */ /* 0x000fe20000000000 */
[----:B------:R-:W-:Y:S01]  /*3b70*/  VIADD R13, R0, 0x2 ;  /* 0x00000002000d7836 */ /* 0x000fe20000000000 */
[----:B------:R-:W-:Y:S01]  /*3b80*/  IABS R11, R14 ;  /* 0x0000000e000b7213 */ /* 0x000fe20000000000 */
[----:B------:R-:W-:-:S03]  /*3b90*/  IMAD.HI.U32 R20, R9, R8, RZ ;  /* 0x0000000809147227 */ /* 0x000fc600078e00ff */
[----:B------:R-:W-:Y:S01]  /*3ba0*/  IABS R12, R13 ;  /* 0x0000000d000c7213 */ /* 0x000fe20000000000 */
[----:B0-----:R-:W-:-:S04]  /*3bb0*/  IMAD.HI.U32 R19, R9, R10, RZ ;  /* 0x0000000a09137227 */ /* 0x001fc800078e00ff */
[----:B------:R-:W-:Y:S01]  /*3bc0*/  @!P3 IMAD.IADD R28, R28, 0x1, -R4 ;  /* 0x000000011c1cb824 */ /* 0x000fe200078e0a04 */
[----:B------:R-:W-:Y:S01]  /*3bd0*/  ISETP.GE.AND P3, PT, R3, RZ, PT ;  /* 0x000000ff0300720c */ /* 0x000fe20003f66270 */
[----:B------:R-:W-:Y:S01]  /*3be0*/  IMAD.HI.U32 R22, R9, R11, RZ ;  /* 0x0000000b09167227 */ /* 0x000fe200078e00ff */
[----:B------:R-:W-:-:S03]  /*3bf0*/  IABS R3, R0 ;  /* 0x0000000000037213 */ /* 0x000fc60000000000 */
[----:B------:R-:W-:Y:S02]  /*3c00*/  IMAD.MOV R20, RZ, RZ, -R20 ;  /* 0x000000ffff147224 */ /* 0x000fe400078e0a14 */
[----:B------:R-:W-:Y:S02]  /*3c10*/  IMAD.MOV R19, RZ, RZ, -R19 ;  /* 0x000000ffff137224 */ /* 0x000fe400078e0a13 */
[----:B------:R-:W-:Y:S02]  /*3c20*/  IMAD.MOV R22, RZ, RZ, -R22 ;  /* 0x000000ffff167224 */ /* 0x000fe400078e0a16 */
[----:B------:R-:W-:-:S04]  /*3c30*/  IMAD.HI.U32 R29, R9, R12, RZ ;  /* 0x0000000c091d7227 */ /* 0x000fc800078e00ff */
[C---:B------:R-:W-:Y:S02]  /*3c40*/  IMAD R8, R4.reuse, R20, R8 ;  /* 0x0000001404087224 */ /* 0x040fe400078e0208 */
[----:B------:R-:W-:Y:S01]  /*3c50*/  IMAD.HI.U32 R3, R9, R3, RZ ;  /* 0x0000000309037227 */ /* 0x000fe200078e00ff */
[----:B------:R-:W2:Y:S03]  /*3c60*/  LDL.LU R20, [R1+0xaf0] ;  /* 0x000af00001147983 */ /* 0x000ea60000300800 */
[C---:B------:R-:W-:Y:S02]  /*3c70*/  IMAD R9, R4.reuse, R19, R10 ;  /* 0x0000001304097224 */ /* 0x040fe400078e020a */
[----:B------:R-:W3:Y:S01]  /*3c80*/  LDL.LU R19, [R1+0xaec] ;  /* 0x000aec0001137983 */ /* 0x000ee20000300800 */
[C---:B------:R-:W-:Y:S02]  /*3c90*/  IMAD R10, R4.reuse, R22, R11 ;  /* 0x00000016040a7224 */ /* 0x040fe400078e020b */
[----:B------:R-:W-:Y:S01]  /*3ca0*/  @!P6 IMAD.IADD R27, R27, 0x1, -R4 ;  /* 0x000000011b1be824 */ /* 0x000fe200078e0a04 */
[----:B------:R-:W4:Y:S01]  /*3cb0*/  LDL.LU R22, [R1+0xae8] ;  /* 0x000ae80001167983 */ /* 0x000f220000300800 */
[----:B------:R-:W-:Y:S01]  /*3cc0*/  ISETP.GT.U32.AND P6, PT, R4, R2, PT ;  /* 0x000000020400720c */ /* 0x000fe20003fc4070 */
[----:B------:R-:W-:-:S12]  /*3cd0*/  IMAD.MOV R29, RZ, RZ, -R29 ;  /* 0x000000ffff1d7224 */ /* 0x000fd800078e0a1d */
[----:B------:R-:W-:Y:S01]  /*3ce0*/  @!P6 IMAD.IADD R2, R2, 0x1, -R4 ;  /* 0x000000010202e824 */ /* 0x000fe200078e0a04 */
[C---:B------:R-:W-:Y:S01]  /*3cf0*/  ISETP.GT.U32.AND P6, PT, R4.reuse, R5, PT ;  /* 0x000000050400720c */ /* 0x040fe20003fc4070 */
[----:B------:R-:W-:Y:S01]  /*3d00*/  @!P0 IMAD.MOV R21, RZ, RZ, -R21 ;  /* 0x000000ffff158224 */ /* 0x000fe200078e0a15 */
[C---:B------:R-:W-:Y:S01]  /*3d10*/  ISETP.GT.U32.AND P0, PT, R4.reuse, R27, PT ;  /* 0x0000001b0400720c */ /* 0x040fe20003f04070 */
[C---:B------:R-:W-:Y:S02]  /*3d20*/  IMAD R11, R4.reuse, R29, R12 ;  /* 0x0000001d040b7224 */ /* 0x040fe400078e020c */
[----:B------:R-:W-:Y:S01]  /*3d30*/  @!P5 IMAD.MOV R23, RZ, RZ, -R23 ;  /* 0x000000ffff17d224 */ /* 0x000fe200078e0a17 */
[----:B------:R-:W3:Y:S01]  /*3d40*/  LDL.LU R29, [R1+0xae4] ;  /* 0x000ae400011d7983 */ /* 0x000ee20000300800 */
[----:B------:R-:W-:Y:S01]  /*3d50*/  @!P2 IMAD.MOV R24, RZ, RZ, -R24 ;  /* 0x000000ffff18a224 */ /* 0x000fe200078e0a18 */
[----:B------:R-:W-:-:S05]  /*3d60*/  ISETP.GT.U32.AND P5, PT, R4, R2, PT ;  /* 0x000000020400720c */ /* 0x000fca0003fa4070 */
[--C-:B------:R-:W-:Y:S01]  /*3d70*/  @!P6 IMAD.IADD R5, R5, 0x1, -R4.reuse ;  /* 0x000000010505e824 */ /* 0x100fe200078e0a04 */
[C---:B------:R-:W-:Y:S01]  /*3d80*/  ISETP.GT.U32.AND P6, PT, R4.reuse, R6, PT ;  /* 0x000000060400720c */ /* 0x040fe20003fc4070 */
[----:B------:R-:W-:Y:S02]  /*3d90*/  IMAD.MOV R12, RZ, RZ, -R3 ;  /* 0x000000ffff0c7224 */ /* 0x000fe400078e0a03 */
[----:B------:R-:W3:Y:S01]  /*3da0*/  LDL.LU R3, [R1+0xae0] ;  /* 0x000ae00001037983 */ /* 0x000ee20000300800 */
[C---:B------:R-:W-:Y:S01]  /*3db0*/  ISETP.GT.U32.AND P2, PT, R4.reuse, R5, PT ;  /* 0x000000050400720c */ /* 0x040fe20003f44070 */
[----:B------:R-:W-:Y:S01]  /*3dc0*/  @!P3 IMAD.MOV R25, RZ, RZ, -R25 ;  /* 0x000000ffff19b224 */ /* 0x000fe200078e0a19 */
[C---:B------:R-:W-:Y:S01]  /*3dd0*/  ISETP.GT.U32.AND P3, PT, R4.reuse, R7, PT ;  /* 0x000000070400720c */ /* 0x040fe20003f64070 */
[--C-:B------:R-:W-:Y:S01]  /*3de0*/  @!P0 IMAD.IADD R27, R27, 0x1, -R4.reuse ;  /* 0x000000011b1b8824 */ /* 0x100fe200078e0a04 */
[----:B------:R-:W-:Y:S01]  /*3df0*/  ISETP.GT.U32.AND P0, PT, R4, R9, PT ;  /* 0x000000090400720c */ /* 0x000fe20003f04070 */
[----:B------:R-:W-:Y:S01]  /*3e00*/  @!P5 IMAD.IADD R2, R2, 0x1, -R4 ;  /* 0x000000010202d824 */ /* 0x000fe200078e0a04 */
[----:B------:R-:W-:-:S07]  /*3e10*/  ISETP.GT.U32.AND P5, PT, R4, R11, PT ;  /* 0x0000000b0400720c */ /* 0x000fce0003fa4070 */
[--C-:B------:R-:W-:Y:S02]  /*3e20*/  @!P2 IMAD.IADD R5, R5, 0x1, -R4.reuse ;  /* 0x000000010505a824 */ /* 0x100fe400078e0a04 */
[--C-:B------:R-:W-:Y:S02]  /*3e30*/  @!P6 IMAD.IADD R6, R6, 0x1, -R4.reuse ;  /* 0x000000010606e824 */ /* 0x100fe400078e0a04 */
[--C-:B------:R-:W-:Y:S02]  /*3e40*/  @!P3 IMAD.IADD R7, R7, 0x1, -R4.reuse ;  /* 0x000000010707b824 */ /* 0x100fe400078e0a04 */
[--C-:B------:R-:W-:Y:S01]  /*3e50*/  @!P0 IMAD.IADD R9, R9, 0x1, -R4.reuse ;  /* 0x0000000109098824 */ /* 0x100fe200078e0a04 */
[----:B------:R-:W-:Y:S01]  /*3e60*/  ISETP.GT.U32.AND P6, PT, R4, R6, PT ;  /* 0x000000060400720c */ /* 0x000fe20003fc4070 */
[----:B------:R-:W-:Y:S01]  /*3e70*/  @!P5 IMAD.IADD R11, R11, 0x1, -R4 ;  /* 0x000000010b0bd824 */ /* 0x000fe200078e0a04 */
[----:B------:R-:W-:-:S11]  /*3e80*/  ISETP.GE.AND P5, PT, R18, RZ, PT ;  /* 0x000000ff1200720c */ /* 0x000fd60003fa6270 */
[----:B------:R-:W-:-:S04]  /*3e90*/  @!P6 IMAD.IADD R6, R6, 0x1, -R4 ;  /* 0x000000010606e824 */ /* 0x000fc800078e0a04 */
[----:B------:R-:W-:Y:S02]  /*3ea0*/  @!P5 IMAD.MOV R6, RZ, RZ, -R6 ;  /* 0x000000ffff06d224 */ /* 0x000fe400078e0a06 */
[----:B--2---:R-:W-:Y:S01]  /*3eb0*/  @!P1 IMAD.MOV R20, RZ, RZ, -R20 ;  /* 0x000000ffff149224 */ /* 0x004fe200078e0a14 */
[----:B------:R-:W-:-:S04]  /*3ec0*/  ISETP.GT.U32.AND P1, PT, R4, R26, PT ;  /* 0x0000001a0400720c */ /* 0x000fc80003f24070 */
[----:B------:R0:W-:Y:S01]  /*3ed0*/  STL [R1+0xa98], R20 ;  /* 0x000a981401007387 */ /* 0x0001e20000100800 */
[----:B----4-:R-:W-:Y:S01]  /*3ee0*/  @!P4 IMAD.MOV R22, RZ, RZ, -R22 ;  /* 0x000000ffff16c224 */ /* 0x010fe200078e0a16 */
[----:B------:R-:W-:Y:S02]  /*3ef0*/  ISETP.GT.U32.AND P4, PT, R4, R28, PT ;  /* 0x0000001c0400720c */ /* 0x000fe40003f84070 */
[----:B0-----:R-:W-:-:S05]  /*3f00*/  IABS R20, R0 ;  /* 0x0000000000147213 */ /* 0x001fca0000000000 */
[----:B------:R-:W-:Y:S01]  /*3f10*/  @!P1 IMAD.IADD R26, R26, 0x1, -R4 ;  /* 0x000000011a1a9824 */ /* 0x000fe200078e0a04 */
[C---:B------:R-:W-:Y:S01]  /*3f20*/  ISETP.GT.U32.AND P1, PT, R4.reuse, R8, PT ;  /* 0x000000080400720c */ /* 0x040fe20003f24070 */
[----:B------:R-:W-:Y:S02]  /*3f30*/  IMAD R12, R4, R12, R20 ;  /* 0x0000000c040c7224 */ /* 0x000fe400078e0214 */
[----:B------:R-:W-:Y:S02]  /*3f40*/  VIADD R20, R0, 0x16 ;  /* 0x0000001600147836 */ /* 0x000fe40000000000 */
[----:B------:R-:W-:Y:S01]  /*3f50*/  @!P4 IMAD.IADD R28, R28, 0x1, -R4 ;  /* 0x000000011c1cc824 */ /* 0x000fe200078e0a04 */
[----:B------:R-:W-:Y:S02]  /*3f60*/  ISETP.GT.U32.AND P4, PT, R4, R10, PT ;  /* 0x0000000a0400720c */ /* 0x000fe40003f84070 */
[----:B------:R-:W-:Y:S01]  /*3f70*/  ISETP.GE.AND P2, PT, R20, RZ, PT ;  /* 0x000000ff1400720c */ /* 0x000fe20003f46270 */
[----:B------:R-:W-:Y:S01]  /*3f80*/  VIADD R20, R0, 0x14 ;  /* 0x0000001400147836 */ /* 0x000fe20000000000 */
[----:B------:R0:W-:Y:S04]  /*3f90*/  STL [R1+0xa9c], R21 ;  /* 0x000a9c1501007387 */ /* 0x0001e80000100800 */
[----:B------:R-:W-:Y:S01]  /*3fa0*/  ISETP.GE.AND P3, PT, R20, RZ, PT ;  /* 0x000000ff1400720c */ /* 0x000fe20003f66270 */
[----:B------:R-:W-:-:S02]  /*3fb0*/  VIADD R20, R0, 0x10 ;  /* 0x0000001000147836 */ /* 0x000fc40000000000 */
[----:B0-----:R-:W-:Y:S02]  /*3fc0*/  VIADD R21, R0, 0x12 ;  /* 0x0000001200157836 */ /* 0x001fe40000000000 */
[--C-:B------:R-:W-:Y:S01]  /*3fd0*/  @!P1 IMAD.IADD R8, R8, 0x1, -R4.reuse ;  /* 0x0000000108089824 */ /* 0x100fe200078e0a04 */
[----:B------:R-:W-:Y:S01]  /*3fe0*/  ISETP.GE.AND P0, PT, R20, RZ, PT ;  /* 0x000000ff1400720c */ /* 0x000fe20003f06270 */
[----:B------:R-:W-:Y:S01]  /*3ff0*/  @!P4 IMAD.IADD R10, R10, 0x1, -R4 ;  /* 0x000000010a0ac824 */ /* 0x000fe200078e0a04 */
[----:B------:R-:W-:Y:S02]  /*4000*/  ISETP.GE.AND P1, PT, R21, RZ, PT ;  /* 0x000000ff1500720c */ /* 0x000fe40003f26270 */
[----:B---3--:R-:W-:Y:S01]  /*4010*/  ISETP.GE.AND P4, PT, R19, RZ, PT ;  /* 0x000000ff1300720c */ /* 0x008fe20003f86270 */
[----:B------:R-:W-:Y:S01]  /*4020*/  @!P2 IMAD.MOV R26, RZ, RZ, -R26 ;  /* 0x000000ffff1aa224 */ /* 0x000fe200078e0a1a */
[C---:B------:R-:W-:Y:S01]  /*4030*/  ISETP.GT.U32.AND P2, PT, R4.reuse, R7, PT ;  /* 0x000000070400720c */ /* 0x040fe20003f44070 */
[----:B------:R-:W-:Y:S01]  /*4040*/  @!P3 IMAD.MOV R27, RZ, RZ, -R27 ;  /* 0x000000ffff1bb224 */ /* 0x000fe200078e0a1b */
[C---:B------:R-:W-:Y:S01]  /*4050*/  ISETP.GT.U32.AND P3, PT, R4.reuse, R8, PT ;  /* 0x000000080400720c */ /* 0x040fe20003f64070 */
[----:B------:R-:W-:Y:S01]  /*4060*/  STL [R1+0xaa0], R22 ;  /* 0x000aa01601007387 */ /* 0x000fe20000100800 */
[----:B------:R-:W-:Y:S01]  /*4070*/  ISETP.GT.U32.AND P6, PT, R4, R12, PT ;  /* 0x0000000c0400720c */ /* 0x000fe20003fc4070 */
[----:B------:R-:W0:Y:S02]  /*4080*/  LDC R19, c[0x0][0x230] ;  /* 0x00008c00ff137b82 */ /* 0x000e240000000800 */
[----:B------:R-:W-:Y:S01]  /*4090*/  STL [R1+0xaa4], R23 ;  /* 0x000aa41701007387 */ /* 0x000fe20000100800 */
[----:B------:R-:W-:-:S02]  /*40a0*/  @!P0 IMAD.MOV R2, RZ, RZ, -R2 ;  /* 0x000000ffff028224 */ /* 0x000fc400078e0a02 */
[----:B------:R-:W-:Y:S01]  /*40b0*/  @!P1 IMAD.MOV R28, RZ, RZ, -R28 ;  /* 0x000000ffff1c9224 */ /* 0x000fe200078e0a1c */
[----:B------:R-:W-:Y:S01]  /*40c0*/  STL [R1+0xaa8], R24 ;  /* 0x000aa81801007387 */ /* 0x000fe20000100800 */
[----:B------:R-:W-:-:S03]  /*40d0*/  @!P4 IMAD.MOV R5, RZ, RZ, -R5 ;  /* 0x000000ffff05c224 */ /* 0x000fc600078e0a05 */
[----:B------:R-:W-:Y:S04]  /*40e0*/  STL [R1+0xaac], R25 ;  /* 0x000aac1901007387 */ /* 0x000fe80000100800 */
[----:B------:R-:W-:Y:S01]  /*40f0*/  STL [R1+0xab0], R26 ;  /* 0x000ab01a01007387 */ /* 0x000fe20000100800 */
[----:B------:R-:W-:-:S03]  /*4100*/  @!P2 IMAD.IADD R7, R7, 0x1, -R4 ;  /* 0x000000010707a824 */ /* 0x000fc600078e0a04 */
[----:B------:R-:W-:Y:S01]  /*4110*/  STL [R1+0xab4], R27 ;  /* 0x000ab41b01007387 */ /* 0x000fe20000100800 */
[----:B------:R-:W-:-:S03]  /*4120*/  ISETP.GT.U32.AND P0, PT, R4, R10, PT ;  /* 0x0000000a0400720c */ /* 0x000fc60003f04070 */
[----:B------:R-:W-:Y:S01]  /*4130*/  STL [R1+0xab8], R28 ;  /* 0x000ab81c01007387 */ /* 0x000fe20000100800 */
[----:B------:R-:W-:-:S03]  /*4140*/  ISETP.GE.AND P2, PT, R16, RZ, PT ;  /* 0x000000ff1000720c */ /* 0x000fc60003f46270 */
[----:B------:R-:W-:Y:S01]  /*4150*/  STL [R1+0xabc], R2 ;  /* 0x000abc0201007387 */ /* 0x000fe20000100800 */
[----:B------:R-:W-:-:S03]  /*4160*/  @!P3 IMAD.IADD R8, R8, 0x1, -R4 ;  /* 0x000000010808b824 */ /* 0x000fc600078e0a04 */
[----:B------:R-:W-:Y:S01]  /*4170*/  STL [R1+0xac0], R5 ;  /* 0x000ac00501007387 */ /* 0x000fe20000100800 */
[----:B------:R-:W-:-:S03]  /*4180*/  ISETP.GE.AND P3, PT, R15, RZ, PT ;  /* 0x000000ff0f00720c */ /* 0x000fc60003f66270 */
[----:B------:R-:W-:Y:S04]  /*4190*/  STL [R1+0xac4], R6 ;  /* 0x000ac40601007387 */ /* 0x000fe80000100800 */
[----:B------:R-:W2:Y:S01]  /*41a0*/  LDL.LU R16, [R1+0x8] ;  /* 0x0000080001107983 */ /* 0x000ea20000300800 */
[----:B------:R-:W-:-:S03]  /*41b0*/  @!P6 IMAD.IADD R12, R12, 0x1, -R4 ;  /* 0x000000010c0ce824 */ /* 0x000fc600078e0a04 */
[----:B------:R-:W3:Y:S01]  /*41c0*/  LDL.LU R15, [R1+0x4] ;  /* 0x00000400010f7983 */ /* 0x000ee20000300800 */
[----:B------:R-:W-:Y:S01]  /*41d0*/  ISETP.GT.U32.AND P6, PT, R4, R11, PT ;  /* 0x0000000b0400720c */ /* 0x000fe20003fc4070 */
[--C-:B------:R-:W-:Y:S01]  /*41e0*/  @!P0 IMAD.IADD R10, R10, 0x1, -R4.reuse ;  /* 0x000000010a0a8824 */ /* 0x100fe200078e0a04 */
[----:B------:R-:W-:Y:S02]  /*41f0*/  ISETP.GE.AND P0, PT, R14, RZ, PT ;  /* 0x000000ff0e00720c */ /* 0x000fe40003f06270 */
[----:B------:R-:W4:Y:S09]  /*4200*/  LDL.LU R14, [R1] ;  /* 0x00000000010e7983 */ /* 0x000f320000300800 */
[----:B------:R-:W-:Y:S01]  /*4210*/  @!P6 IMAD.IADD R11, R11, 0x1, -R4 ;  /* 0x000000010b0be824 */ /* 0x000fe200078e0a04 */
[----:B------:R-:W-:-:S02]  /*4220*/  ISETP.GE.AND P6, PT, R13, RZ, PT ;  /* 0x000000ff0d00720c */ /* 0x000fc40003fc6270 */
[----:B------:R-:W4:Y:S01]  /*4230*/  LDL.LU R13, [R1+0x48] ;  /* 0x00004800010d7983 */ /* 0x000f220000300800 */
[C---:B------:R-:W-:Y:S02]  /*4240*/  ISETP.GT.U32.AND P1, PT, R4.reuse, R9, PT ;  /* 0x000000090400720c */ /* 0x040fe40003f24070 */
[----:B------:R-:W-:Y:S02]  /*4250*/  ISETP.GT.U32.AND P4, PT, R4, R12, PT ;  /* 0x0000000c0400720c */ /* 0x000fe40003f84070 */
[----:B------:R-:W-:-:S09]  /*4260*/  ISETP.GE.AND P5, PT, R0, RZ, PT ;  /* 0x000000ff0000720c */ /* 0x000fd20003fa6270 */
[--C-:B------:R-:W-:Y:S01]  /*4270*/  @!P1 IMAD.IADD R9, R9, 0x1, -R4.reuse ;  /* 0x0000000109099824 */ /* 0x100fe200078e0a04 */
[----:B------:R-:W-:Y:S01]  /*4280*/  ISETP.GE.AND P1, PT, R17, RZ, PT ;  /* 0x000000ff1100720c */ /* 0x000fe20003f26270 */
[----:B0-----:R-:W-:Y:S02]  /*4290*/  VIADD R19, R19, 0x1f ;  /* 0x0000001f13137836 */ /* 0x001fe40000000000 */
[----:B------:R-:W-:Y:S02]  /*42a0*/  @!P2 IMAD.MOV R7, RZ, RZ, -R7 ;  /* 0x000000ffff07a224 */ /* 0x000fe400078e0a07 */
[----:B------:R-:W-:Y:S01]  /*42b0*/  @!P4 IMAD.IADD R12, R12, 0x1, -R4 ;  /* 0x000000010c0cc824 */ /* 0x000fe200078e0a04 */
[----:B------:R-:W-:Y:S01]  /*42c0*/  ISETP.NE.AND P4, PT, R3, RZ, PT ;  /* 0x000000ff0300720c */ /* 0x000fe20003f85270 */
[----:B------:R-:W-:Y:S01]  /*42d0*/  @!P3 IMAD.MOV R8, RZ, RZ, -R8 ;  /* 0x000000ffff08b224 */ /* 0x000fe200078e0a08 */
[----:B------:R-:W-:Y:S01]  /*42e0*/  LOP3.LUT R3, RZ, R3, RZ, 0x33, !PT ;  /* 0x00000003ff037212 */ /* 0x000fe200078e33ff */
[----:B------:R-:W-:Y:S01]  /*42f0*/  @!P0 IMAD.MOV R10, RZ, RZ, -R10 ;  /* 0x000000ffff0a8224 */ /* 0x000fe200078e0a0a */
[----:B------:R-:W-:Y:S01]  /*4300*/  SHF.R.S32.HI R18, RZ, 0x1f, R19 ;  /* 0x0000001fff127819 */ /* 0x000fe20000011413 */
[----:B------:R-:W-:-:S02]  /*4310*/  @!P6 IMAD.MOV R11, RZ, RZ, -R11 ;  /* 0x000000ffff0be224 */ /* 0x000fc400078e0a0b */
[----:B------:R-:W-:Y:S01]  /*4320*/  @!P1 IMAD.MOV R9, RZ, RZ, -R9 ;  /* 0x000000ffff099224 */ /* 0x000fe200078e0a09 */
[----:B------:R-:W-:Y:S01]  /*4330*/  STL [R1+0xac8], R7 ;  /* 0x000ac80701007387 */ /* 0x000fe20000100800 */
[----:B------:R-:W-:Y:S01]  /*4340*/  @!P5 IMAD.MOV R12, RZ, RZ, -R12 ;  /* 0x000000ffff0cd224 */ /* 0x000fe200078e0a0c */
[----:B------:R-:W-:Y:S02]  /*4350*/  LEA.HI R0, R18, R19, RZ, 0x5 ;  /* 0x0000001312007211 */ /* 0x000fe400078f28ff */
[----:B------:R-:W-:Y:S04]  /*4360*/  STL [R1+0xacc], R8 ;  /* 0x000acc0801007387 */ /* 0x000fe80000100800 */
[----:B------:R-:W-:Y:S04]  /*4370*/  STL [R1+0xad0], R9 ;  /* 0x000ad00901007387 */ /* 0x000fe80000100800 */
[----:B------:R-:W-:Y:S04]  /*4380*/  STL [R1+0xad4], R10 ;  /* 0x000ad40a01007387 */ /* 0x000fe80000100800 */
[----:B------:R-:W-:Y:S04]  /*4390*/  STL [R1+0xad8], R11 ;  /* 0x000ad80b01007387 */ /* 0x000fe80000100800 */
[----:B------:R0:W-:Y:S04]  /*43a0*/  STL [R1+0xadc], R12 ;  /* 0x000adc0c01007387 */ /* 0x0001e80000100800 */
[----:B0-----:R-:W4:Y:S01]  /*43b0*/  LDL.LU R12, [R1+0x50] ;  /* 0x00005000010c7983 */ /* 0x001f220000300800 */
[----:B------:R-:W-:-:S02]  /*43c0*/  SEL R5, R3, R29, !P4 ;  /* 0x0000001d03057207 */ /* 0x000fc40006000000 */
[C---:B--2---:R-:W-:Y:S02]  /*43d0*/  SEL R2, R3.reuse, R16, !P4 ;  /* 0x0000001003027207 */ /* 0x044fe40006000000 */
[----:B---3--:R-:W-:-:S03]  /*43e0*/  SEL R0, R3, R15, !P4 ;  /* 0x0000000f03007207 */ /* 0x008fc60006000000 */
[----:B------:R4:W-:Y:S04]  /*43f0*/  STL [R1+0x2c], R2 ;  /* 0x00002c0201007387 */ /* 0x0009e80000100800 */
[----:B------:R-:W2:Y:S04]  /*4400*/  LDL.LU R11, [R1+0x54] ;  /* 0x00005400010b7983 */ /* 0x000ea80000300800 */
[----:B------:R0:W-:Y:S04]  /*4410*/  STL [R1+0x28], R0 ;  /* 0x0000280001007387 */ /* 0x0001e80000100800 */
[----:B------:R-:W3:Y:S04]  /*4420*/  LDL.LU R10, [R1+0x58] ;  /* 0x00005800010a7983 */ /* 0x000ee80000300800 */
[----:B------:R-:W3:Y:S01]  /*4430*/  LDL.LU R9, [R1+0x60] ;  /* 0x0000600001097983 */ /* 0x000ee20000300800 */
[----:B----4-:R-:W-:-:S03]  /*4440*/  SEL R2, R3, R14, !P4 ;  /* 0x0000000e03027207 */ /* 0x010fc60006000000 */
[----:B------:R-:W4:Y:S04]  /*4450*/  LDL.LU R8, [R1+0xd0] ;  /* 0x0000d00001087983 */ /* 0x000f280000300800 */
[----:B------:R-:W4:Y:S04]  /*4460*/  LDL.LU R7, [R1+0xd4] ;  /* 0x0000d40001077983 */ /* 0x000f280000300800 */
[----:B------:R-:W4:Y:S04]  /*4470*/  LDL.LU R4, [R1+0x70] ;  /* 0x0000700001047983 */ /* 0x000f280000300800 */
[----:B0-----:R-:W4:Y:S04]  /*4480*/  LDL.LU R0, [R1+0x78] ;  /* 0x0000780001007983 */ /* 0x001f280000300800 */
[----:B------:R-:W4:Y:S04]  /*4490*/  LDL.LU R29, [R1+0xcc] ;  /* 0x0000cc00011d7983 */ /* 0x000f280000300800 */
[----:B------:R0:W-:Y:S04]  /*44a0*/  STL [R1+0x24], R2 ;  /* 0x0000240201007387 */ /* 0x0001e80000100800 */
[----:B------:R1:W-:Y:S04]  /*44b0*/  STL [R1+0x18], R5 ;  /* 0x0000180501007387 */ /* 0x0003e80000100800 */
[----:B------:R-:W4:Y:S01]  /*44c0*/  LDL.LU R6, [R1+0xc4] ;  /* 0x0000c40001067983 */ /* 0x000f220000300800 */
[----:B0-----:R-:W-:-:S03]  /*44d0*/  SEL R2, R3, R13, !P4 ;  /* 0x0000000d03027207 */ /* 0x001fc60006000000 */
[----:B-1----:R-:W4:Y:S04]  /*44e0*/  LDL.LU R5, [R1+0xc8] ;  /* 0x0000c80001057983 */ /* 0x002f280000300800 */
[----:B------:R0:W-:Y:S04]  /*44f0*/  STL [R1+0x30], R2 ;  /* 0x0000300201007387 */ /* 0x0001e80000100800 */
[----:B0-----:R-:W4:Y:S04]  /*4500*/  LDL.LU R2, [R1+0x84] ;  /* 0x0000840001027983 */ /* 0x001f280000300800 */
[----:B------:R-:W4:Y:S04]  /*4510*/  LDL.LU R28, [R1+0x8c] ;  /* 0x00008c00011c7983 */ /* 0x000f280000300800 */
        /* <DEDUP_REMOVED lines=14> */
[----:B------:R-:W4:Y:S01]  /*4600*/  LDL.LU R13, [R1+0x34] ;  /* 0x00003400010d7983 */ /* 0x000f220000300800 */
[----:B------:R-:W-:-:S05]  /*4610*/  SEL R12, R3, R12, !P4 ;  /* 0x0000000c030c7207 */ /* 0x000fca0006000000 */
[----:B------:R0:W-:Y:S04]  /*4620*/  STL [R1+0x38], R12 ;  /* 0x0000380c01007387 */ /* 0x0001e80000100800 */
[----:B0-----:R-:W4:Y:S01]  /*4630*/  LDL.LU R12, [R1+0xadc] ;  /* 0x000adc00010c7983 */ /* 0x001f220000300800 */
[----:B--2---:R-:W-:-:S05]  /*4640*/  SEL R11, R3, R11, !P4 ;  /* 0x0000000b030b7207 */ /* 0x004fca0006000000 */
[----:B------:R0:W-:Y:S01]  /*4650*/  STL [R1+0x48], R11 ;  /* 0x0000480b01007387 */ /* 0x0001e20000100800 */
[C---:B---3--:R-:W-:Y:S02]  /*4660*/  SEL R10, R3.reuse, R10, !P4 ;  /* 0x0000000a030a7207 */ /* 0x048fe40006000000 */
[C---:B------:R-:W-:Y:S01]  /*4670*/  SEL R9, R3.reuse, R9, !P4 ;  /* 0x0000000903097207 */ /* 0x040fe20006000000 */
[----:B0-----:R-:W2:Y:S01]  /*4680*/  LDL.LU R11, [R1+0xad8] ;  /* 0x000ad800010b7983 */ /* 0x001ea20000300800 */
[----:B----4-:R-:W-:-:S03]  /*4690*/  SEL R8, R3, R8, !P4 ;  /* 0x0000000803087207 */ /* 0x010fc60006000000 */
[----:B------:R0:W-:Y:S01]  /*46a0*/  STL [R1+0x50], R10 ;  /* 0x0000500a01007387 */ /* 0x0001e20000100800 */
[C---:B------:R-:W-:Y:S02]  /*46b0*/  SEL R7, R3.reuse, R7, !P4 ;  /* 0x0000000703077207 */ /* 0x040fe40006000000 */
[C---:B------:R-:W-:Y:S01]  /*46c0*/  SEL R4, R3.reuse, R4, !P4 ;  /* 0x0000000403047207 */ /* 0x040fe20006000000 */
[----:B0-----:R-:W3:Y:S01]  /*46d0*/  LDL.LU R10, [R1+0xad4] ;  /* 0x000ad400010a7983 */ /* 0x001ee20000300800 */
[----:B------:R-:W-:-:S03]  /*46e0*/  SEL R29, R3, R29, !P4 ;  /* 0x0000001d031d7207 */ /* 0x000fc60006000000 */
[----:B------:R0:W-:Y:S01]  /*46f0*/  STL [R1+0x54], R9 ;  /* 0x0000540901007387 */ /* 0x0001e20000100800 */
[----:B------:R-:W-:-:S03]  /*4700*/  SEL R0, R3, R0, !P4 ;  /* 0x0000000003007207 */ /* 0x000fc60006000000 */
[----:B0-----:R-:W4:Y:S04]  /*4710*/  LDL.LU R9, [R1+0xad0] ;  /* 0x000ad00001097983 */ /* 0x001f280000300800 */
[----:B------:R0:W-:Y:S01]  /*4720*/  STL [R1+0x58], R8 ;  /* 0x0000580801007387 */ /* 0x0001e20000100800 */
[C---:B------:R-:W-:Y:S02]  /*4730*/  SEL R6, R3.reuse, R6, !P4 ;  /* 0x0000000603067207 */ /* 0x040fe40006000000 */
[C---:B------:R-:W-:Y:S01]  /*4740*/  SEL R5, R3.reuse, R5, !P4 ;  /* 0x0000000503057207 */ /* 0x040fe20006000000 */
[----:B0-----:R-:W2:Y:S04]  /*4750*/  LDL.LU R8, [R1+0xacc] ;  /* 0x000acc0001087983 */ /* 0x001ea80000300800 */
[----:B------:R0:W-:Y:S01]  /*4760*/  STL [R1+0x60], R7 ;  /* 0x0000600701007387 */ /* 0x0001e20000100800 */
[----:B------:R-:W-:-:S03]  /*4770*/  SEL R2, R3, R2, !P4 ;  /* 0x0000000203027207 */ /* 0x000fc60006000000 */
[----:B0-----:R-:W3:Y:S04]  /*4780*/  LDL.LU R7, [R1+0xac8] ;  /* 0x000ac80001077983 */ /* 0x001ee80000300800 */
[----:B------:R0:W-:Y:S01]  /*4790*/  STL [R1+0x64], R29 ;  /* 0x0000641d01007387 */ /* 0x0001e20000100800 */
[----:B------:R-:W-:-:S03]  /*47a0*/  SEL R28, R3, R28, !P4 ;  /* 0x0000001c031c7207 */ /* 0x000fc60006000000 */
[----:B0-----:R-:W4:Y:S04]  /*47b0*/  LDL.LU R29, [R1+0x3c] ;  /* 0x00003c00011d7983 */ /* 0x001f280000300800 */
[----:B------:R0:W-:Y:S01]  /*47c0*/  STL [R1+0x6c], R4 ;  /* 0x00006c0401007387 */ /* 0x0001e20000100800 */
[----:B------:R-:W-:-:S03]  /*47d0*/  SEL R27, R3, R27, !P4 ;  /* 0x0000001b031b7207 */ /* 0x000fc60006000000 */
[----:B0-----:R-:W2:Y:S04]  /*47e0*/  LDL.LU R4, [R1+0x20] ;  /* 0x0000200001047983 */ /* 0x001ea80000300800 */
[----:B------:R0:W-:Y:S01]  /*47f0*/  STL [R1+0x70], R0 ;  /* 0x0000700001007387 */ /* 0x0001e20000100800 */
[----:B------:R-:W-:-:S03]  /*4800*/  SEL R26, R3, R26, !P4 ;  /* 0x0000001a031a7207 */ /* 0x000fc60006000000 */
[----:B0-----:R-:W3:Y:S04]  /*4810*/  LDL.LU R0, [R1+0x1c] ;  /* 0x00001c0001007983 */ /* 0x001ee80000300800 */
        /* <DEDUP_REMOVED lines=39> */
[----:B------:R0:W-:Y:S04]  /*4a90*/  STL [R1+0xc0], R18 ;  /* 0x0000c01201007387 */ /* 0x0001e80000100800 */
[----:B0-----:R-:W2:Y:S04]  /*4aa0*/  LDL.LU R18, [R1+0xa90] ;  /* 0x000a900001127983 */ /* 0x001ea80000300800 */
[----:B------:R0:W-:Y:S04]  /*4ab0*/  STL [R1+0xb8], R17 ;  /* 0x0000b81101007387 */ /* 0x0001e80000100800 */
[----:B0-----:R-:W4:Y:S04]  /*4ac0*/  LDL.LU R17, [R1+0xa8c] ;  /* 0x000a8c0001117983 */ /* 0x001f280000300800 */
[----:B------:R0:W-:Y:S04]  /*4ad0*/  STL [R1+0xb4], R16 ;  /* 0x0000b41001007387 */ /* 0x0001e80000100800 */
[----:B0-----:R-:W3:Y:S04]  /*4ae0*/  LDL.LU R16, [R1+0xa88] ;  /* 0x000a880001107983 */ /* 0x001ee80000300800 */
[----:B------:R0:W-:Y:S04]  /*4af0*/  STL [R1+0xa8], R15 ;  /* 0x0000a80f01007387 */ /* 0x0001e80000100800 */
[----:B0-----:R-:W2:Y:S04]  /*4b00*/  LDL.LU R15, [R1+0xa84] ;  /* 0x000a8400010f7983 */ /* 0x001ea80000300800 */
[----:B------:R0:W-:Y:S04]  /*4b10*/  STL [R1+0x9c], R14 ;  /* 0x00009c0e01007387 */ /* 0x0001e80000100800 */
[----:B0-----:R-:W4:Y:S04]  /*4b20*/  LDL.LU R14, [R1+0xa80] ;  /* 0x000a8000010e7983 */ /* 0x001f280000300800 */
[----:B------:R0:W-:Y:S04]  /*4b30*/  STL [R1+0x98], R13 ;  /* 0x0000980d01007387 */ /* 0x0001e80000100800 */
[----:B0-----:R-:W3:Y:S01]  /*4b40*/  LDL.LU R13, [R1+0xa7c] ;  /* 0x000a7c00010d7983 */ /* 0x001ee20000300800 */
[----:B--2---:R-:W-:-:S02]  /*4b50*/  SEL R15, R3, R15, !P4 ;  /* 0x0000000f030f7207 */ /* 0x004fc40006000000 */
[C---:B----4-:R-:W-:Y:S02]  /*4b60*/  SEL R14, R3.reuse, R14, !P4 ;  /* 0x0000000e030e7207 */ /* 0x050fe40006000000 */
[----:B---3--:R-:W-:-:S05]  /*4b70*/  SEL R13, R3, R13, !P4 ;  /* 0x0000000d030d7207 */ /* 0x008fca0006000000 */
[----:B------:R0:W-:Y:S04]  /*4b80*/  STL [R1+0x88], R13 ;  /* 0x0000880d01007387 */ /* 0x0001e80000100800 */
[----:B0-----:R-:W2:Y:S04]  /*4b90*/  LDL.LU R13, [R1+0x40] ;  /* 0x00004000010d7983 */ /* 0x001ea80000300800 */
[----:B------:R0:W-:Y:S04]  /*4ba0*/  STL [R1+0x7c], R14 ;  /* 0x00007c0e01007387 */ /* 0x0001e80000100800 */
[----:B0-----:R-:W3:Y:S04]  /*4bb0*/  LDL.LU R14, [R1+0x4c] ;  /* 0x00004c00010e7983 */ /* 0x001ee80000300800 */
[----:B------:R0:W-:Y:S04]  /*4bc0*/  STL [R1+0x68], R15 ;  /* 0x0000680f01007387 */ /* 0x0001e80000100800 */
[----:B0-----:R-:W4:Y:S01]  /*4bd0*/  LDL.LU R15, [R1+0x44] ;  /* 0x00004400010f7983 */ /* 0x001f220000300800 */
[----:B------:R-:W-:-:S05]  /*4be0*/  SEL R16, R3, R16, !P4 ;  /* 0x0000001003107207 */ /* 0x000fca0006000000 */
[----:B------:R0:W-:Y:S02]  /*4bf0*/  STL [R1+0x5c], R16 ;  /* 0x00005c1001007387 */ /* 0x0001e40000100800 */
[C---:B0-----:R-:W-:Y:S02]  /*4c00*/  SEL R16, R3.reuse, R17, !P4 ;  /* 0x0000001103107207 */ /* 0x041fe40006000000 */
[----:B------:R-:W-:-:S03]  /*4c10*/  SEL R17, R3, R18, !P4 ;  /* 0x0000001203117207 */ /* 0x000fc60006000000 */
[----:B------:R4:W-:Y:S01]  /*4c20*/  STL [R1+0x34], R16 ;  /* 0x0000341001007387 */ /* 0x0009e20000100800 */
[----:B------:R-:W-:-:S03]  /*4c30*/  SEL R4, R3, R4, !P4 ;  /* 0x0000000403047207 */ /* 0x000fc60006000000 */
[----:B------:R-:W-:Y:S01]  /*4c40*/  STL [R1+0x14], R17 ;  /* 0x0000141101007387 */ /* 0x000fe20000100800 */
[C---:B------:R-:W-:Y:S02]  /*4c50*/  SEL R19, R3.reuse, R19, !P4 ;  /* 0x0000001303137207 */ /* 0x040fe40006000000 */
[C---:B------:R-:W-:Y:S02]  /*4c60*/  SEL R20, R3.reuse, R20, !P4 ;  /* 0x0000001403147207 */ /* 0x040fe40006000000 */
[C---:B------:R-:W-:Y:S02]  /*4c70*/  SEL R21, R3.reuse, R21, !P4 ;  /* 0x0000001503157207 */ /* 0x040fe40006000000 */
[C---:B------:R-:W-:Y:S02]  /*4c80*/  SEL R22, R3.reuse, R22, !P4 ;  /* 0x0000001603167207 */ /* 0x040fe40006000000 */
[C---:B------:R-:W-:Y:S02]  /*4c90*/  SEL R23, R3.reuse, R23, !P4 ;  /* 0x0000001703177207 */ /* 0x040fe40006000000 */
[----:B------:R-:W-:-:S02]  /*4ca0*/  SEL R24, R3, R24, !P4 ;  /* 0x0000001803187207 */ /* 0x000fc40006000000 */
[C---:B----4-:R-:W-:Y:S02]  /*4cb0*/  SEL R16, R3.reuse, R15, !P4 ;  /* 0x0000000f03107207 */ /* 0x050fe40006000000 */
[C---:B---3--:R-:W-:Y:S02]  /*4cc0*/  SEL R15, R3.reuse, R14, !P4 ;  /* 0x0000000e030f7207 */ /* 0x048fe40006000000 */
[C---:B--2---:R-:W-:Y:S02]  /*4cd0*/  SEL R14, R3.reuse, R13, !P4 ;  /* 0x0000000d030e7207 */ /* 0x044fe40006000000 */
[C---:B------:R-:W-:Y:S01]  /*4ce0*/  SEL R13, R3.reuse, R29, !P4 ;  /* 0x0000001d030d7207 */ /* 0x040fe20006000000 */
[----:B------:R-:W-:Y:S04]  /*4cf0*/  STL [R1+0x10], R16 ;  /* 0x0000101001007387 */ /* 0x000fe80000100800 */
[----:B------:R-:W-:Y:S04]  /*4d00*/  STL [R1+0xc], R15 ;  /* 0x00000c0f01007387 */ /* 0x000fe80000100800 */
[----:B------:R-:W-:Y:S01]  /*4d10*/  STL [R1+0x8], R14 ;  /* 0x0000080e01007387 */ /* 0x000fe20000100800 */
[----:B------:R-:W-:-:S03]  /*4d20*/  SEL R29, R3, R0, !P4 ;  /* 0x00000000031d7207 */ /* 0x000fc60006000000 */
[----:B------:R0:W-:Y:S04]  /*4d30*/  STL [R1+0x4], R13 ;  /* 0x0000040d01007387 */ /* 0x0001e80000100800 */
[----:B0-----:R-:W2:Y:S04]  /*4d40*/  LDL.LU R13, [R1+0x28] ;  /* 0x00002800010d7983 */ /* 0x001ea80000300800 */
[----:B------:R-:W-:Y:S04]  /*4d50*/  STL [R1], R4 ;  /* 0x0000000401007387 */ /* 0x000fe80000100800 */
[----:B------:R-:W3:Y:S04]  /*4d60*/  LDL.LU R14, [R1+0x24] ;  /* 0x00002400010e7983 */ /* 0x000ee80000300800 */
[----:B------:R-:W4:Y:S04]  /*4d70*/  LDL.LU R15, [R1+0x18] ;  /* 0x00001800010f7983 */ /* 0x000f280000300800 */
[----:B------:R-:W4:Y:S04]  /*4d80*/  LDL.LU R16, [R1+0x30] ;  /* 0x0000300001107983 */ /* 0x000f280000300800 */
[----:B------:R-:W4:Y:S04]  /*4d90*/  LDL.LU R17, [R1+0x38] ;  /* 0x0000380001117983 */ /* 0x000f280000300800 */
[----:B------:R-:W4:Y:S04]  /*4da0*/  LDL.LU R18, [R1+0x48] ;  /* 0x0000480001127983 */ /* 0x000f280000300800 */
[----:B------:R0:W-:Y:S04]  /*4db0*/  STL [R1+0xa00], R29 ;  /* 0x000a001d01007387 */ /* 0x0001e80000100800 */
[----:B0-----:R-:W4:Y:S04]  /*4dc0*/  LDL.LU R29, [R1+0x6c] ;  /* 0x00006c00011d7983 */ /* 0x001f280000300800 */
        /* <DEDUP_REMOVED lines=11> */
[----:B0-----:R-:W4:Y:S01]  /*4e80*/  LDL.LU R24, [R1+0x2c] ;  /* 0x00002c0001187983 */ /* 0x001f220000300800 */
[----:B------:R-:W-:-:S02]  /*4e90*/  SEL R0, R3, R6, !P4 ;  /* 0x0000000603007207 */ /* 0x000fc40006000000 */
[C---:B------:R-:W-:Y:S02]  /*4ea0*/  SEL R4, R3.reuse, R7, !P4 ;  /* 0x0000000703047207 */ /* 0x040fe40006000000 */
[----:B------:R-:W0:Y:S01]  /*4eb0*/  LDC.64 R6, c[0x0][0x218] ;  /* 0x00008600ff067b82 */ /* 0x000e220000000a00 */
[C---:B------:R-:W-:Y:S02]  /*4ec0*/  SEL R25, R3.reuse, R25, !P4 ;  /* 0x0000001903197207 */ /* 0x040fe40006000000 */
[C---:B------:R-:W-:Y:S02]  /*4ed0*/  SEL R26, R3.reuse, R26, !P4 ;  /* 0x0000001a031a7207 */ /* 0x040fe40006000000 */
[C---:B------:R-:W-:Y:S02]  /*4ee0*/  SEL R27, R3.reuse, R27, !P4 ;  /* 0x0000001b031b7207 */ /* 0x040fe40006000000 */
[C---:B------:R-:W-:Y:S01]  /*4ef0*/  SEL R28, R3.reuse, R28, !P4 ;  /* 0x0000001c031c7207 */ /* 0x040fe20006000000 */
[----:B------:R-:W-:Y:S01]  /*4f00*/  STL [R1+0xa1c], R25 ;  /* 0x000a1c1901007387 */ /* 0x000fe20000100800 */
[----:B------:R-:W-:-:S02]  /*4f10*/  SEL R2, R3, R2, !P4 ;  /* 0x0000000203027207 */ /* 0x000fc40006000000 */
[C---:B------:R-:W-:Y:S01]  /*4f20*/  SEL R5, R3.reuse, R5, !P4 ;  /* 0x0000000503057207 */ /* 0x040fe20006000000 */
[----:B------:R-:W-:Y:S01]  /*4f30*/  STL [R1+0xa20], R26 ;  /* 0x000a201a01007387 */ /* 0x000fe20000100800 */
[----:B------:R-:W-:-:S03]  /*4f40*/  SEL R8, R3, R8, !P4 ;  /* 0x0000000803087207 */ /* 0x000fc60006000000 */
        /* <DEDUP_REMOVED lines=8> */
[----:B------:R1:W-:Y:S04]  /*4fd0*/  STL [R1+0xa34], R0 ;  /* 0x000a340001007387 */ /* 0x0003e80000100800 */
[----:B------:R-:W-:Y:S04]  /*4fe0*/  STL [R1+0xa38], R4 ;  /* 0x000a380401007387 */ /* 0x000fe80000100800 */
[----:B------:R-:W-:Y:S04]  /*4ff0*/  STL [R1+0xa3c], R8 ;  /* 0x000a3c0801007387 */ /* 0x000fe80000100800 */
[----:B------:R-:W-:Y:S04]  /*5000*/  STL [R1+0xa40], R9 ;  /* 0x000a400901007387 */ /* 0x000fe80000100800 */
[----:B------:R-:W-:Y:S04]  /*5010*/  STL [R1+0xa44], R10 ;  /* 0x000a440a01007387 */ /* 0x000fe80000100800 */
[----:B------:R-:W-:Y:S04]  /*5020*/  STL [R1+0xa48], R11 ;  /* 0x000a480b01007387 */ /* 0x000fe80000100800 */
[----:B------:R1:W-:Y:S04]  /*5030*/  STL [R1+0xa4c], R3 ;  /* 0x000a4c0301007387 */ /* 0x0003e80000100800 */
[----:B0-----:R-:W-:Y:S04]  /*5040*/  STL [R1+0xa54], R6 ;  /* 0x000a540601007387 */ /* 0x001fe80000100800 */
[----:B------:R-:W-:Y:S01]  /*5050*/  STL [R1+0xa50], R7 ;  /* 0x000a500701007387 */ /* 0x000fe20000100800 */
[----:B--2---:R-:W-:-:S02]  /*5060*/  IMAD R13, R13, UR4, RZ ;  /* 0x000000040d0d7c24 */ /* 0x004fc4000f8e02ff */
[----:B---3--:R-:W-:Y:S02]  /*5070*/  IMAD R14, R14, UR4, RZ ;  /* 0x000000040e0e7c24 */ /* 0x008fe4000f8e02ff */
[----:B----4-:R-:W-:Y:S02]  /*5080*/  IMAD R15, R15, UR4, RZ ;  /* 0x000000040f0f7c24 */ /* 0x010fe4000f8e02ff */
[----:B------:R-:W-:Y:S02]  /*5090*/  IMAD R16, R16, UR4, RZ ;  /* 0x0000000410107c24 */ /* 0x000fe4000f8e02ff */
[----:B------:R-:W-:Y:S02]  /*50a0*/  IMAD R17, R17, UR4, RZ ;  /* 0x0000000411117c24 */ /* 0x000fe4000f8e02ff */
[----:B------:R-:W-:Y:S02]  /*50b0*/  IMAD R18, R18, UR4, RZ ;  /* 0x0000000412127c24 */ /* 0x000fe4000f8e02ff */
[----:B-1----:R-:W-:-:S02]  /*50c0*/  IMAD R0, R21, UR4, RZ ;  /* 0x0000000415007c24 */ /* 0x002fc4000f8e02ff */
[----:B------:R-:W-:Y:S02]  /*50d0*/  IMAD R2, R22, UR4, RZ ;  /* 0x0000000416027c24 */ /* 0x000fe4000f8e02ff */
[----:B------:R-:W-:Y:S02]  /*50e0*/  IMAD R3, R23, UR4, RZ ;  /* 0x0000000417037c24 */ /* 0x000fe4000f8e02ff */
[----:B------:R-:W-:-:S05]  /*50f0*/  IMAD R12, R24, UR4, RZ ;  /* 0x00000004180c7c24 */ /* 0x000fca000f8e02ff */
[----:B------:R-:W-:Y:S04]  /*5100*/  STL [R1+0xa58], R12 ;  /* 0x000a580c01007387 */ /* 0x000fe80000100800 */
[----:B------:R-:W-:Y:S04]  /*5110*/  STL [R1+0xa5c], R13 ;  /* 0x000a5c0d01007387 */ /* 0x000fe80000100800 */
[----:B------:R-:W-:Y:S04]  /*5120*/  STL [R1+0xa60], R14 ;  /* 0x000a600e01007387 */ /* 0x000fe80000100800 */
[----:B------:R-:W-:Y:S04]  /*5130*/  STL [R1+0xa64], R15 ;  /* 0x000a640f01007387 */ /* 0x000fe80000100800 */
[----:B------:R-:W-:Y:S04]  /*5140*/  STL [R1+0xa68], R16 ;  /* 0x000a681001007387 */ /* 0x000fe80000100800 */
[----:B------:R-:W-:Y:S04]  /*5150*/  STL [R1+0xa6c], R17 ;  /* 0x000a6c1101007387 */ /* 0x000fe80000100800 */
[----:B------:R-:W-:Y:S04]  /*5160*/  STL [R1+0xa70], R18 ;  /* 0x000a701201007387 */ /* 0x000fe80000100800 */
[----:B------:R0:W-:Y:S04]  /*5170*/  STL [R1+0x18], R3 ;  /* 0x0000180301007387 */ /* 0x0001e80000100800 */
[----:B------:R1:W-:Y:S01]  /*5180*/  STL [R1+0x1c], R2 ;  /* 0x00001c0201007387 */ /* 0x0003e20000100800 */
[----:B0-----:R-:W-:-:S03]  /*5190*/  IMAD R3, R20, UR4, RZ ;  /* 0x0000000414037c24 */ /* 0x001fc6000f8e02ff */
[----:B------:R0:W-:Y:S04]  /*51a0*/  STL [R1+0x20], R0 ;  /* 0x0000200001007387 */ /* 0x0001e80000100800 */
[----:B------:R-:W-:Y:S04]  /*51b0*/  STL [R1+0x24], R3 ;  /* 0x0000240301007387 */ /* 0x000fe80000100800 */
[----:B------:R-:W2:Y:S01]  /*51c0*/  LDL.LU R18, [R1+0x78] ;  /* 0x0000780001127983 */ /* 0x000ea20000300800 */
[----:B-1----:R-:W-:Y:S02]  /*51d0*/  IMAD R2, R19, UR4, RZ ;  /* 0x0000000413027c24 */ /* 0x002fe4000f8e02ff */
[----:B0-----:R-:W-:-:S03]  /*51e0*/  IMAD R0, R29, UR4, RZ ;  /* 0x000000041d007c24 */ /* 0x001fc6000f8e02ff */
[----:B------:R-:W-:Y:S04]  /*51f0*/  STL [R1+0x28], R2 ;  /* 0x0000280201007387 */ /* 0x000fe80000100800 */
[----:B--2---:R0:W-:Y:S04]  /*5200*/  STL [R1+0xa74], R18 ;  /* 0x000a741201007387 */ /* 0x0041e80000100800 */
[----:B------:R-:W-:Y:S04]  /*5210*/  STL [R1+0x2c], R0 ;  /* 0x00002c0001007387 */ /* 0x000fe80000100800 */
[----:B0-----:R-:W2:Y:S04]  /*5220*/  LDL.LU R18, [R1+0x74] ;  /* 0x0000740001127983 */ /* 0x001ea80000300800 */
[----:B--2---:R0:W-:Y:S04]  /*5230*/  STL [R1+0xa78], R18 ;  /* 0x000a781201007387 */ /* 0x0041e80000100800 */
[----:B0-----:R-:W2:Y:S04]  /*5240*/  LDL.LU R18, [R1+0x70] ;  /* 0x0000700001127983 */ /* 0x001ea80000300800 */
[----:B------:R-:W3:Y:S04]  /*5250*/  LDL.LU R17, [R1+0x80] ;  /* 0x0000800001117983 */ /* 0x000ee80000300800 */
        /* <DEDUP_REMOVED lines=26> */
[----:B------:R-:W4:Y:S01]  /*5400*/  LDL.LU R29, [R1] ;  /* 0x00000000011d7983 */ /* 0x000f220000300800 */
[----:B--2---:R-:W-:-:S05]  /*5410*/  IMAD R18, R18, UR4, RZ ;  /* 0x0000000412127c24 */ /* 0x004fca000f8e02ff */
[----:B------:R0:W-:Y:S04]  /*5420*/  STL [R1+0x30], R18 ;  /* 0x0000301201007387 */ /* 0x0001e80000100800 */
[----:B0-----:R-:W2:Y:S02]  /*5430*/  LDL.LU R18, [R1+0xa78] ;  /* 0x000a780001127983 */ /* 0x001ea40000300800 */
[----:B--2---:R-:W-:-:S05]  /*5440*/  IMAD R18, R18, UR4, RZ ;  /* 0x0000000412127c24 */ /* 0x004fca000f8e02ff */
[----:B------:R0:W-:Y:S04]  /*5450*/  STL [R1+0x38], R18 ;  /* 0x0000381201007387 */ /* 0x0001e80000100800 */
[----:B0-----:R-:W2:Y:S01]  /*5460*/  LDL.LU R18, [R1+0xa74] ;  /* 0x000a740001127983 */ /* 0x001ea20000300800 */
[----:B---3--:R-:W-:Y:S02]  /*5470*/  IMAD R17, R17, UR4, RZ ;  /* 0x0000000411117c24 */ /* 0x008fe4000f8e02ff */
[----:B----4-:R-:W-:Y:S02]  /*5480*/  IMAD R16, R16, UR4, RZ ;  /* 0x0000000410107c24 */ /* 0x010fe4000f8e02ff */
[----:B------:R-:W-:Y:S02]  /*5490*/  IMAD R15, R15, UR4, RZ ;  /* 0x000000040f0f7c24 */ /* 0x000fe4000f8e02ff */
[----:B------:R-:W-:-:S02]  /*54a0*/  IMAD R14, R14, UR4, RZ ;  /* 0x000000040e0e7c24 */ /* 0x000fc4000f8e02ff */
[----:B------:R-:W-:Y:S02]  /*54b0*/  IMAD R13, R13, UR4, RZ ;  /* 0x000000040d0d7c24 */ /* 0x000fe4000f8e02ff */
[----:B------:R-:W-:Y:S02]  /*54c0*/  IMAD R12, R12, UR4, RZ ;  /* 0x000000040c0c7c24 */ /* 0x000fe4000f8e02ff */
[----:B------:R-:W-:Y:S02]  /*54d0*/  IMAD R6, R6, UR4, RZ ;  /* 0x0000000406067c24 */ /* 0x000fe4000f8e02ff */
[----:B------:R-:W-:Y:S02]  /*54e0*/  IMAD R7, R7, UR4, RZ ;  /* 0x0000000407077c24 */ /* 0x000fe4000f8e02ff */
        /* <DEDUP_REMOVED lines=20> */
[----:B--2---:R-:W-:-:S05]  /*5630*/  IMAD R18, R18, UR4, RZ ;  /* 0x0000000412127c24 */ /* 0x004fca000f8e02ff */
[----:B------:R0:W-:Y:S04]  /*5640*/  STL [R1+0x3c], R18 ;  /* 0x00003c1201007387 */ /* 0x0001e80000100800 */
[----:B0-----:R-:W2:Y:S04]  /*5650*/  LDL.LU R18, [R1+0xa70] ;  /* 0x000a700001127983 */ /* 0x001ea80000300800 */
[----:B------:R0:W-:Y:S04]  /*5660*/  STL [R1+0x40], R17 ;  /* 0x0000401101007387 */ /* 0x0001e80000100800 */
[----:B0-----:R-:W3:Y:S04]  /*5670*/  LDL.LU R17, [R1+0xa6c] ;  /* 0x000a6c0001117983 */ /* 0x001ee80000300800 */
[----:B------:R0:W-:Y:S04]  /*5680*/  STL [R1+0x44], R16 ;  /* 0x0000441001007387 */ /* 0x0001e80000100800 */
[----:B0-----:R-:W4:Y:S04]  /*5690*/  LDL.LU R16, [R1+0xa68] ;  /* 0x000a680001107983 */ /* 0x001f280000300800 */
        /* <DEDUP_REMOVED lines=9> */
[----:B0-----:R-:W2:Y:S04]  /*5730*/  LDL.LU R6, [R1+0xa54] ;  /* 0x000a540001067983 */ /* 0x001ea80000300800 */
[----:B------:R0:W-:Y:S04]  /*5740*/  STL [R1+0x60], R7 ;  /* 0x0000600701007387 */ /* 0x0001e80000100800 */
[----:B0-----:R-:W3:Y:S04]  /*5750*/  LDL.LU R7, [R1+0xa50] ;  /* 0x000a500001077983 */ /* 0x001ee80000300800 */
        /* <DEDUP_REMOVED lines=38> */
[----:B------:R0:W-:Y:S04]  /*59c0*/  STL [R1], R29 ;  /* 0x0000001d01007387 */ /* 0x0001e80000100800 */
[----:B0-----:R-:W2:Y:S01]  /*59d0*/  LDL.LU R29, [R1+0xa00] ;  /* 0x000a0000011d7983 */ /* 0x001ea20000300800 */
[----:B---3--:R-:W-:-:S02]  /*59e0*/  IMAD R28, R28, UR4, RZ ;  /* 0x000000041c1c7c24 */ /* 0x008fc4000f8e02ff */
[----:B----4-:R-:W-:Y:S02]  /*59f0*/  IMAD R27, R27, UR4, RZ ;  /* 0x000000041b1b7c24 */ /* 0x010fe4000f8e02ff */
[----:B--2---:R-:W-:Y:S02]  /*5a00*/  IMAD R26, R26, UR4, RZ ;  /* 0x000000041a1a7c24 */ /* 0x004fe4000f8e02ff */
[----:B------:R-:W-:Y:S02]  /*5a10*/  IMAD R25, R25, UR4, RZ ;  /* 0x0000000419197c24 */ /* 0x000fe4000f8e02ff */
[----:B------:R-:W-:Y:S02]  /*5a20*/  IMAD R24, R24, UR4, RZ ;  /* 0x0000000418187c24 */ /* 0x000fe4000f8e02ff */
[----:B------:R-:W-:Y:S02]  /*5a30*/  IMAD R23, R23, UR4, RZ ;  /* 0x0000000417177c24 */ /* 0x000fe4000f8e02ff */
[----:B------:R-:W-:-:S02]  /*5a40*/  IMAD R22, R22, UR4, RZ ;  /* 0x0000000416167c24 */ /* 0x000fc4000f8e02ff */
[----:B------:R-:W-:Y:S02]  /*5a50*/  IMAD R21, R21, UR4, RZ ;  /* 0x0000000415157c24 */ /* 0x000fe4000f8e02ff */
[----:B------:R-:W-:Y:S02]  /*5a60*/  IMAD R20, R20, UR4, RZ ;  /* 0x0000000414147c24 */ /* 0x000fe4000f8e02ff */
[----:B------:R-:W-:Y:S02]  /*5a70*/  IMAD R19, R19, UR4, RZ ;  /* 0x0000000413137c24 */ /* 0x000fe4000f8e02ff */
[----:B------:R-:W-:-:S05]  /*5a80*/  IMAD R29, R29, UR4, RZ ;  /* 0x000000041d1d7c24 */ /* 0x000fca000f8e02ff */
[----:B------:R-:W-:Y:S04]  /*5a90*/  STL [R1+0x9c0], R29 ;  /* 0x0009c01d01007387 */ /* 0x000fe80000100800 */
[----:B------:R-:W-:Y:S04]  /*5aa0*/  STL [R1+0x9c4], R19 ;  /* 0x0009c41301007387 */ /* 0x000fe80000100800 */
[----:B------:R-:W-:Y:S04]  /*5ab0*/  STL [R1+0x9c8], R20 ;  /* 0x0009c81401007387 */ /* 0x000fe80000100800 */
[----:B------:R-:W-:Y:S04]  /*5ac0*/  STL [R1+0x9cc], R21 ;  /* 0x0009cc1501007387 */ /* 0x000fe80000100800 */
        /* <DEDUP_REMOVED lines=13> */
[----:B0-----:R-:W2:Y:S01]  /*5ba0*/  LDL.LU R28, [R1+0x18] ;  /* 0x00001800011c7983 */ /* 0x001ea20000300800 */
[----:B------:R-:W-:-:S02]  /*5bb0*/  IMAD R2, R2, UR4, RZ ;  /* 0x0000000402027c24 */ /* 0x000fc4000f8e02ff */
[----:B------:R-:W-:Y:S02]  /*5bc0*/  IMAD R5, R5, UR4, RZ ;  /* 0x0000000405057c24 */ /* 0x000fe4000f8e02ff */
[----:B------:R-:W-:Y:S02]  /*5bd0*/  IMAD R0, R0, UR4, RZ ;  /* 0x0000000400007c24 */ /* 0x000fe4000f8e02ff */
[----:B------:R-:W-:Y:S01]  /*5be0*/  IMAD R4, R4, UR4, RZ ;  /* 0x0000000404047c24 */ /* 0x000fe2000f8e02ff */
[----:B------:R-:W-:Y:S01]  /*5bf0*/  STL [R1+0x9ec], R2 ;  /* 0x0009ec0201007387 */ /* 0x000fe20000100800 */
[----:B------:R-:W-:-:S03]  /*5c00*/  IMAD R8, R8, UR4, RZ ;  /* 0x0000000408087c24 */ /* 0x000fc6000f8e02ff */
[----:B------:R-:W-:Y:S04]  /*5c10*/  STL [R1+0x9f0], R5 ;  /* 0x0009f00501007387 */ /* 0x000fe80000100800 */
[----:B------:R0:W-:Y:S04]  /*5c20*/  STL [R1+0x9f4], R0 ;  /* 0x0009f40001007387 */ /* 0x0001e80000100800 */
[----:B------:R-:W-:Y:S04]  /*5c30*/  STL [R1+0x9f8], R4 ;  /* 0x0009f80401007387 */ /* 0x000fe80000100800 */
[----:B------:R-:W-:Y:S04]  /*5c40*/  STL [R1+0x9fc], R8 ;  /* 0x0009fc0801007387 */ /* 0x000fe80000100800 */
[----:B------:R-:W3:Y:S01]  /*5c50*/  LDL.LU R21, [R1+0x38] ;  /* 0x0000380001157983 */ /* 0x000ee20000300800 */
[----:B0-----:R-:W-:-:S02]  /*5c60*/  LEA R0, P6, R12, R6, 0x1 ;  /* 0x000000060c007211 */ /* 0x001fc400078c08ff */
[----:B------:R-:W-:-:S03]  /*5c70*/  LEA R2, P5, R13, R6, 0x1 ;  /* 0x000000060d027211 */ /* 0x000fc600078a08ff */
[----:B------:R0:W-:Y:S04]  /*5c80*/  STL [R1+0x984], R0 ;  /* 0x0009840001007387 */ /* 0x0001e80000100800 */
[----:B------:R-:W3:Y:S01]  /*5c90*/  LDL.LU R20, [R1+0x3c] ;  /* 0x00003c0001147983 */ /* 0x000ee20000300800 */
[----:B0-----:R-:W-:-:S03]  /*5ca0*/  LEA R0, P3, R14, R6, 0x1 ;  /* 0x000000060e007211 */ /* 0x001fc600078608ff */
[----:B------:R0:W-:Y:S04]  /*5cb0*/  STL [R1+0x988], R2 ;  /* 0x0009880201007387 */ /* 0x0001e80000100800 */
[----:B------:R1:W-:Y:S04]  /*5cc0*/  STL [R1+0x98c], R0 ;  /* 0x00098c0001007387 */ /* 0x0003e80000100800 */
[----:B------:R-:W3:Y:S01]  /*5cd0*/  LDL.LU R19, [R1+0x40] ;  /* 0x0000400001137983 */ /* 0x000ee20000300800 */
[-C--:B0-----:R-:W-:Y:S02]  /*5ce0*/  LEA R2, P2, R15, R6.reuse, 0x1 ;  /* 0x000000060f027211 */ /* 0x081fe400078408ff */
[----:B-1----:R-:W-:-:S03]  /*5cf0*/  LEA R0, P1, R16, R6, 0x1 ;  /* 0x0000000610007211 */ /* 0x002fc600078208ff */
[----:B------:R0:W-:Y:S04]  /*5d00*/  STL [R1+0x990], R2 ;  /* 0x0009900201007387 */ /* 0x0001e80000100800 */
[----:B------:R1:W-:Y:S04]  /*5d10*/  STL [R1+0x994], R0 ;  /* 0x0009940001007387 */ /* 0x0003e80000100800 */
[----:B------:R-:W3:Y:S01]  /*5d20*/  LDL.LU R29, [R1+0x44] ;  /* 0x00004400011d7983 */ /* 0x000ee20000300800 */
[----:B0-----:R-:W-:Y:S02]  /*5d30*/  LEA R2, P0, R17, R6, 0x1 ;  /* 0x0000000611027211 */ /* 0x001fe400078008ff */
[----:B------:R-:W-:-:S02]  /*5d40*/  LEA.HI.X.SX32 R4, R12, R7, 0x1, P6 ;  /* 0x000000070c047211 */ /* 0x000fc400030f0eff */
[----:B-1----:R-:W-:Y:S01]  /*5d50*/  LEA R0, P4, R18, R6, 0x1 ;  /* 0x0000000612007211 */ /* 0x002fe200078808ff */
[----:B------:R-:W-:Y:S04]  /*5d60*/  STL [R1+0x998], R2 ;  /* 0x0009980201007387 */ /* 0x000fe80000100800 */
[----:B------:R0:W-:Y:S04]  /*5d70*/  STL [R1+0x99c], R0 ;  /* 0x00099c0001007387 */ /* 0x0001e80000100800 */
[----:B------:R-:W-:Y:S01]  /*5d80*/  STL [R1+0x974], R4 ;  /* 0x0009740401007387 */ /* 0x000fe20000100800 */
[----:B0-----:R-:W-:-:S03]  /*5d90*/  LEA.HI.X.SX32 R0, R13, R7, 0x1, P5 ;  /* 0x000000070d007211 */ /* 0x001fc600028f0eff */
[----:B------:R-:W3:Y:S01]  /*5da0*/  LDL.LU R13, [R1+0x4c] ;  /* 0x00004c00010d7983 */ /* 0x000ee20000300800 */
[----:B--2---:R-:W-:-:S05]  /*5db0*/  LEA R2, P6, R28, R6, 0x1 ;  /* 0x000000061c027211 */ /* 0x004fca00078c08ff */
[----:B------:R4:W-:Y:S04]  /*5dc0*/  STL [R1+0x980], R2 ;  /* 0x0009800201007387 */ /* 0x0009e80000100800 */
[----:B------:R0:W-:Y:S04]  /*5dd0*/  STL [R1+0x96c], R0 ;  /* 0x00096c0001007387 */ /* 0x0001e80000100800 */
[----:B------:R-:W2:Y:S01]  /*5de0*/  LDL.LU R12, [R1+0x50] ;  /* 0x00005000010c7983 */ /* 0x000ea20000300800 */
[----:B----4-:R-:W-:Y:S02]  /*5df0*/  LEA R2, P5, R27, R6, 0x1 ;  /* 0x000000061b027211 */ /* 0x010fe400078a08ff */
[----:B0-----:R-:W-:-:S03]  /*5e00*/  LEA.HI.X.SX32 R0, R14, R7, 0x1, P3 ;  /* 0x000000070e007211 */ /* 0x001fc600018f0eff */
[----:B------:R3:W-:Y:S04]  /*5e10*/  STL [R1+0x97c], R2 ;  /* 0x00097c0201007387 */ /* 0x0007e80000100800 */
[----:B------:R-:W4:Y:S04]  /*5e20*/  LDL.LU R14, [R1+0x48] ;  /* 0x00004800010e7983 */ /* 0x000f280000300800 */
[----:B------:R0:W-:Y:S04]  /*5e30*/  STL [R1+0x964], R0 ;  /* 0x0009640001007387 */ /* 0x0001e80000100800 */
[----:B------:R-:W2:Y:S01]  /*5e40*/  LDL.LU R8, [R1+0x54] ;  /* 0x0000540001087983 */ /* 0x000ea20000300800 */
[----:B---3--:R-:W-:-:S02]  /*5e50*/  LEA R2, P3, R26, R6, 0x1 ;  /* 0x000000061a027211 */ /* 0x008fc400078608ff */
[-C--:B0-----:R-:W-:Y:S02]  /*5e60*/  LEA.HI.X.SX32 R0, R15, R7.reuse, 0x1, P2 ;  /* 0x000000070f007211 */ /* 0x081fe400010f0eff */
[----:B------:R-:W-:Y:S01]  /*5e70*/  LEA R4, P2, R25, R6, 0x1 ;  /* 0x0000000619047211 */ /* 0x000fe200078408ff */
[----:B------:R-:W-:Y:S04]  /*5e80*/  STL [R1+0x978], R2 ;  /* 0x0009780201007387 */ /* 0x000fe80000100800 */
[----:B------:R0:W-:Y:S04]  /*5e90*/  STL [R1+0x950], R0 ;  /* 0x0009500001007387 */ /* 0x0001e80000100800 */
[----:B------:R1:W-:Y:S01]  /*5ea0*/  STL [R1+0x970], R4 ;  /* 0x0009700401007387 */ /* 0x0003e20000100800 */
[----:B0-----:R-:W-:-:S03]  /*5eb0*/  LEA.HI.X.SX32 R0, R16, R7, 0x1, P1 ;  /* 0x0000000710007211 */ /* 0x001fc600008f0eff */
[----:B-1----:R-:W3:Y:S01]  /*5ec0*/  LDL.LU R4, [R1+0x58] ;  /* 0x0000580001047983 */ /* 0x002ee20000300800 */
[----:B------:R-:W-:-:S03]  /*5ed0*/  LEA R2, P1, R24, R6, 0x1 ;  /* 0x0000000618027211 */ /* 0x000fc600078208ff */
[----:B------:R0:W-:Y:S04]  /*5ee0*/  STL [R1+0x69c], R0 ;  /* 0x00069c0001007387 */ /* 0x0001e80000100800 */
[----:B------:R-:W-:Y:S01]  /*5ef0*/  STL [R1+0x968], R2 ;  /* 0x0009680201007387 */ /* 0x000fe20000100800 */
[----:B0-----:R-:W-:-:S05]  /*5f00*/  LEA.HI.X.SX32 R0, R17, R7, 0x1, P0 ;  /* 0x0000000711007211 */ /* 0x001fca00000f0eff */
[----:B------:R0:W-:Y:S01]  /*5f10*/  STL [R1+0x694], R0 ;  /* 0x0006940001007387 */ /* 0x0001e20000100800 */
[----:B------:R-:W-:-:S03]  /*5f20*/  LEA R5, P0, R23, R6, 0x1 ;  /* 0x0000000617057211 */ /* 0x000fc600078008ff */
[----:B0-----:R-:W3:Y:S01]  /*5f30*/  LDL.LU R0, [R1+0x60] ;  /* 0x0000600001007983 */ /* 0x001ee20000300800 */
[----:B------:R-:W-:-:S03]  /*5f40*/  LEA.HI.X.SX32 R2, R18, R7, 0x1, P4 ;  /* 0x0000000712027211 */ /* 0x000fc600020f0eff */
[----:B------:R0:W-:Y:S04]  /*5f50*/  STL [R1+0x954], R5 ;  /* 0x0009540501007387 */ /* 0x0001e80000100800 */
[----:B------:R1:W-:Y:S01]  /*5f60*/  STL [R1+0x5a4], R2 ;  /* 0x0005a40201007387 */ /* 0x0003e20000100800 */
[----:B0-----:R-:W-:-:S05]  /*5f70*/  LEA R5, P4, R22, R6, 0x1 ;  /* 0x0000000616057211 */ /* 0x001fca00078808ff */
[----:B------:R0:W-:Y:S01]  /*5f80*/  STL [R1+0x6a4], R5 ;  /* 0x0006a40501007387 */ /* 0x0001e20000100800 */
[----:B-1----:R-:W-:-:S03]  /*5f90*/  LEA.HI.X.SX32 R2, R28, R7, 0x1, P6 ;  /* 0x000000071c027211 */ /* 0x002fc600030f0eff */
[----:B0-----:R-:W3:Y:S01]  /*5fa0*/  LDL.LU R5, [R1+0x64] ;  /* 0x0000640001057983 */ /* 0x001ee20000300800 */
[----:B------:R-:W-:-:S03]  /*5fb0*/  LEA R15, P6, R21, R6, 0x1 ;  /* 0x00000006150f7211 */ /* 0x000fc600078c08ff */
[----:B------:R0:W-:Y:S04]  /*5fc0*/  STL [R1+0x5a8], R2 ;  /* 0x0005a80201007387 */ /* 0x0001e80000100800 */
[----:B------:R-:W-:Y:S01]  /*5fd0*/  STL [R1+0x6ac], R15 ;  /* 0x0006ac0f01007387 */ /* 0x000fe20000100800 */
[----:B0-----:R-:W-:-:S05]  /*5fe0*/  LEA.HI.X.SX32 R2, R27, R7, 0x1, P5 ;  /* 0x000000071b027211 */ /* 0x001fca00028f0eff */
[----:B------:R0:W-:Y:S01]  /*5ff0*/  STL [R1+0x5ac], R2 ;  /* 0x0005ac0201007387 */ /* 0x0001e20000100800 */
[----:B------:R-:W-:-:S03]  /*6000*/  LEA R16, P5, R20, R6, 0x1 ;  /* 0x0000000614107211 */ /* 0x000fc600078a08ff */
[----:B0-----:R-:W3:Y:S01]  /*6010*/  LDL.LU R2, [R1+0x6c] ;  /* 0x00006c0001027983 */ /* 0x001ee20000300800 */
[-C--:B------:R-:W-:Y:S02]  /*6020*/  LEA.HI.X.SX32 R15, R26, R7.reuse, 0x1, P3 ;  /* 0x000000071a0f7211 */ /* 0x080fe400018f0eff */
[----:B------:R-:W-:Y:S01]  /*6030*/  LEA R17, P3, R19, R6, 0x1 ;  /* 0x0000000613117211 */ /* 0x000fe200078608ff */
[----:B------:R0:W-:Y:S04]  /*6040*/  STL [R1+0x898], R16 ;  /* 0x0008981001007387 */ /* 0x0001e80000100800 */
[----:B------:R1:W-:Y:S04]  /*6050*/  STL [R1+0x5b0], R15 ;  /* 0x0005b00f01007387 */ /* 0x0003e80000100800 */
[----:B------:R1:W-:Y:S04]  /*6060*/  STL [R1+0x89c], R17 ;  /* 0x00089c1101007387 */ /* 0x0003e80000100800 */
[----:B------:R-:W3:Y:S01]  /*6070*/  LDL.LU R28, [R1+0x70] ;  /* 0x00007000011c7983 */ /* 0x000ee20000300800 */
[----:B0-----:R-:W-:-:S02]  /*6080*/  LEA.HI.X.SX32 R16, R25, R7, 0x1, P2 ;  /* 0x0000000719107211 */ /* 0x001fc400010f0eff */
[----:B-1----:R-:W-:Y:S02]  /*6090*/  LEA R15, P2, R29, R6, 0x1 ;  /* 0x000000061d0f7211 */ /* 0x002fe400078408ff */
[-C--:B------:R-:W-:Y:S01]  /*60a0*/  LEA.HI.X.SX32 R17, R24, R7.reuse, 0x1, P1 ;  /* 0x0000000718117211 */ /* 0x080fe200008f0eff */
[----:B------:R-:W-:Y:S04]  /*60b0*/  STL [R1+0x5b4], R16 ;  /* 0x0005b41001007387 */ /* 0x000fe80000100800 */
[----:B------:R0:W-:Y:S04]  /*60c0*/  STL [R1+0x8a0], R15 ;  /* 0x0008a00f01007387 */ /* 0x0001e80000100800 */
[----:B------:R1:W-:Y:S04]  /*60d0*/  STL [R1+0x5b8], R17 ;  /* 0x0005b81101007387 */ /* 0x0003e80000100800 */
[----:B------:R-:W3:Y:S01]  /*60e0*/  LDL.LU R27, [R1+0x74] ;  /* 0x00007400011b7983 */ /* 0x000ee20000300800 */
[----:B0-----:R-:W-:-:S02]  /*60f0*/  LEA.HI.X.SX32 R15, R23, R7, 0x1, P0 ;  /* 0x00000007170f7211 */ /* 0x001fc400000f0eff */
[----:B-1----:R-:W-:-:S04]  /*6100*/  LEA R17, P0, R13, R6, 0x1 ;  /* 0x000000060d117211 */ /* 0x002fc800078008ff */
[----:B------:R-:W-:Y:S02]  /*6110*/  LEA.HI.X.SX32 R13, R13, R7, 0x1, P0 ;  /* 0x000000070d0d7211 */ /* 0x000fe400000f0eff */
[----:B----4-:R-:W-:-:S05]  /*6120*/  LEA R16, P1, R14, R6, 0x1 ;  /* 0x000000060e107211 */ /* 0x010fca00078208ff */
[----:B------:R-:W-:Y:S04]  /*6130*/  STL [R1+0x8a4], R16 ;  /* 0x0008a41001007387 */ /* 0x000fe80000100800 */
[----:B------:R0:W-:Y:S04]  /*6140*/  STL [R1+0x5bc], R15 ;  /* 0x0005bc0f01007387 */ /* 0x0001e80000100800 */
[----:B------:R-:W-:Y:S04]  /*6150*/  STL [R1+0x8a8], R17 ;  /* 0x0008a81101007387 */ /* 0x000fe80000100800 */
[----:B------:R-:W4:Y:S01]  /*6160*/  LDL.LU R26, [R1+0x78] ;  /* 0x00007800011a7983 */ /* 0x000f220000300800 */
[----:B0-----:R-:W-:-:S02]  /*6170*/  LEA.HI.X.SX32 R15, R22, R7, 0x1, P4 ;  /* 0x00000007160f7211 */ /* 0x001fc400020f0eff */
[----:B--2---:R-:W-:-:S03]  /*6180*/  LEA R16, P4, R12, R6, 0x1 ;  /* 0x000000060c107211 */ /* 0x004fc600078808ff */
[----:B------:R0:W-:Y:S04]  /*6190*/  STL [R1+0x5c0], R15 ;  /* 0x0005c00f01007387 */ /* 0x0001e80000100800 */
[----:B------:R1:W-:Y:S04]  /*61a0*/  STL [R1+0x8ac], R16 ;  /* 0x0008ac1001007387 */ /* 0x0003e80000100800 */
[----:B------:R-:W2:Y:S01]  /*61b0*/  LDL.LU R25, [R1+0x80] ;  /* 0x0000800001197983 */ /* 0x000ea20000300800 */
[----:B0-----:R-:W-:-:S05]  /*61c0*/  LEA.HI.X.SX32 R15, R21, R7, 0x1, P6 ;  /* 0x00000007150f7211 */ /* 0x001fca00030f0eff */
[----:B------:R0:W-:Y:S01]  /*61d0*/  STL [R1+0x5c4], R15 ;  /* 0x0005c40f01007387 */ /* 0x0001e20000100800 */
[----:B-1----:R-:W-:-:S03]  /*61e0*/  LEA R16, P6, R8, R6, 0x1 ;  /* 0x0000000608107211 */ /* 0x002fc600078c08ff */
[----:B------:R-:W2:Y:S04]  /*61f0*/  LDL.LU R24, [R1+0x84] ;  /* 0x0000840001187983 */ /* 0x000ea80000300800 */
[----:B------:R3:W-:Y:S01]  /*6200*/  STL [R1+0x8b0], R16 ;  /* 0x0008b01001007387 */ /* 0x0007e20000100800 */
[----:B0-----:R-:W-:-:S03]  /*6210*/  LEA.HI.X.SX32 R15, R20, R7, 0x1, P5 ;  /* 0x00000007140f7211 */ /* 0x001fc600028f0eff */
[----:B------:R-:W2:Y:S04]  /*6220*/  LDL.LU R23, [R1+0x8c] ;  /* 0x00008c0001177983 */ /* 0x000ea80000300800 */
[----:B------:R0:W-:Y:S01]  /*6230*/  STL [R1+0x5c8], R15 ;  /* 0x0005c80f01007387 */ /* 0x0001e20000100800 */
[----:B---3--:R-:W-:-:S03]  /*6240*/  LEA R16, P5, R4, R6, 0x1 ;  /* 0x0000000604107211 */ /* 0x008fc600078a08ff */
[----:B------:R-:W3:Y:S04]  /*6250*/  LDL.LU R22, [R1+0x90] ;  /* 0x0000900001167983 */ /* 0x000ee80000300800 */
[----:B------:R1:W-:Y:S01]  /*6260*/  STL [R1+0x8b4], R16 ;  /* 0x0008b41001007387 */ /* 0x0003e20000100800 */
[----:B0-----:R-:W-:-:S03]  /*6270*/  LEA.HI.X.SX32 R15, R19, R7, 0x1, P3 ;  /* 0x00000007130f7211 */ /* 0x001fc600018f0eff */
[----:B------:R-:W3:Y:S04]  /*6280*/  LDL.LU R21, [R1+0x88] ;  /* 0x0000880001157983 */ /* 0x000ee80000300800 */
[----:B------:R0:W-:Y:S01]  /*6290*/  STL [R1+0x5cc], R15 ;  /* 0x0005cc0f01007387 */ /* 0x0001e20000100800 */
[----:B-1----:R-:W-:-:S03]  /*62a0*/  LEA R16, P3, R0, R6, 0x1 ;  /* 0x0000000600107211 */ /* 0x002fc600078608ff */
[----:B------:R-:W3:Y:S04]  /*62b0*/  LDL.LU R20, [R1+0x7c] ;  /* 0x00007c0001147983 */ /* 0x000ee80000300800 */
[----:B------:R1:W-:Y:S01]  /*62c0*/  STL [R1+0x8b8], R16 ;  /* 0x0008b81001007387 */ /* 0x0003e20000100800 */
[----:B0-----:R-:W-:-:S03]  /*62d0*/  LEA.HI.X.SX32 R15, R29, R7, 0x1, P2 ;  /* 0x000000071d0f7211 */ /* 0x001fc600010f0eff */
[----:B------:R-:W3:Y:S04]  /*62e0*/  LDL.LU R19, [R1+0x68] ;  /* 0x0000680001137983 */ /* 0x000ee80000300800 */
[----:B------:R0:W-:Y:S04]  /*62f0*/  STL [R1+0x5d0], R15 ;  /* 0x0005d00f01007387 */ /* 0x0001e80000100800 */
[----:B------:R-:W3:Y:S01]  /*6300*/  LDL.LU R29, [R1+0x5c] ;  /* 0x00005c00011d7983 */ /* 0x000ee20000300800 */
[----:B-1----:R-:W-:-:S05]  /*6310*/  LEA R16, P2, R5, R6, 0x1 ;  /* 0x0000000605107211 */ /* 0x002fca00078408ff */
[----:B------:R1:W-:Y:S01]  /*6320*/  STL [R1+0x8bc], R16 ;  /* 0x0008bc1001007387 */ /* 0x0003e20000100800 */
[----:B0-----:R-:W-:-:S03]  /*6330*/  LEA.HI.X.SX32 R15, R14, R7, 0x1, P1 ;  /* 0x000000070e0f7211 */ /* 0x001fc600008f0eff */
[----:B------:R-:W3:Y:S04]  /*6340*/  LDL.LU R18, [R1+0x34] ;  /* 0x0000340001127983 */ /* 0x000ee80000300800 */
[----:B------:R0:W-:Y:S04]  /*6350*/  STL [R1+0x5d4], R15 ;  /* 0x0005d40f01007387 */ /* 0x0001e80000100800 */
[----:B------:R-:W3:Y:S01]  /*6360*/  LDL.LU R17, [R1+0x14] ;  /* 0x0000140001117983 */ /* 0x000ee20000300800 */
[----:B------:R-:W-:-:S05]  /*6370*/  LEA R14, P1, R2, R6, 0x1 ;  /* 0x00000006020e7211 */ /* 0x000fca00078208ff */
[----:B------:R0:W-:Y:S04]  /*6380*/  STL [R1+0x8c0], R14 ;  /* 0x0008c00e01007387 */ /* 0x0001e80000100800 */
[----:B-1----:R-:W3:Y:S04]  /*6390*/  LDL.LU R16, [R1+0x10] ;  /* 0x0000100001107983 */ /* 0x002ee80000300800 */
[----:B------:R1:W-:Y:S04]  /*63a0*/  STL [R1+0x5d8], R13 ;  /* 0x0005d80d01007387 */ /* 0x0003e80000100800 */
[----:B0-----:R-:W3:Y:S01]  /*63b0*/  LDL.LU R15, [R1+0xc] ;  /* 0x00000c00010f7983 */ /* 0x001ee20000300800 */
[----:B------:R-:W-:-:S05]  /*63c0*/  LEA R14, P0, R28, R6, 0x1 ;  /* 0x000000061c0e7211 */ /* 0x000fca00078008ff */
[----:B------:R0:W-:Y:S01]  /*63d0*/  STL [R1+0x8c4], R14 ;  /* 0x0008c40e01007387 */ /* 0x0001e20000100800 */
[----:B-1----:R-:W-:-:S03]  /*63e0*/  LEA.HI.X.SX32 R13, R12, R7, 0x1, P4 ;  /* 0x000000070c0d7211 */ /* 0x002fc600020f0eff */
[----:B0-----:R-:W3:Y:S04]  /*63f0*/  LDL.LU R14, [R1+0x8] ;  /* 0x00000800010e7983 */ /* 0x001ee80000300800 */
[----:B------:R0:W-:Y:S01]  /*6400*/  STL [R1+0x5dc], R13 ;  /* 0x0005dc0d01007387 */ /* 0x0001e20000100800 */
[----:B------:R-:W-:-:S03]  /*6410*/  LEA R12, P4, R27, R6, 0x1 ;  /* 0x000000061b0c7211 */ /* 0x000fc600078808ff */
[----:B0-----:R-:W3:Y:S04]  /*6420*/  LDL.LU R13, [R1+0x4] ;  /* 0x00000400010d7983 */ /* 0x001ee80000300800 */
[----:B------:R0:W-:Y:S04]  /*6430*/  STL [R1+0x8c8], R12 ;  /* 0x0008c80c01007387 */ /* 0x0001e80000100800 */
[----:B0-----:R-:W3:Y:S01]  /*6440*/  LDL.LU R12, [R1] ;  /* 0x00000000010c7983 */ /* 0x001ee20000300800 */
[-C--:B------:R-:W-:Y:S02]  /*6450*/  LEA.HI.X.SX32 R8, R8, R7.reuse, 0x1, P6 ;  /* 0x0000000708087211 */ /* 0x080fe400030f0eff */
[----:B------:R-:W-:-:S03]  /*6460*/  LEA.HI.X.SX32 R4, R4, R7, 0x1, P5 ;  /* 0x0000000704047211 */ /* 0x000fc600028f0eff */
[----:B------:R4:W-:Y:S01]  /*6470*/  STL [R1+0x5e0], R8 ;  /* 0x0005e00801007387 */ /* 0x0009e20000100800 */
[-C--:B------:R-:W-:Y:S02]  /*6480*/  LEA.HI.X.SX32 R0, R0, R7.reuse, 0x1, P3 ;  /* 0x0000000700007211 */ /* 0x080fe400018f0eff */
[-C--:B------:R-:W-:Y:S02]  /*6490*/  LEA.HI.X.SX32 R5, R5, R7.reuse, 0x1, P2 ;  /* 0x0000000705057211 */ /* 0x080fe400010f0eff */
[-C--:B------:R-:W-:Y:S02]  /*64a0*/  LEA.HI.X.SX32 R2, R2, R7.reuse, 0x1, P1 ;  /* 0x0000000702027211 */ /* 0x080fe400008f0eff */
[-C--:B------:R-:W-:Y:S02]  /*64b0*/  LEA.HI.X.SX32 R28, R28, R7.reuse, 0x1, P0 ;  /* 0x000000071c1c7211 */ /* 0x080fe400000f0eff */
[----:B------:R-:W-:Y:S02]  /*64c0*/  LEA.HI.X.SX32 R27, R27, R7, 0x1, P4 ;  /* 0x000000071b1b7211 */ /* 0x000fe400020f0eff */
[----:B----4-:R-:W-:-:S05]  /*64d0*/  LEA R8, P6, R26, R6, 0x1 ;  /* 0x000000061a087211 */ /* 0x010fca00078c08ff */
[----:B------:R0:W-:Y:S04]  /*64e0*/  STL [R1+0x8cc], R8 ;  /* 0x0008cc0801007387 */ /* 0x0001e80000100800 */
[----:B0-----:R-:W4:Y:S04]  /*64f0*/  LDL.LU R8, [R1+0x9fc] ;  /* 0x0009fc0001087983 */ /* 0x001f280000300800 */
[----:B------:R2:W-:Y:S02]  /*6500*/  STL [R1+0x5e4], R4 ;  /* 0x0005e40401007387 */ /* 0x0005e40000100800 */
[----:B--2---:R-:W-:-:S05]  /*6510*/  LEA R4, P5, R25, R6, 0x1 ;  /* 0x0000000619047211 */ /* 0x004fca00078a08ff */
[----:B------:R0:W-:Y:S04]  /*6520*/  STL [R1+0x8d0], R4 ;  /* 0x0008d00401007387 */ /* 0x0001e80000100800 */
[----:B0-----:R-:W2:Y:S04]  /*6530*/  LDL.LU R4, [R1+0x9f8] ;  /* 0x0009f80001047983 */ /* 0x001ea80000300800 */
[----:B------:R0:W-:Y:S02]  /*6540*/  STL [R1+0x5e8], R0 ;  /* 0x0005e80001007387 */ /* 0x0001e40000100800 */
[----:B0-----:R-:W-:-:S05]  /*6550*/  LEA R0, P3, R24, R6, 0x1 ;  /* 0x0000000618007211 */ /* 0x001fca00078608ff */
[----:B------:R0:W-:Y:S04]  /*6560*/  STL [R1+0x8d4], R0 ;  /* 0x0008d40001007387 */ /* 0x0001e80000100800 */
[----:B0-----:R-:W4:Y:S04]  /*6570*/  LDL.LU R0, [R1+0x9f4] ;  /* 0x0009f40001007983 */ /* 0x001f280000300800 */
[----:B------:R0:W-:Y:S02]  /*6580*/  STL [R1+0x5ec], R5 ;  /* 0x0005ec0501007387 */ /* 0x0001e40000100800 */
[----:B0-----:R-:W-:-:S05]  /*6590*/  LEA R5, P2, R23, R6, 0x1 ;  /* 0x0000000617057211 */ /* 0x001fca00078408ff */
[----:B------:R0:W-:Y:S04]  /*65a0*/  STL [R1+0x8d8], R5 ;  /* 0x0008d80501007387 */ /* 0x0001e80000100800 */
[----:B0-----:R-:W2:Y:S04]  /*65b0*/  LDL.LU R5, [R1+0x9f0] ;  /* 0x0009f00001057983 */ /* 0x001ea80000300800 */
[----:B------:R3:W-:Y:S02]  /*65c0*/  STL [R1+0x5f0], R2 ;  /* 0x0005f00201007387 */ /* 0x0007e40000100800 */
[----:B---3--:R-:W-:-:S05]  /*65d0*/  LEA R2, P1, R22, R6, 0x1 ;  /* 0x0000000616027211 */ /* 0x008fca00078208ff */
[----:B------:R0:W-:Y:S04]  /*65e0*/  STL [R1+0x8dc], R2 ;  /* 0x0008dc0201007387 */ /* 0x0001e80000100800 */
[----:B0-----:R-:W3:Y:S04]  /*65f0*/  LDL.LU R2, [R1+0x9ec] ;  /* 0x0009ec0001027983 */ /* 0x001ee80000300800 */
[----:B------:R0:W-:Y:S02]  /*6600*/  STL [R1+0x5f4], R28 ;  /* 0x0005f41c01007387 */ /* 0x0001e40000100800 */
[----:B0-----:R-:W-:-:S05]  /*6610*/  LEA R28, P0, R21, R6, 0x1 ;  /* 0x00000006151c7211 */ /* 0x001fca00078008ff */
[----:B------:R0:W-:Y:S01]  /*6620*/  STL [R1+0x8e0], R28 ;  /* 0x0008e01c01007387 */ /* 0x0001e20000100800 */
[----:B------:R-:W-:-:S03]  /*6630*/  LEA.HI.X.SX32 R26, R26, R7, 0x1, P6 ;  /* 0x000000071a1a7211 */ /* 0x000fc600030f0eff */
[----:B0-----:R-:W4:Y:S04]  /*6640*/  LDL.LU R28, [R1+0x9e8] ;  /* 0x0009e800011c7983 */ /* 0x001f280000300800 */
[----:B------:R0:W-:Y:S02]  /*6650*/  STL [R1+0x5f8], R27 ;  /* 0x0005f81b01007387 */ /* 0x0001e40000100800 */
[----:B0-----:R-:W-:-:S05]  /*6660*/  LEA R27, P4, R20, R6, 0x1 ;  /* 0x00000006141b7211 */ /* 0x001fca00078808ff */
[----:B------:R0:W-:Y:S01]  /*6670*/  STL [R1+0x8e4], R27 ;  /* 0x0008e41b01007387 */ /* 0x0001e20000100800 */
[----:B------:R-:W-:-:S03]  /*6680*/  LEA.HI.X.SX32 R25, R25, R7, 0x1, P5 ;  /* 0x0000000719197211 */ /* 0x000fc600028f0eff */
[----:B0-----:R-:W2:Y:S04]  /*6690*/  LDL.LU R27, [R1+0x9e4] ;  /* 0x0009e400011b7983 */ /* 0x001ea80000300800 */
[----:B------:R0:W-:Y:S02]  /*66a0*/  STL [R1+0x5fc], R26 ;  /* 0x0005fc1a01007387 */ /* 0x0001e40000100800 */
[----:B0-----:R-:W-:-:S05]  /*66b0*/  LEA R26, P6, R19, R6, 0x1 ;  /* 0x00000006131a7211 */ /* 0x001fca00078c08ff */
[----:B------:R0:W-:Y:S01]  /*66c0*/  STL [R1+0x8e8], R26 ;  /* 0x0008e81a01007387 */ /* 0x0001e20000100800 */
[----:B------:R-:W-:-:S03]  /*66d0*/  LEA.HI.X.SX32 R24, R24, R7, 0x1, P3 ;  /* 0x0000000718187211 */ /* 0x000fc600018f0eff */
        /* <DEDUP_REMOVED lines=33> */
[----:B------:R0:W-:Y:S04]  /*68f0*/  STL [R1+0x904], R19 ;  /* 0x0009041301007387 */ /* 0x0001e80000100800 */
[----:B0-----:R-:W4:Y:S04]  /*6900*/  LDL.LU R19, [R1+0x9c4] ;  /* 0x0009c40001137983 */ /* 0x001f280000300800 */
[----:B------:R0:W-:Y:S02]  /*6910*/  STL [R1+0x624], R29 ;  /* 0x0006241d01007387 */ /* 0x0001e40000100800 */
[----:B0-----:R-:W-:-:S05]  /*6920*/  LEA R29, P5, R12, R6, 0x1 ;  /* 0x000000060c1d7211 */ /* 0x001fca00078a08ff */
[----:B------:R0:W-:Y:S04]  /*6930*/  STL [R1+0x908], R29 ;  /* 0x0009081d01007387 */ /* 0x0001e80000100800 */
[----:B0-----:R-:W2:Y:S01]  /*6940*/  LDL.LU R29, [R1+0x9c0] ;  /* 0x0009c000011d7983 */ /* 0x001ea20000300800 */
[----:B------:R-:W-:-:S05]  /*6950*/  LEA.HI.X.SX32 R18, R18, R7, 0x1, P3 ;  /* 0x0000000712127211 */ /* 0x000fca00018f0eff */
[----:B------:R2:W-:Y:S01]  /*6960*/  STL [R1+0x628], R18 ;  /* 0x0006281201007387 */ /* 0x0005e20000100800 */
[----:B------:R-:W-:Y:S02]  /*6970*/  IMAD R9, R9, UR4, RZ ;  /* 0x0000000409097c24 */ /* 0x000fe4000f8e02ff */
[----:B------:R-:W-:Y:S02]  /*6980*/  IMAD R10, R10, UR4, RZ ;  /* 0x000000040a0a7c24 */ /* 0x000fe4000f8e02ff */
[----:B------:R-:W-:Y:S02]  /*6990*/  IMAD R11, R11, UR4, RZ ;  /* 0x000000040b0b7c24 */ /* 0x000fe4000f8e02ff */
[----:B------:R-:W-:Y:S01]  /*69a0*/  IMAD R3, R3, UR4, RZ ;  /* 0x0000000403037c24 */ /* 0x000fe2000f8e02ff */
[----:B--2---:R-:W-:-:S05]  /*69b0*/  LEA R18, P3, R29, R6, 0x1 ;  /* 0x000000061d127211 */ /* 0x004fca00078608ff */
[----:B------:R0:W-:Y:S02]  /*69c0*/  STL [R1+0x90c], R18 ;  /* 0x00090c1201007387 */ /* 0x0001e40000100800 */
[----:B0-----:R-:W-:Y:S02]  /*69d0*/  LEA.HI.X.SX32 R18, R17, R7, 0x1, P2 ;  /* 0x0000000711127211 */ /* 0x001fe400010f0eff */
[----:B----4-:R-:W-:-:S03]  /*69e0*/  LEA R17, P2, R19, R6, 0x1 ;  /* 0x0000000613117211 */ /* 0x010fc600078408ff */
[----:B------:R0:W-:Y:S04]  /*69f0*/  STL [R1+0x62c], R18 ;  /* 0x00062c1201007387 */ /* 0x0001e80000100800 */
[----:B------:R1:W-:Y:S01]  /*6a00*/  STL [R1+0x910], R17 ;  /* 0x0009101101007387 */ /* 0x0003e20000100800 */
[-C--:B0-----:R-:W-:Y:S02]  /*6a10*/  LEA.HI.X.SX32 R18, R16, R7.reuse, 0x1, P1 ;  /* 0x0000000710127211 */ /* 0x081fe400008f0eff */
[-C--:B---3--:R-:W-:Y:S02]  /*6a20*/  LEA R16, P1, R20, R6.reuse, 0x1 ;  /* 0x0000000614107211 */ /* 0x088fe400078208ff */
[-C--:B-1----:R-:W-:Y:S02]  /*6a30*/  LEA.HI.X.SX32 R17, R15, R7.reuse, 0x1, P0 ;  /* 0x000000070f117211 */ /* 0x082fe400000f0eff */
[----:B------:R-:W-:Y:S01]  /*6a40*/  LEA R15, P0, R21, R6, 0x1 ;  /* 0x00000006150f7211 */ /* 0x000fe200078008ff */
[----:B------:R-:W-:Y:S04]  /*6a50*/  STL [R1+0x630], R18 ;  /* 0x0006301201007387 */ /* 0x000fe80000100800 */
[----:B------:R0:W-:Y:S04]  /*6a60*/  STL [R1+0x914], R16 ;  /* 0x0009141001007387 */ /* 0x0001e80000100800 */
[----:B------:R-:W-:Y:S04]  /*6a70*/  STL [R1+0x634], R17 ;  /* 0x0006341101007387 */ /* 0x000fe80000100800 */
[----:B------:R1:W-:Y:S01]  /*6a80*/  STL [R1+0x918], R15 ;  /* 0x0009180f01007387 */ /* 0x0003e20000100800 */
[----:B0-----:R-:W-:-:S02]  /*6a90*/  LEA.HI.X.SX32 R16, R14, R7, 0x1, P4 ;  /* 0x000000070e107211 */ /* 0x001fc400020f0eff */
[----:B------:R-:W-:-:S03]  /*6aa0*/  LEA R14, P4, R22, R6, 0x1 ;  /* 0x00000006160e7211 */ /* 0x000fc600078808ff */
[----:B------:R-:W-:Y:S01]  /*6ab0*/  STL [R1+0x638], R16 ;  /* 0x0006381001007387 */ /* 0x000fe20000100800 */
[-C--:B-1----:R-:W-:Y:S02]  /*6ac0*/  LEA.HI.X.SX32 R15, R13, R7.reuse, 0x1, P6 ;  /* 0x000000070d0f7211 */ /* 0x082fe400030f0eff */
[----:B------:R-:W-:Y:S01]  /*6ad0*/  LEA R13, P6, R23, R6, 0x1 ;  /* 0x00000006170d7211 */ /* 0x000fe200078c08ff */
[----:B------:R0:W-:Y:S04]  /*6ae0*/  STL [R1+0x91c], R14 ;  /* 0x00091c0e01007387 */ /* 0x0001e80000100800 */
[----:B------:R-:W-:Y:S04]  /*6af0*/  STL [R1+0x63c], R15 ;  /* 0x00063c0f01007387 */ /* 0x000fe80000100800 */
[----:B------:R1:W-:Y:S01]  /*6b00*/  STL [R1+0x920], R13 ;  /* 0x0009200d01007387 */ /* 0x0003e20000100800 */
[----:B0-----:R-:W-:-:S02]  /*6b10*/  LEA.HI.X.SX32 R14, R12, R7, 0x1, P5 ;  /* 0x000000070c0e7211 */ /* 0x001fc400028f0eff */
[----:B------:R-:W-:-:S03]  /*6b20*/  LEA R12, P5, R24, R6, 0x1 ;  /* 0x00000006180c7211 */ /* 0x000fc600078a08ff */
[----:B------:R0:W-:Y:S01]  /*6b30*/  STL [R1+0x640], R14 ;  /* 0x0006400e01007387 */ /* 0x0001e20000100800 */
[----:B-1----:R-:W-:-:S03]  /*6b40*/  LEA.HI.X.SX32 R13, R29, R7, 0x1, P3 ;  /* 0x000000071d0d7211 */ /* 0x002fc600018f0eff */
[----:B------:R1:W-:Y:S04]  /*6b50*/  STL [R1+0x924], R12 ;  /* 0x0009240c01007387 */ /* 0x0003e80000100800 */
[----:B------:R2:W-:Y:S01]  /*6b60*/  STL [R1+0x644], R13 ;  /* 0x0006440d01007387 */ /* 0x0005e20000100800 */
[----:B0-----:R-:W-:Y:S02]  /*6b70*/  LEA R14, P3, R25, R6, 0x1 ;  /* 0x00000006190e7211 */ /* 0x001fe400078608ff */
[----:B-1----:R-:W-:-:S03]  /*6b80*/  LEA.HI.X.SX32 R12, R19, R7, 0x1, P2 ;  /* 0x00000007130c7211 */ /* 0x002fc600010f0eff */
[----:B------:R0:W-:Y:S01]  /*6b90*/  STL [R1+0x928], R14 ;  /* 0x0009280e01007387 */ /* 0x0001e20000100800 */
[----:B--2---:R-:W-:-:S03]  /*6ba0*/  LEA R13, P2, R26, R6, 0x1 ;  /* 0x000000061a0d7211 */ /* 0x004fc600078408ff */
[----:B------:R1:W-:Y:S04]  /*6bb0*/  STL [R1+0x648], R12 ;  /* 0x0006480c01007387 */ /* 0x0003e80000100800 */
[----:B------:R2:W-:Y:S01]  /*6bc0*/  STL [R1+0x92c], R13 ;  /* 0x00092c0d01007387 */ /* 0x0005e20000100800 */
[----:B0-----:R-:W-:Y:S02]  /*6bd0*/  LEA.HI.X.SX32 R14, R20, R7, 0x1, P1 ;  /* 0x00000007140e7211 */ /* 0x001fe400008f0eff */
[----:B-1----:R-:W-:-:S03]  /*6be0*/  LEA R12, P1, R27, R6, 0x1 ;  /* 0x000000061b0c7211 */ /* 0x002fc600078208ff */
[----:B------:R0:W-:Y:S01]  /*6bf0*/  STL [R1+0x64c], R14 ;  /* 0x00064c0e01007387 */ /* 0x0001e20000100800 */
[----:B--2---:R-:W-:-:S03]  /*6c00*/  LEA.HI.X.SX32 R13, R21, R7, 0x1, P0 ;  /* 0x00000007150d7211 */ /* 0x004fc600000f0eff */
        /* <DEDUP_REMOVED lines=24> */
[----:B------:R1:W-:Y:S01]  /*6d90*/  STL [R1+0x948], R12 ;  /* 0x0009480c01007387 */ /* 0x0003e20000100800 */
[----:B------:R-:W-:-:S03]  /*6da0*/  LEA.HI.X.SX32 R2, R2, R7, 0x1, P4 ;  /* 0x0000000702027211 */ /* 0x000fc600020f0eff */
[----:B------:R2:W-:Y:S01]  /*6db0*/  STL [R1+0x670], R13 ;  /* 0x0006700d01007387 */ /* 0x0005e20000100800 */
[----:B0-----:R-:W-:Y:S02]  /*6dc0*/  LEA R14, P1, R9, R6, 0x1 ;  /* 0x00000006090e7211 */ /* 0x001fe400078208ff */
[----:B-1----:R-:W-:-:S03]  /*6dd0*/  LEA.HI.X.SX32 R12, R28, R7, 0x1, P0 ;  /* 0x000000071c0c7211 */ /* 0x002fc600000f0eff */
[----:B------:R-:W-:Y:S01]  /*6de0*/  STL [R1+0x958], R14 ;  /* 0x0009580e01007387 */ /* 0x000fe20000100800 */
[----:B--2---:R-:W-:-:S03]  /*6df0*/  LEA R13, P0, R10, R6, 0x1 ;  /* 0x000000060a0d7211 */ /* 0x004fc600078008ff */
[----:B------:R0:W-:Y:S01]  /*6e00*/  STL [R1+0x674], R12 ;  /* 0x0006740c01007387 */ /* 0x0001e20000100800 */
[----:B------:R-:W-:-:S03]  /*6e10*/  LEA.HI.X.SX32 R5, R5, R7, 0x1, P6 ;  /* 0x0000000705057211 */ /* 0x000fc600030f0eff */
[----:B------:R-:W-:Y:S01]  /*6e20*/  STL [R1+0x95c], R13 ;  /* 0x00095c0d01007387 */ /* 0x000fe20000100800 */
[----:B------:R-:W-:-:S03]  /*6e30*/  LEA.HI.X.SX32 R0, R0, R7, 0x1, P5 ;  /* 0x0000000700007211 */ /* 0x000fc600028f0eff */
[----:B------:R1:W-:Y:S01]  /*6e40*/  STL [R1+0x684], R2 ;  /* 0x0006840201007387 */ /* 0x0003e20000100800 */
[----:B0-----:R-:W-:Y:S02]  /*6e50*/  LEA R12, P4, R11, R6, 0x1 ;  /* 0x000000060b0c7211 */ /* 0x001fe400078808ff */
[----:B------:R-:W-:-:S03]  /*6e60*/  LEA.HI.X.SX32 R4, R4, R7, 0x1, P3 ;  /* 0x0000000704047211 */ /* 0x000fc600018f0eff */
[----:B------:R-:W-:Y:S01]  /*6e70*/  STL [R1+0x960], R12 ;  /* 0x0009600c01007387 */ /* 0x000fe20000100800 */
[----:B-1----:R-:W-:-:S03]  /*6e80*/  LEA R2, P6, R3, R6, 0x1 ;  /* 0x0000000603027211 */ /* 0x002fc600078c08ff */
[----:B------:R-:W-:Y:S01]  /*6e90*/  STL [R1+0x68c], R5 ;  /* 0x00068c0501007387 */ /* 0x000fe20000100800 */
[----:B------:R-:W0:Y:S03]  /*6ea0*/  LDC R6, c[0x0][0x238] ;  /* 0x00008e00ff067b82 */ /* 0x000e260000000800 */
[----:B------:R1:W-:Y:S04]  /*6eb0*/  STL [R1+0x94c], R2 ;  /* 0x00094c0201007387 */ /* 0x0003e80000100800 */
[----:B------:R2:W-:Y:S01]  /*6ec0*/  STL [R1+0x610], R0 ;  /* 0x0006100001007387 */ /* 0x0005e20000100800 */
[----:B-1----:R-:W-:-:S03]  /*6ed0*/  LEA.HI.X.SX32 R2, R8, R7, 0x1, P2 ;  /* 0x0000000708027211 */ /* 0x002fc600010f0eff */
[----:B------:R1:W-:Y:S01]  /*6ee0*/  STL [R1+0x680], R4 ;  /* 0x0006800401007387 */ /* 0x0003e20000100800 */
[----:B--2---:R-:W-:-:S03]  /*6ef0*/  LEA.HI.X.SX32 R0, R9, R7, 0x1, P1 ;  /* 0x0000000709007211 */ /* 0x004fc600008f0eff */
[----:B------:R2:W-:Y:S04]  /*6f00*/  STL [R1+0x688], R2 ;  /* 0x0006880201007387 */ /* 0x0005e80000100800 */
[----:B------:R3:W-:Y:S01]  /*6f10*/  STL [R1+0x690], R0 ;  /* 0x0006900001007387 */ /* 0x0007e20000100800 */
[-C--:B-1----:R-:W-:Y:S02]  /*6f20*/  LEA.HI.X.SX32 R4, R10, R7.reuse, 0x1, P0 ;  /* 0x000000070a047211 */ /* 0x082fe400000f0eff */
[----:B--2---:R-:W-:-:S03]  /*6f30*/  LEA.HI.X.SX32 R2, R11, R7, 0x1, P4 ;  /* 0x000000070b027211 */ /* 0x004fc600020f0eff */
[----:B------:R-:W-:Y:S01]  /*6f40*/  STL [R1+0x698], R4 ;  /* 0x0006980401007387 */ /* 0x000fe20000100800 */
[----:B---3--:R-:W-:-:S03]  /*6f50*/  LEA.HI.X.SX32 R0, R3, R7, 0x1, P6 ;  /* 0x0000000703007211 */ /* 0x008fc600030f0eff */
[----:B------:R1:W-:Y:S04]  /*6f60*/  STL [R1+0x6a0], R2 ;  /* 0x0006a00201007387 */ /* 0x0003e80000100800 */
[----:B------:R-:W-:Y:S04]  /*6f70*/  STL [R1+0x6a8], R0 ;  /* 0x0006a80001007387 */ /* 0x000fe80000100800 */
        /* <DEDUP_REMOVED lines=256> */
[----:B------:R-:W2:Y:S04]  /*7f80*/  LDL.LU R5, [R1+0xdc] ;  /* 0x0000dc0001057983 */ /* 0x000ea80000300800 */
[----:B-1----:R-:W3:Y:S01]  /*7f90*/  LDL.LU R2, [R1+0xe0] ;  /* 0x0000e00001027983 */ /* 0x002ee20000300800 */
[----:B0-----:R-:W-:-:S02]  /*7fa0*/  IMAD R8, R6, 0x1e, RZ ;  /* 0x0000001e06087824 */ /* 0x001fc400078e02ff */
[C---:B------:R-:W-:Y:S01]  /*7fb0*/  IMAD R9, R6.reuse, 0x1d, RZ ;  /* 0x0000001d06097824 */ /* 0x040fe200078e02ff */
[----:B------:R-:W0:Y:S04]  /*7fc0*/  S2R R12, SR_TID.X ;  /* 0x00000000000c7919 */ /* 0x000e280000002100 */
[----:B------:R1:W-:Y:S02]  /*7fd0*/  STL.64 [R1+0x9b8], R8 ;  /* 0x0009b80801007387 */ /* 0x0003e40000100a00 */
[----:B-1----:R-:W1:Y:S01]  /*7fe0*/  LDC R8, c[0x0][0x230] ;  /* 0x00008c00ff087b82 */ /* 0x002e620000000800 */
[C---:B------:R-:W-:Y:S02]  /*7ff0*/  IMAD R10, R6.reuse, 0x1c, RZ ;  /* 0x0000001c060a7824 */ /* 0x040fe400078e02ff */
[----:B------:R-:W-:-:S05]  /*8000*/  IMAD R11, R6, 0x1b, RZ ;  /* 0x0000001b060b7824 */ /* 0x000fca00078e02ff */
[----:B------:R4:W-:Y:S01]  /*8010*/  STL.64 [R1+0x9b0], R10 ;  /* 0x0009b00a01007387 */ /* 0x0009e20000100a00 */
[----:B-1----:R-:W-:-:S05]  /*8020*/  VIADD R8, R8, 0x1f ;  /* 0x0000001f08087836 */ /* 0x002fca0000000000 */
[----:B------:R-:W-:Y:S02]  /*8030*/  SHF.R.S32.HI R9, RZ, 0x1f, R8 ;  /* 0x0000001fff097819 */ /* 0x000fe40000011408 */
[----:B0-----:R-:W-:Y:S02]  /*8040*/  LOP3.LUT R12, R12, 0x1f, RZ, 0xc0, !PT ;  /* 0x0000001f0c0c7812 */ /* 0x001fe400078ec0ff */
[----:B----4-:R-:W-:Y:S01]  /*8050*/  LEA.HI R11, R9, R8, RZ, 0x5 ;  /* 0x00000008090b7211 */ /* 0x010fe200078f28ff */
[----:B------:R-:W-:Y:S02]  /*8060*/  ULDC UR10, c[0x0][0x230] ;  /* 0x00008c00000a7ab9 */ /* 0x000fe40000000800 */
[----:B------:R-:W-:Y:S01]  /*8070*/  IMAD R4, R12, UR6, RZ ;  /* 0x000000060c047c24 */ /* 0x000fe2000f8e02ff */
[----:B------:R-:W-:Y:S01]  /*8080*/  SHF.R.S32.HI R10, RZ, 0x5, R11 ;  /* 0x00000005ff0a7819 */ /* 0x000fe2000001140b */
[----:B------:R-:W-:Y:S01]  /*8090*/  IMAD.U32 R3, RZ, RZ, UR10 ;  /* 0x0000000aff037e24 */ /* 0x000fe2000f8e00ff */
[----:B------:R-:W-:Y:S01]  /*80a0*/  ULDC.64 UR4, c[0x0][0x210] ;  /* 0x0000840000047ab9 */ /* 0x000fe20000000a00 */
[----:B--2---:R-:W-:Y:S01]  /*80b0*/  IMAD R0, R5, UR7, RZ ;  /* 0x0000000705007c24 */ /* 0x004fe2000f8e02ff */
[----:B------:R-:W-:-:S03]  /*80c0*/  ULDC UR10, c[0x0][0x238] ;  /* 0x00008e00000a7ab9 */ /* 0x000fc60000000800 */
[----:B------:R-:W-:-:S04]  /*80d0*/  IMAD.WIDE R8, R0, 0x2, RZ ;  /* 0x0000000200087825 */ /* 0x000fc800078e02ff */
[----:B---3--:R-:W-:Y:S01]  /*80e0*/  IMAD R2, R2, UR7, RZ ;  /* 0x0000000702027c24 */ /* 0x008fe2000f8e02ff */
[----:B------:R0:W-:Y:S01]  /*80f0*/  STL.64 [R1+0x678], R8 ;  /* 0x0006780801007387 */ /* 0x0001e20000100a00 */
[----:B------:R-:W-:Y:S02]  /*8100*/  SHF.R.S32.HI R5, RZ, 0x1f, R4 ;  /* 0x0000001fff057819 */ /* 0x000fe40000011404 */
[----:B0-----:R-:W-:-:S04]  /*8110*/  IMAD.WIDE R8, R2, 0x2, RZ ;  /* 0x0000000202087825 */ /* 0x001fc800078e02ff */
[C---:B------:R-:W-:Y:S01]  /*8120*/  IMAD.SHL.U32 R2, R4.reuse, 0x2, RZ ;  /* 0x0000000204027824 */ /* 0x040fe200078e00ff */
[----:B------:R0:W-:Y:S01]  /*8130*/  STL.64 [R1+0x650], R8 ;  /* 0x0006500801007387 */ /* 0x0001e20000100a00 */
[----:B------:R-:W-:-:S03]  /*8140*/  SHF.L.U64.HI R0, R4, 0x1, R5 ;  /* 0x0000000104007819 */ /* 0x000fc60000010205 */
[----:B0-----:R-:W2:Y:S04]  /*8150*/  LDL.LU.64 R8, [R1+0x9b8] ;  /* 0x0009b80001087983 */ /* 0x001ea80000300a00 */
[----:B------:R-:W-:Y:S04]  /*8160*/  STL [R1+0x9a0], R10 ;  /* 0x0009a00a01007387 */ /* 0x000fe80000100800 */
[----:B------:R0:W-:Y:S04]  /*8170*/  STL.64 [R1+0x9a8], R2 ;  /* 0x0009a80201007387 */ /* 0x0001e80000100a00 */
[----:B------:R-:W3:Y:S04]  /*8180*/  LDL.64 R4, [R1+0x650] ;  /* 0x0006500001047983 */ /* 0x000ee80000100a00 */
[----:B0-----:R-:W4:Y:S01]  /*8190*/  LDL.64 R2, [R1+0x678] ;  /* 0x0006780001027983 */ /* 0x001f220000100a00 */
[----:B------:R-:W-:-:S04]  /*81a0*/  IMAD R7, R6, 0x1f, RZ ;  /* 0x0000001f06077824 */ /* 0x000fc800078e02ff */
[----:B----4-:R-:W-:-:S05]  /*81b0*/  IMAD.WIDE R10, R7, 0x2, R2 ;  /* 0x00000002070a7825 */ /* 0x010fca00078e0202 */
[----:B------:R3:W-:Y:S02]  /*81c0*/  STL.64 [R1+0x890], R10 ;  /* 0x0008900a01007387 */ /* 0x0007e40000100a00 */
[----:B---3--:R-:W-:Y:S02]  /*81d0*/  IMAD.WIDE R10, R7, 0x2, R4 ;  /* 0x00000002070a7825 */ /* 0x008fe400078e0204 */
[----:B------:R-:W0:Y:S03]  /*81e0*/  LDC R7, c[0x0][0x238] ;  /* 0x00008e00ff077b82 */ /* 0x000e260000000800 */
[----:B------:R2:W-:Y:S02]  /*81f0*/  STL.64 [R1+0x888], R10 ;  /* 0x0008880a01007387 */ /* 0x0005e40000100a00 */
[----:B--2---:R-:W-:-:S05]  /*8200*/  IMAD.WIDE R10, R8, 0x2, R2 ;  /* 0x00000002080a7825 */ /* 0x004fca00078e0202 */
[----:B------:R1:W-:Y:S02]  /*8210*/  STL.64 [R1+0x880], R10 ;  /* 0x0008800a01007387 */ /* 0x0003e40000100a00 */
[----:B-1----:R-:W-:-:S05]  /*8220*/  IMAD.WIDE R10, R8, 0x2, R4 ;  /* 0x00000002080a7825 */ /* 0x002fca00078e0204 */
[----:B------:R1:W-:Y:S02]  /*8230*/  STL.64 [R1+0x878], R10 ;  /* 0x0008780a01007387 */ /* 0x0003e40000100a00 */
[----:B-1----:R-:W-:-:S05]  /*8240*/  IMAD.WIDE R10, R9, 0x2, R2 ;  /* 0x00000002090a7825 */ /* 0x002fca00078e0202 */
[----:B------:R1:W-:Y:S04]  /*8250*/  STL.64 [R1+0x870], R10 ;  /* 0x0008700a01007387 */ /* 0x0003e80000100a00 */
[----:B-1----:R-:W2:Y:S01]  /*8260*/  LDL.LU.64 R10, [R1+0x9b0] ;  /* 0x0009b000010a7983 */ /* 0x002ea20000300a00 */
[----:B------:R-:W-:-:S05]  /*8270*/  IMAD.WIDE R8, R9, 0x2, R4 ;  /* 0x0000000209087825 */ /* 0x000fca00078e0204 */
[----:B------:R2:W-:Y:S01]  /*8280*/  STL.64 [R1+0x868], R8 ;  /* 0x0008680801007387 */ /* 0x0005e20000100a00 */
[C---:B------:R-:W-:Y:S02]  /*8290*/  IMAD R12, R6.reuse, 0x1a, RZ ;  /* 0x0000001a060c7824 */ /* 0x040fe400078e02ff */
[C---:B------:R-:W-:Y:S02]  /*82a0*/  IMAD R13, R6.reuse, 0x19, RZ ;  /* 0x00000019060d7824 */ /* 0x040fe400078e02ff */
[C---:B------:R-:W-:Y:S02]  /*82b0*/  IMAD R14, R6.reuse, 0x18, RZ ;  /* 0x00000018060e7824 */ /* 0x040fe400078e02ff */
[C---:B------:R-:W-:Y:S02]  /*82c0*/  IMAD R15, R6.reuse, 0x17, RZ ;  /* 0x00000017060f7824 */ /* 0x040fe400078e02ff */
[C---:B------:R-:W-:Y:S02]  /*82d0*/  IMAD R16, R6.reuse, 0x16, RZ ;  /* 0x0000001606107824 */ /* 0x040fe400078e02ff */
[----:B------:R-:W-:-:S02]  /*82e0*/  IMAD R17, R6, 0x15, RZ ;  /* 0x0000001506117824 */ /* 0x000fc400078e02ff */
[C---:B------:R-:W-:Y:S02]  /*82f0*/  IMAD R18, R6.reuse, 0x14, RZ ;  /* 0x0000001406127824 */ /* 0x040fe400078e02ff */
[C---:B------:R-:W-:Y:S02]  /*8300*/  IMAD R19, R6.reuse, 0x13, RZ ;  /* 0x0000001306137824 */ /* 0x040fe400078e02ff */
[C---:B------:R-:W-:Y:S02]  /*8310*/  IMAD R20, R6.reuse, 0x12, RZ ;  /* 0x0000001206147824 */ /* 0x040fe400078e02ff */
[C---:B------:R-:W-:Y:S02]  /*8320*/  IMAD R21, R6.reuse, 0x11, RZ ;  /* 0x0000001106157824 */ /* 0x040fe400078e02ff */
[C---:B------:R-:W-:Y:S02]  /*8330*/  IMAD.SHL.U32 R22, R6.reuse, 0x10, RZ ;  /* 0x0000001006167824 */ /* 0x040fe400078e00ff */
[----:B------:R-:W-:-:S02]  /*8340*/  IMAD R23, R6, 0xf, RZ ;  /* 0x0000000f06177824 */ /* 0x000fc400078e02ff */
[C---:B------:R-:W-:Y:S02]  /*8350*/  IMAD R24, R6.reuse, 0xe, RZ ;  /* 0x0000000e06187824 */ /* 0x040fe400078e02ff */
[C---:B------:R-:W-:Y:S02]  /*8360*/  IMAD R25, R6.reuse, 0xd, RZ ;  /* 0x0000000d06197824 */ /* 0x040fe400078e02ff */
[C---:B------:R-:W-:Y:S02]  /*8370*/  IMAD R26, R6.reuse, 0xc, RZ ;  /* 0x0000000c061a7824 */ /* 0x040fe400078e02ff */
[C---:B------:R-:W-:Y:S02]  /*8380*/  IMAD R27, R6.reuse, 0xb, RZ ;  /* 0x0000000b061b7824 */ /* 0x040fe400078e02ff */
[C---:B------:R-:W-:Y:S02]  /*8390*/  IMAD R28, R6.reuse, 0xa, RZ ;  /* 0x0000000a061c7824 */ /* 0x040fe400078e02ff */
[----:B------:R-:W-:-:S02]  /*83a0*/  IMAD R29, R6, 0x9, RZ ;  /* 0x00000009061d7824 */ /* 0x000fc400078e02ff */
[----:B0-----:R-:W-:Y:S02]  /*83b0*/  IMAD.SHL.U32 R7, R7, 0x8, RZ ;  /* 0x0000000807077824 */ /* 0x001fe400078e00ff */
[----:B------:R-:W-:Y:S02]  /*83c0*/  IMAD.SHL.U32 R6, R6, 0x2, RZ ;  /* 0x0000000206067824 */ /* 0x000fe400078e00ff */
[----:B--2---:R-:W-:-:S05]  /*83d0*/  IMAD.WIDE R8, R10, 0x2, R2 ;  /* 0x000000020a087825 */ /* 0x004fca00078e0202 */
[----:B------:R0:W-:Y:S02]  /*83e0*/  STL.64 [R1+0x860], R8 ;  /* 0x0008600801007387 */ /* 0x0001e40000100a00 */
[----:B0-----:R-:W-:-:S05]  /*83f0*/  IMAD.WIDE R8, R10, 0x2, R4 ;  /* 0x000000020a087825 */ /* 0x001fca00078e0204 */
[----:B------:R0:W-:Y:S02]  /*8400*/  STL.64 [R1+0x858], R8 ;  /* 0x0008580801007387 */ /* 0x0001e40000100a00 */
[----:B0-----:R-:W-:-:S04]  /*8410*/  IMAD.WIDE R8, R11, 0x2, R2 ;  /* 0x000000020b087825 */ /* 0x001fc800078e0202 */
[----:B------:R-:W-:Y:S01]  /*8420*/  IMAD.WIDE R10, R11, 0x2, R4 ;  /* 0x000000020b0a7825 */ /* 0x000fe200078e0204 */
[----:B------:R0:W-:Y:S04]  /*8430*/  STL.64 [R1+0x850], R8 ;  /* 0x0008500801007387 */ /* 0x0001e80000100a00 */
[----:B------:R1:W-:Y:S01]  /*8440*/  STL.64 [R1+0x848], R10 ;  /* 0x0008480a01007387 */ /* 0x0003e20000100a00 */
[----:B0-----:R-:W-:-:S04]  /*8450*/  IMAD.WIDE R8, R12, 0x2, R2 ;  /* 0x000000020c087825 */ /* 0x001fc800078e0202 */
[----:B-1----:R-:W-:Y:S01]  /*8460*/  IMAD.WIDE R10, R12, 0x2, R4 ;  /* 0x000000020c0a7825 */ /* 0x002fe200078e0204 */
[----:B------:R0:W-:Y:S04]  /*8470*/  STL.64 [R1+0x840], R8 ;  /* 0x0008400801007387 */ /* 0x0001e80000100a00 */
[----:B------:R1:W-:Y:S01]  /*8480*/  STL.64 [R1+0x838], R10 ;  /* 0x0008380a01007387 */ /* 0x0003e20000100a00 */
[----:B0-----:R-:W-:-:S04]  /*8490*/  IMAD.WIDE R8, R13, 0x2, R2 ;  /* 0x000000020d087825 */ /* 0x001fc800078e0202 */
[--C-:B-1----:R-:W-:Y:S01]  /*84a0*/  IMAD.WIDE R10, R13, 0x2, R4.reuse ;  /* 0x000000020d0a7825 */ /* 0x102fe200078e0204 */
[----:B------:R0:W-:Y:S03]  /*84b0*/  STL.64 [R1+0x830], R8 ;  /* 0x0008300801007387 */ /* 0x0001e60000100a00 */
[C---:B------:R-:W-:Y:S01]  /*84c0*/  IMAD.WIDE R12, R14.reuse, 0x2, R4 ;  /* 0x000000020e0c7825 */ /* 0x040fe200078e0204 */
[----:B------:R1:W-:Y:S03]  /*84d0*/  STL.64 [R1+0x828], R10 ;  /* 0x0008280a01007387 */ /* 0x0003e60000100a00 */
[----:B0-----:R-:W-:-:S04]  /*84e0*/  IMAD.WIDE R8, R14, 0x2, R2 ;  /* 0x000000020e087825 */ /* 0x001fc800078e0202 */
[C---:B-1----:R-:W-:Y:S01]  /*84f0*/  IMAD.WIDE R10, R15.reuse, 0x2, R2 ;  /* 0x000000020f0a7825 */ /* 0x042fe200078e0202 */
[----:B------:R0:W-:Y:S04]  /*8500*/  STL.64 [R1+0x820], R8 ;  /* 0x0008200801007387 */ /* 0x0001e80000100a00 */
[----:B------:R1:W-:Y:S04]  /*8510*/  STL.64 [R1+0x818], R12 ;  /* 0x0008180c01007387 */ /* 0x0003e80000100a00 */
[----:B------:R2:W-:Y:S01]  /*8520*/  STL.64 [R1+0x810], R10 ;  /* 0x0008100a01007387 */ /* 0x0005e20000100a00 */
[----:B0-----:R-:W-:-:S04]  /*8530*/  IMAD.WIDE R8, R15, 0x2, R4 ;  /* 0x000000020f087825 */ /* 0x001fc800078e0204 */
[C---:B-1----:R-:W-:Y:S01]  /*8540*/  IMAD.WIDE R12, R16.reuse, 0x2, R2 ;  /* 0x00000002100c7825 */ /* 0x042fe200078e0202 */
[----:B------:R0:W-:Y:S03]  /*8550*/  STL.64 [R1+0x808], R8 ;  /* 0x0008080801007387 */ /* 0x0001e60000100a00 */
[----:B--2---:R-:W-:Y:S01]  /*8560*/  IMAD.WIDE R10, R16, 0x2, R4 ;  /* 0x00000002100a7825 */ /* 0x004fe200078e0204 */
[----:B------:R1:W-:Y:S04]  /*8570*/  STL.64 [R1+0x800], R12 ;  /* 0x0008000c01007387 */ /* 0x0003e80000100a00 */
[----:B------:R2:W-:Y:S01]  /*8580*/  STL.64 [R1+0x7f8], R10 ;  /* 0x0007f80a01007387 */ /* 0x0005e20000100a00 */
[----:B0-----:R-:W-:-:S04]  /*8590*/  IMAD.WIDE R8, R17, 0x2, R2 ;  /* 0x0000000211087825 */ /* 0x001fc800078e0202 */
[----:B-1----:R-:W-:Y:S01]  /*85a0*/  IMAD.WIDE R12, R17, 0x2, R4 ;  /* 0x00000002110c7825 */ /* 0x002fe200078e0204 */
[----:B------:R0:W-:Y:S03]  /*85b0*/  STL.64 [R1+0x7f0], R8 ;  /* 0x0007f00801007387 */ /* 0x0001e60000100a00 */
[C---:B--2---:R-:W-:Y:S01]  /*85c0*/  IMAD.WIDE R10, R18.reuse, 0x2, R2 ;  /* 0x00000002120a7825 */ /* 0x044fe200078e0202 */
        /* <DEDUP_REMOVED lines=42> */
[----:B------:R-:W-:Y:S04]  /*8870*/  STL.64 [R1+0x740], R12 ;  /* 0x0007400c01007387 */ /* 0x000fe80000100a00 */
[----:B------:R-:W-:Y:S01]  /*8880*/  STL.64 [R1+0x738], R10 ;  /* 0x0007380a01007387 */ /* 0x000fe20000100a00 */
[----:B0-----:R-:W-:-:S05]  /*8890*/  IMAD.WIDE R8, R29, 0x2, R2 ;  /* 0x000000021d087825 */ /* 0x001fca00078e0202 */
[----:B------:R0:W-:Y:S01]  /*88a0*/  STL.64 [R1+0x730], R8 ;  /* 0x0007300801007387 */ /* 0x0001e20000100a00 */
[C---:B------:R-:W-:Y:S01]  /*88b0*/  IMAD.WIDE R14, R7.reuse, 0x2, R2 ;  /* 0x00000002070e7825 */ /* 0x040fe200078e0202 */
[----:B0-----:R-:W0:Y:S03]  /*88c0*/  LDC R8, c[0x0][0x238] ;  /* 0x00008e00ff087b82 */ /* 0x001e260000000800 */
[----:B------:R-:W-:-:S05]  /*88d0*/  IMAD.WIDE R12, R7, 0x2, R4 ;  /* 0x00000002070c7825 */ /* 0x000fca00078e0204 */
[----:B------:R-:W1:Y:S01]  /*88e0*/  LDC R7, c[0x0][0x238] ;  /* 0x00008e00ff077b82 */ /* 0x000e620000000800 */
[----:B------:R-:W-:-:S05]  /*88f0*/  IMAD.WIDE R10, R29, 0x2, R4 ;  /* 0x000000021d0a7825 */ /* 0x000fca00078e0204 */
[----:B------:R2:W-:Y:S02]  /*8900*/  STL.64 [R1+0x728], R10 ;  /* 0x0007280a01007387 */ /* 0x0005e40000100a00 */
[----:B------:R-:W3:Y:S01]  /*8910*/  LDC R9, c[0x0][0x238] ;  /* 0x00008e00ff097b82 */ /* 0x000ee20000000800 */
[----:B0-----:R-:W-:Y:S01]  /*8920*/  IMAD R8, R8, 0x7, RZ ;  /* 0x0000000708087824 */ /* 0x001fe200078e02ff */
[----:B------:R0:W-:Y:S03]  /*8930*/  STL.64 [R1+0x720], R14 ;  /* 0x0007200e01007387 */ /* 0x0001e60000100a00 */
[--C-:B--2---:R-:W-:Y:S01]  /*8940*/  IMAD.WIDE R10, R8, 0x2, R2.reuse ;  /* 0x00000002080a7825 */ /* 0x104fe200078e0202 */
[----:B------:R2:W-:Y:S03]  /*8950*/  STL.64 [R1+0x718], R12 ;  /* 0x0007180c01007387 */ /* 0x0005e60000100a00 */
[----:B-1----:R-:W-:Y:S01]  /*8960*/  IMAD R7, R7, 0x6, RZ ;  /* 0x0000000607077824 */ /* 0x002fe200078e02ff */
[----:B------:R1:W-:Y:S03]  /*8970*/  STL.64 [R1+0x710], R10 ;  /* 0x0007100a01007387 */ /* 0x0003e60000100a00 */
[----:B0-----:R-:W-:-:S04]  /*8980*/  IMAD.WIDE R14, R7, 0x2, R2 ;  /* 0x00000002070e7825 */ /* 0x001fc800078e0202 */
[--C-:B--2---:R-:W-:Y:S02]  /*8990*/  IMAD.WIDE R12, R7, 0x2, R4.reuse ;  /* 0x00000002070c7825 */ /* 0x104fe400078e0204 */
[----:B------:R-:W0:Y:S02]  /*89a0*/  LDC R7, c[0x0][0x238] ;  /* 0x00008e00ff077b82 */ /* 0x000e240000000800 */
[----:B-1----:R-:W-:-:S06]  /*89b0*/  IMAD.WIDE R10, R8, 0x2, R4 ;  /* 0x00000002080a7825 */ /* 0x002fcc00078e0204 */
[----:B------:R-:W1:Y:S01]  /*89c0*/  LDC R8, c[0x0][0x238] ;  /* 0x00008e00ff087b82 */ /* 0x000e620000000800 */
[----:B---3--:R-:W-:Y:S01]  /*89d0*/  IMAD R9, R9, 0x5, RZ ;  /* 0x0000000509097824 */ /* 0x008fe200078e02ff */
[----:B------:R2:W-:Y:S04]  /*89e0*/  STL.64 [R1+0x708], R10 ;  /* 0x0007080a01007387 */ /* 0x0005e80000100a00 */
[----:B------:R-:W-:Y:S04]  /*89f0*/  STL.64 [R1+0x700], R14 ;  /* 0x0007000e01007387 */ /* 0x000fe80000100a00 */
[----:B------:R3:W-:Y:S01]  /*8a00*/  STL.64 [R1+0x6f8], R12 ;  /* 0x0006f80c01007387 */ /* 0x0007e20000100a00 */
[----:B--2---:R-:W-:-:S04]  /*8a10*/  IMAD.WIDE R10, R9, 0x2, R2 ;  /* 0x00000002090a7825 */ /* 0x004fc800078e0202 */
[----:B0-----:R-:W-:Y:S01]  /*8a20*/  IMAD R7, R7, 0x3, RZ ;  /* 0x0000000307077824 */ /* 0x001fe200078e02ff */
[----:B------:R0:W-:Y:S01]  /*8a30*/  STL.64 [R1+0x6f0], R10 ;  /* 0x0006f00a01007387 */ /* 0x0001e20000100a00 */
[----:B---3--:R-:W-:-:S04]  /*8a40*/  IMAD.WIDE R12, R9, 0x2, R4 ;  /* 0x00000002090c7825 */ /* 0x008fc800078e0204 */
[----:B-1----:R-:W-:Y:S01]  /*8a50*/  IMAD.SHL.U32 R8, R8, 0x4, RZ ;  /* 0x0000000408087824 */ /* 0x002fe200078e00ff */
[----:B------:R1:W-:Y:S03]  /*8a60*/  STL.64 [R1+0x6e8], R12 ;  /* 0x0006e80c01007387 */ /* 0x0003e60000100a00 */
[----:B0-----:R-:W-:-:S04]  /*8a70*/  IMAD.WIDE R10, R8, 0x2, R2 ;  /* 0x00000002080a7825 */ /* 0x001fc800078e0202 */
[----:B------:R-:W-:Y:S01]  /*8a80*/  IMAD.WIDE R8, R8, 0x2, R4 ;  /* 0x0000000208087825 */ /* 0x000fe200078e0204 */
[----:B------:R0:W-:Y:S03]  /*8a90*/  STL.64 [R1+0x6e0], R10 ;  /* 0x0006e00a01007387 */ /* 0x0001e60000100a00 */
[C---:B-1----:R-:W-:Y:S01]  /*8aa0*/  IMAD.WIDE R12, R7.reuse, 0x2, R2 ;  /* 0x00000002070c7825 */ /* 0x042fe200078e0202 */
[----:B------:R1:W-:Y:S04]  /*8ab0*/  STL.64 [R1+0x6d8], R8 ;  /* 0x0006d80801007387 */ /* 0x0003e80000100a00 */
[----:B------:R2:W-:Y:S01]  /*8ac0*/  STL.64 [R1+0x6d0], R12 ;  /* 0x0006d00c01007387 */ /* 0x0005e20000100a00 */
[----:B0-----:R-:W-:-:S04]  /*8ad0*/  IMAD.WIDE R10, R7, 0x2, R4 ;  /* 0x00000002070a7825 */ /* 0x001fc800078e0204 */
[C---:B-1----:R-:W-:Y:S02]  /*8ae0*/  IMAD.WIDE R8, R6.reuse, 0x2, R2 ;  /* 0x0000000206087825 */ /* 0x042fe400078e0202 */
[----:B------:R2:W5:Y:S02]  /*8af0*/  LDL.LU.64 R2, [R1+0x9a8] ;  /* 0x0009a80001027983 */ /* 0x0005640000300a00 */
[----:B------:R-:W-:Y:S02]  /*8b00*/  IMAD.WIDE R4, R6, 0x2, R4 ;  /* 0x0000000206047825 */ /* 0x000fe400078e0204 */
[----:B------:R2:W-:Y:S04]  /*8b10*/  STL.64 [R1+0x6c8], R10 ;  /* 0x0006c80a01007387 */ /* 0x0005e80000100a00 */
[----:B------:R2:W-:Y:S04]  /*8b20*/  STL.64 [R1+0x6c0], R8 ;  /* 0x0006c00801007387 */ /* 0x0005e80000100a00 */
[----:B------:R2:W-:Y:S02]  /*8b30*/  STL.64 [R1+0x6b8], R4 ;  /* 0x0006b80401007387 */ /* 0x0005e40000100a00 */
.L_x_1:
[----:B------:R-:W-:Y:S04]  /*8b40*/  STL [R1+0x14f8], R9 ;  /* 0x0014f80901007387 */ /* 0x000fe80000100800 */
        /* <DEDUP_REMOVED lines=10> */
[----:B------:R0:W-:Y:S04]  /*8bf0*/  STL.64 [R1+0x14d8], R24 ;  /* 0x0014d81801007387 */ /* 0x0001e80000100a00 */
[----:B0-----:R-:W3:Y:S04]  /*8c00*/  LDL.64 R24, [R1+0x6b8] ;  /* 0x0006b80001187983 */ /* 0x001ee80000100a00 */
[----:B------:R-:W-:Y:S04]  /*8c10*/  STL [R1+0x14d0], R17 ;  /* 0x0014d01101007387 */ /* 0x000fe80000100800 */
[----:B------:R-:W-:Y:S04]  /*8c20*/  STL [R1+0x14cc], R16 ;  /* 0x0014cc1001007387 */ /* 0x000fe80000100800 */
[----:B------:R0:W-:Y:S04]  /*8c30*/  STL.64 [R1+0x14e8], R16 ;  /* 0x0014e81001007387 */ /* 0x0001e80000100a00 */
[----:B0-----:R-:W4:Y:S04]  /*8c40*/  LDL.64 R16, [R1+0x678] ;  /* 0x0006780001107983 */ /* 0x001f280000100a00 */
[----:B------:R-:W-:Y:S04]  /*8c50*/  STL [R1+0x14c8], R20 ;  /* 0x0014c81401007387 */ /* 0x000fe80000100800 */
[----:B------:R-:W-:Y:S04]  /*8c60*/  STL [R1+0x14c4], R21 ;  /* 0x0014c41501007387 */ /* 0x000fe80000100800 */
[----:B------:R-:W-:Y:S04]  /*8c70*/  STL [R1+0x14c0], R26 ;  /* 0x0014c01a01007387 */ /* 0x000fe80000100800 */
[----:B------:R0:W-:Y:S04]  /*8c80*/  STL.64 [R1+0x14b8], R18 ;  /* 0x0014b81201007387 */ /* 0x0001e80000100a00 */
[----:B0-----:R-:W3:Y:S04]  /*8c90*/  LDL.64 R18, [R1+0x6c0] ;  /* 0x0006c00001127983 */ /* 0x001ee80000100a00 */
[----:B------:R0:W-:Y:S04]  /*8ca0*/  STL.64 [R1+0x14b0], R22 ;  /* 0x0014b01601007387 */ /* 0x0001e80000100a00 */
[----:B0-----:R-:W3:Y:S01]  /*8cb0*/  LDL.64 R22, [R1+0x650] ;  /* 0x0006500001167983 */ /* 0x001ee20000100a00 */
[----:B-----5:R-:W-:-:S02]  /*8cc0*/  ISETP.GT.AND P2, PT, R3, RZ, PT ;  /* 0x000000ff0300720c */ /* 0x020fc40003f44270 */
[----:B------:R-:W-:Y:S01]  /*8cd0*/  PRMT R29, RZ, 0x7610, R29 ;  /* 0x00007610ff1d7816 */ /* 0x000fe2000000001d */
[----:B------:R-:W-:Y:S01]  /*8ce0*/  STL.64 [R1+0x1498], R10 ;  /* 0x0014980a01007387 */ /* 0x000fe20000100a00 */
[----:B------:R-:W-:Y:S02]  /*8cf0*/  ISETP.GT.AND P3, PT, R3, 0x2, PT ;  /* 0x000000020300780c */ /* 0x000fe40003f64270 */
[----:B--2---:R-:W-:Y:S01]  /*8d00*/  PRMT R8, RZ, 0x7610, R8 ;  /* 0x00007610ff087816 */ /* 0x004fe20000000008 */
[----:B------:R-:W-:Y:S01]  /*8d10*/  STL.64 [R1+0x1490], R12 ;  /* 0x0014900c01007387 */ /* 0x000fe20000100a00 */
[----:B------:R-:W-:-:S03]  /*8d20*/  PRMT R9, RZ, 0x7610, R9 ;  /* 0x00007610ff097816 */ /* 0x000fc60000000009 */
[----:B------:R-:W-:Y:S04]  /*8d30*/  STL.64 [R1+0x1488], R14 ;  /* 0x0014880e01007387 */ /* 0x000fe80000100a00 */
[----:B------:R-:W-:Y:S04]  /*8d40*/  STL.64 [R1+0x14a0], R14 ;  /* 0x0014a00e01007387 */ /* 0x000fe80000100a00 */
[----:B------:R-:W-:Y:S04]  /*8d50*/  STL [R1+0x1470], R2 ;  /* 0x0014700201007387 */ /* 0x000fe80000100800 */
[----:B------:R-:W-:Y:S04]  /*8d60*/  STL [R1+0x1474], R2 ;  /* 0x0014740201007387 */ /* 0x000fe80000100800 */
[----:B------:R-:W-:Y:S01]  /*8d70*/  STL [R1+0x1454], R0 ;  /* 0x0014540001007387 */ /* 0x000fe20000100800 */
[----:B----4-:R-:W-:-:S04]  /*8d80*/  IADD3 R6, P0, R16, UR4, RZ ;  /* 0x0000000410067c10 */ /* 0x010fc8000ff1e0ff */
[----:B------:R-:W-:Y:S02]  /*8d90*/  IADD3.X R7, R17, UR5, RZ, P0, !PT ;  /* 0x0000000511077c10 */ /* 0x000fe400087fe4ff */
[----:B------:R-:W2:Y:S04]  /*8da0*/  LDL.64 R16, [R1+0x6d0] ;  /* 0x0006d00001107983 */ /* 0x000ea80000100a00 */
[----:B------:R-:W4:Y:S01]  /*8db0*/  @P2 LDG.E.U16 R8, desc[UR8][R6.64] ;  /* 0x0000000806082981 */ /* 0x000f22000c1e1500 */
[----:B---3--:R-:W-:-:S04]  /*8dc0*/  IADD3 R4, P1, R22, UR4, RZ ;  /* 0x0000000416047c10 */ /* 0x008fc8000ff3e0ff */
[----:B------:R-:W-:Y:S02]  /*8dd0*/  IADD3.X R5, R23, UR5, RZ, P1, !PT ;  /* 0x0000000517057c10 */ /* 0x000fe40008ffe4ff */
[----:B------:R-:W3:Y:S04]  /*8de0*/  LDL.64 R22, [R1+0x6c8] ;  /* 0x0006c80001167983 */ /* 0x000ee80000100a00 */
[----:B------:R0:W2:Y:S02]  /*8df0*/  @P2 LDG.E.U16 R29, desc[UR8][R4.64] ;  /* 0x00000008041d2981 */ /* 0x0000a4000c1e1500 */
[----:B0-----:R-:W-:-:S04]  /*8e00*/  IADD3 R4, P1, R24, UR4, RZ ;  /* 0x0000000418047c10 */ /* 0x001fc8000ff3e0ff */
[----:B------:R-:W-:-:S05]  /*8e10*/  IADD3.X R5, R25, UR5, RZ, P1, !PT ;  /* 0x0000000519057c10 */ /* 0x000fca0008ffe4ff */
[----:B------:R-:W3:Y:S01]  /*8e20*/  @P3 LDG.E.U16 R9, desc[UR8][R4.64] ;  /* 0x0000000804093981 */ /* 0x000ee2000c1e1500 */
[----:B------:R-:W-:-:S04]  /*8e30*/  IADD3 R6, P0, R18, UR4, RZ ;  /* 0x0000000412067c10 */ /* 0x000fc8000ff1e0ff */
[----:B------:R-:W-:Y:S01]  /*8e40*/  IADD3.X R7, R19, UR5, RZ, P0, !PT ;  /* 0x0000000513077c10 */ /* 0x000fe200087fe4ff */
[----:B--2---:R-:W-:Y:S04]  /*8e50*/  STL [R1+0x1440], R29 ;  /* 0x0014401d01007387 */ /* 0x004fe80000100800 */
[----:B------:R-:W-:Y:S04]  /*8e60*/  STL [R1+0x1444], R29 ;  /* 0x0014441d01007387 */ /* 0x000fe80000100800 */
[----:B------:R-:W-:Y:S04]  /*8e70*/  STL [R1+0x1448], R29 ;  /* 0x0014481d01007387 */ /* 0x000fe80000100800 */
[----:B------:R-:W-:Y:S04]  /*8e80*/  STL [R1+0x144c], R29 ;  /* 0x00144c1d01007387 */ /* 0x000fe80000100800 */
[----:B------:R-:W-:Y:S04]  /*8e90*/  STL [R1+0x1450], R29 ;  /* 0x0014501d01007387 */ /* 0x000fe80000100800 */
[----:B----4-:R0:W-:Y:S04]  /*8ea0*/  STL [R1+0x4], R8 ;  /* 0x0000040801007387 */ /* 0x0101e80000100800 */
[----:B0-----:R-:W2:Y:S04]  /*8eb0*/  LDL.LU R8, [R1+0x1514] ;  /* 0x0015140001087983 */ /* 0x001ea80000300800 */
[----:B------:R-:W4:Y:S04]  /*8ec0*/  LDL.64 R24, [R1+0x6d8] ;  /* 0x0006d80001187983 */ /* 0x000f280000100a00 */
[----:B------:R-:W4:Y:S04]  /*8ed0*/  LDL.64 R18, [R1+0x6e0] ;  /* 0x0006e00001127983 */ /* 0x000f280000100a00 */
[----:B---3--:R0:W-:Y:S04]  /*8ee0*/  STL [R1+0x1c], R9 ;  /* 0x00001c0901007387 */ /* 0x0081e80000100800 */
[----:B0-----:R-:W3:Y:S01]  /*8ef0*/  LDL.LU R9, [R1+0x1510] ;  /* 0x0015100001097983 */ /* 0x001ee20000300800 */
[----:B------:R-:W-:-:S02]  /*8f00*/  ISETP.GT.AND P2, PT, R3, 0x3, PT ;  /* 0x000000030300780c */ /* 0x000fc40003f44270 */
[----:B------:R-:W-:Y:S02]  /*8f10*/  PRMT R27, RZ, 0x7610, R27 ;  /* 0x00007610ff1b7816 */ /* 0x000fe4000000001b */
[----:B------:R-:W-:-:S04]  /*8f20*/  IADD3 R4, P1, R22, UR4, RZ ;  /* 0x0000000416047c10 */ /* 0x000fc8000ff3e0ff */
[----:B------:R-:W-:Y:S01]  /*8f30*/  IADD3.X R5, R23, UR5, RZ, P1, !PT ;  /* 0x0000000517057c10 */ /* 0x000fe20008ffe4ff */
[----:B------:R0:W2:Y:S01]  /*8f40*/  @P3 LDG.E.U16 R27, desc[UR8][R6.64] ;  /* 0x00000008061b3981 */ /* 0x0000a2000c1e1500 */
[----:B---3--:R-:W-:-:S06]  /*8f50*/  PRMT R9, RZ, 0x7610, R9 ;  /* 0x00007610ff097816 */ /* 0x008fcc0000000009 */
[----:B------:R-:W3:Y:S01]  /*8f60*/  @P2 LDG.E.U16 R9, desc[UR8][R4.64] ;  /* 0x0000000804092981 */ /* 0x000ee2000c1e1500 */
[----:B0-----:R-:W-:-:S03]  /*8f70*/  IADD3 R6, P0, R16, UR4, RZ ;  /* 0x0000000410067c10 */ /* 0x001fc6000ff1e0ff */
[----:B--2---:R0:W-:Y:S01]  /*8f80*/  STL [R1+0x20], R27 ;  /* 0x0000201b01007387 */ /* 0x0041e20000100800 */
[----:B------:R-:W-:-:S03]  /*8f90*/  IADD3.X R7, R17, UR5, RZ, P0, !PT ;  /* 0x0000000511077c10 */ /* 0x000fc600087fe4ff */
[----:B0-----:R-:W2:Y:S04]  /*8fa0*/  LDL.LU R27, [R1+0x150c] ;  /* 0x00150c00011b7983 */ /* 0x001ea80000300800 */
[----:B------:R-:W2:Y:S04]  /*8fb0*/  LDL.64 R22, [R1+0x6e8] ;  /* 0x0006e80001167983 */ /* 0x000ea80000100a00 */
[----:B------:R-:W2:Y:S04]  /*8fc0*/  LDL.64 R16, [R1+0x6f0] ;  /* 0x0006f00001107983 */ /* 0x000ea80000100a00 */
[----:B---3--:R0:W-:Y:S04]  /*8fd0*/  STL [R1+0x24], R9 ;  /* 0x0000240901007387 */ /* 0x0081e80000100800 */
[----:B0-----:R-:W3:Y:S01]  /*8fe0*/  LDL.LU R9, [R1+0x1508] ;  /* 0x0015080001097983 */ /* 0x001ee20000300800 */
[----:B------:R-:W-:-:S02]  /*8ff0*/  ISETP.GT.AND P3, PT, R3, 0x4, PT ;  /* 0x000000040300780c */ /* 0x000fc40003f64270 */
[----:B------:R-:W-:Y:S02]  /*9000*/  PRMT R8, RZ, 0x7610, R8 ;  /* 0x00007610ff087816 */ /* 0x000fe40000000008 */
[----:B----4-:R-:W-:-:S04]  /*9010*/  IADD3 R4, P1, R24, UR4, RZ ;  /* 0x0000000418047c10 */ /* 0x010fc8000ff3e0ff */
[----:B------:R-:W-:Y:S01]  /*9020*/  IADD3.X R5, R25, UR5, RZ, P1, !PT ;  /* 0x0000000519057c10 */ /* 0x000fe20008ffe4ff */
[----:B------:R0:W4:Y:S01]  /*9030*/  @P2 LDG.E.U16 R8, desc[UR8][R6.64] ;  /* 0x0000000806082981 */ /* 0x000122000c1e1500 */
[----:B---3--:R-:W-:-:S06]  /*9040*/  PRMT R9, RZ, 0x7610, R9 ;  /* 0x00007610ff097816 */ /* 0x008fcc0000000009 */
[----:B------:R-:W3:Y:S01]  /*9050*/  @P3 LDG.E.U16 R9, desc[UR8][R4.64] ;  /* 0x0000000804093981 */ /* 0x000ee2000c1e1500 */
[----:B0-----:R-:W-:-:S03]  /*9060*/  IADD3 R6, P0, R18, UR4, RZ ;  /* 0x0000000412067c10 */ /* 0x001fc6000ff1e0ff */
[----:B----4-:R0:W-:Y:S01]  /*9070*/  STL [R1+0x28], R8 ;  /* 0x0000280801007387 */ /* 0x0101e20000100800 */
[----:B------:R-:W-:-:S03]  /*9080*/  IADD3.X R7, R19, UR5, RZ, P0, !PT ;  /* 0x0000000513077c10 */ /* 0x000fc600087fe4ff */
[----:B0-----:R-:W4:Y:S04]  /*9090*/  LDL.LU R8, [R1+0x1504] ;  /* 0x0015040001087983 */ /* 0x001f280000300800 */
[----:B------:R-:W4:Y:S04]  /*90a0*/  LDL.64 R24, [R1+0x6f8] ;  /* 0x0006f80001187983 */ /* 0x000f280000100a00 */
[----:B------:R-:W4:Y:S04]  /*90b0*/  LDL.64 R18, [R1+0x700] ;  /* 0x0007000001127983 */ /* 0x000f280000100a00 */
[----:B---3--:R0:W-:Y:S04]  /*90c0*/  STL [R1+0xe8], R9 ;  /* 0x0000e80901007387 */ /* 0x0081e80000100800 */
[----:B0-----:R-:W3:Y:S01]  /*90d0*/  LDL.LU R9, [R1+0x1500] ;  /* 0x0015000001097983 */ /* 0x001ee20000300800 */
[----:B------:R-:W-:-:S02]  /*90e0*/  ISETP.GT.AND P2, PT, R3, 0x5, PT ;  /* 0x000000050300780c */ /* 0x000fc40003f44270 */
[----:B--2---:R-:W-:Y:S02]  /*90f0*/  PRMT R27, RZ, 0x7610, R27 ;  /* 0x00007610ff1b7816 */ /* 0x004fe4000000001b */
[----:B------:R-:W-:-:S04]  /*9100*/  IADD3 R4, P1, R22, UR4, RZ ;  /* 0x0000000416047c10 */ /* 0x000fc8000ff3e0ff */
[----:B------:R-:W-:Y:S01]  /*9110*/  IADD3.X R5, R23, UR5, RZ, P1, !PT ;  /* 0x0000000517057c10 */ /* 0x000fe20008ffe4ff */
[----:B------:R0:W2:Y:S01]  /*9120*/  @P3 LDG.E.U16 R27, desc[UR8][R6.64] ;  /* 0x00000008061b3981 */ /* 0x0000a2000c1e1500 */
[----:B----4-:R-:W-:Y:S02]  /*9130*/  PRMT R8, RZ, 0x7610, R8 ;  /* 0x00007610ff087816 */ /* 0x010fe40000000008 */
[----:B0-----:R-:W-:-:S04]  /*9140*/  IADD3 R6, P0, R16, UR4, RZ ;  /* 0x0000000410067c10 */ /* 0x001fc8000ff1e0ff */
[----:B------:R-:W-:-:S05]  /*9150*/  IADD3.X R7, R17, UR5, RZ, P0, !PT ;  /* 0x0000000511077c10 */ /* 0x000fca00087fe4ff */
[----:B------:R-:W4:Y:S01]  /*9160*/  @P2 LDG.E.U16 R8, desc[UR8][R6.64] ;  /* 0x0000000806082981 */ /* 0x000f22000c1e1500 */
[----:B---3--:R-:W-:-:S06]  /*9170*/  PRMT R9, RZ, 0x7610, R9 ;  /* 0x00007610ff097816 */ /* 0x008fcc0000000009 */
[----:B------:R-:W3:Y:S04]  /*9180*/  @P2 LDG.E.U16 R9, desc[UR8][R4.64] ;  /* 0x0000000804092981 */ /* 0x000ee8000c1e1500 */
[----:B--2---:R0:W-:Y:S04]  /*9190*/  STL [R1+0xf0], R27 ;  /* 0x0000f01b01007387 */ /* 0x0041e80000100800 */
[----:B0-----:R-:W2:Y:S04]  /*91a0*/  LDL.LU R27, [R1+0x14fc] ;  /* 0x0014fc00011b7983 */ /* 0x001ea80000300800 */
[----:B------:R-:W2:Y:S04]  /*91b0*/  LDL.64 R22, [R1+0x708] ;  /* 0x0007080001167983 */ /* 0x000ea80000100a00 */
[----:B------:R-:W2:Y:S04]  /*91c0*/  LDL.64 R16, [R1+0x710] ;  /* 0x0007100001107983 */ /* 0x000ea80000100a00 */
[----:B---3--:R0:W-:Y:S04]  /*91d0*/  STL [R1+0x100], R9 ;  /* 0x0001000901007387 */ /* 0x0081e80000100800 */
[----:B0-----:R-:W3:Y:S04]  /*91e0*/  LDL.LU R9, [R1+0x14f8] ;  /* 0x0014f80001097983 */ /* 0x001ee80000300800 */
[----:B----4-:R0:W-:Y:S04]  /*91f0*/  STL [R1+0x104], R8 ;  /* 0x0001040801007387 */ /* 0x0101e80000100800 */
[----:B0-----:R-:W4:Y:S01]  /*9200*/  LDL.LU R8, [R1+0x14f4] ;  /* 0x0014f40001087983 */ /* 0x001f220000300800 */
[----:B------:R-:W-:-:S02]  /*9210*/  ISETP.GT.AND P3, PT, R3, 0x6, PT ;  /* 0x000000060300780c */ /* 0x000fc40003f64270 */
[----:B------:R-:W-:Y:S02]  /*9220*/  IADD3 R4, P1, R24, UR4, RZ ;  /* 0x0000000418047c10 */ /* 0x000fe4000ff3e0ff */
[----:B------:R-:W-:Y:S02]  /*9230*/  IADD3 R6, P0, R18, UR4, RZ ;  /* 0x0000000412067c10 */ /* 0x000fe4000ff1e0ff */
[----:B--2---:R-:W-:Y:S02]  /*9240*/  PRMT R27, RZ, 0x7610, R27 ;  /* 0x00007610ff1b7816 */ /* 0x004fe4000000001b */
[----:B------:R-:W-:Y:S02]  /*9250*/  IADD3.X R5, R25, UR5, RZ, P1, !PT ;  /* 0x0000000519057c10 */ /* 0x000fe40008ffe4ff */
[----:B------:R-:W-:Y:S01]  /*9260*/  ISETP.GT.AND P2, PT, R3, 0x7, PT ;  /* 0x000000070300780c */ /* 0x000fe20003f44270 */
[----:B------:R-:W2:Y:S01]  /*9270*/  LDL.64 R24, [R1+0x718] ;  /* 0x0007180001187983 */ /* 0x000ea20000100a00 */
[----:B------:R-:W-:-:S03]  /*9280*/  IADD3.X R7, R19, UR5, RZ, P0, !PT ;  /* 0x0000000513077c10 */ /* 0x000fc600087fe4ff */
[----:B------:R0:W2:Y:S01]  /*9290*/  @P3 LDG.E.U16 R27, desc[UR8][R4.64] ;  /* 0x00000008041b3981 */ /* 0x0000a2000c1e1500 */
[----:B------:R-:W-:-:S03]  /*92a0*/  PRMT R28, RZ, 0x7610, R28 ;  /* 0x00007610ff1c7816 */ /* 0x000fc6000000001c */
[----:B------:R-:W2:Y:S01]  /*92b0*/  LDL.64 R18, [R1+0x720] ;  /* 0x0007200001127983 */ /* 0x000ea20000100a00 */
[----:B0-----:R-:W-:-:S04]  /*92c0*/  IADD3 R4, P1, R22, UR4, RZ ;  /* 0x0000000416047c10 */ /* 0x001fc8000ff3e0ff */
[----:B------:R-:W-:Y:S02]  /*92d0*/  IADD3.X R5, R23, UR5, RZ, P1, !PT ;  /* 0x0000000517057c10 */ /* 0x000fe40008ffe4ff */
[----:B---3--:R-:W-:-:S06]  /*92e0*/  PRMT R9, RZ, 0x7610, R9 ;  /* 0x00007610ff097816 */ /* 0x008fcc0000000009 */
[----:B------:R0:W3:Y:S01]  /*92f0*/  @P3 LDG.E.U16 R9, desc[UR8][R6.64] ;  /* 0x0000000806093981 */ /* 0x0000e2000c1e1500 */
[----:B----4-:R-:W-:Y:S02]  /*9300*/  PRMT R8, RZ, 0x7610, R8 ;  /* 0x00007610ff087816 */ /* 0x010fe40000000008 */
[----:B0-----:R-:W-:-:S04]  /*9310*/  IADD3 R6, P0, R16, UR4, RZ ;  /* 0x0000000410067c10 */ /* 0x001fc8000ff1e0ff */
[----:B------:R-:W-:Y:S01]  /*9320*/  IADD3.X R7, R17, UR5, RZ, P0, !PT ;  /* 0x0000000511077c10 */ /* 0x000fe200087fe4ff */
[----:B------:R0:W4:Y:S04]  /*9330*/  @P2 LDG.E.U16 R8, desc[UR8][R4.64] ;  /* 0x0000000804082981 */ /* 0x000128000c1e1500 */
[----:B------:R-:W3:Y:S04]  /*9340*/  @P2 LDG.E.U16 R28, desc[UR8][R6.64] ;  /* 0x00000008061c2981 */ /* 0x000ee8000c1e1500 */
[----:B--2---:R1:W-:Y:S01]  /*9350*/  STL [R1+0x110], R27 ;  /* 0x0001101b01007387 */ /* 0x0043e20000100800 */
[----:B0-----:R-:W-:-:S03]  /*9360*/  IADD3 R4, P1, R24, UR4, RZ ;  /* 0x0000000418047c10 */ /* 0x001fc6000ff3e0ff */
[----:B-1----:R-:W2:Y:S04]  /*9370*/  LDL.LU R27, [R1+0x14f0] ;  /* 0x0014f000011b7983 */ /* 0x002ea80000300800 */
[----:B------:R-:W2:Y:S04]  /*9380*/  LDL.64 R22, [R1+0x728] ;  /* 0x0007280001167983 */ /* 0x000ea80000100a00 */
[----:B------:R-:W2:Y:S01]  /*9390*/  LDL.LU.64 R16, [R1+0x14e8] ;  /* 0x0014e80001107983 */ /* 0x000ea20000300a00 */
[----:B------:R-:W-:-:S03]  /*93a0*/  IADD3.X R5, R25, UR5, RZ, P1, !PT ;  /* 0x0000000519057c10 */ /* 0x000fc60008ffe4ff */
[----:B----4-:R-:W-:Y:S04]  /*93b0*/  STL [R1+0x118], R8 ;  /* 0x0001180801007387 */ /* 0x010fe80000100800 */
[----:B---3--:R0:W-:Y:S04]  /*93c0*/  STL [R1+0x114], R9 ;  /* 0x0001140901007387 */ /* 0x0081e80000100800 */
[----:B0-----:R-:W3:Y:S04]  /*93d0*/  LDL.64 R8, [R1+0x730] ;  /* 0x0007300001087983 */ /* 0x001ee80000100a00 */
[----:B------:R0:W-:Y:S04]  /*93e0*/  STL [R1+0x11c], R28 ;  /* 0x00011c1c01007387 */ /* 0x0001e80000100800 */
[----:B0-----:R-:W4:Y:S04]  /*93f0*/  LDL.LU R28, [R1+0x14e0] ;  /* 0x0014e000011c7983 */ /* 0x001f280000300800 */
[----:B------:R-:W2:Y:S01]  /*9400*/  LDL.LU.64 R24, [R1+0x14d8] ;  /* 0x0014d80001187983 */ /* 0x000ea20000300a00 */
[----:B------:R-:W-:-:S02]  /*9410*/  ISETP.GT.AND P3, PT, R3, 0x8, PT ;  /* 0x000000080300780c */ /* 0x000fc40003f64270 */
[----:B------:R-:W-:-:S04]  /*9420*/  IADD3 R6, P0, R18, UR4, RZ ;  /* 0x0000000412067c10 */ /* 0x000fc8000ff1e0ff */
[----:B------:R-:W-:Y:S02]  /*9430*/  IADD3.X R7, R19, UR5, RZ, P0, !PT ;  /* 0x0000000513077c10 */ /* 0x000fe400087fe4ff */
[----:B------:R-:W4:Y:S01]  /*9440*/  LDL.64 R18, [R1+0x738] ;  /* 0x0007380001127983 */ /* 0x000f220000100a00 */
[----:B--2---:R-:W-:Y:S02]  /*9450*/  PRMT R24, RZ, 0x7610, R24 ;  /* 0x00007610ff187816 */ /* 0x004fe40000000018 */
[----:B------:R-:W-:-:S04]  /*9460*/  PRMT R25, RZ, 0x7610, R25 ;  /* 0x00007610ff197816 */ /* 0x000fc80000000019 */
[----:B------:R0:W2:Y:S04]  /*9470*/  @P3 LDG.E.U16 R24, desc[UR8][R4.64] ;  /* 0x0000000804183981 */ /* 0x0000a8000c1e1500 */
[----:B------:R3:W2:Y:S01]  /*9480*/  @P3 LDG.E.U16 R25, desc[UR8][R6.64] ;  /* 0x0000000806193981 */ /* 0x0006a2000c1e1500 */
[----:B------:R-:W-:Y:S02]  /*9490*/  ISETP.GT.AND P2, PT, R3, 0x9, PT ;  /* 0x000000090300780c */ /* 0x000fe40003f44270 */
[----:B------:R-:W-:Y:S02]  /*94a0*/  PRMT R27, RZ, 0x7610, R27 ;  /* 0x00007610ff1b7816 */ /* 0x000fe4000000001b */
[----:B0-----:R-:W-:Y:S02]  /*94b0*/  IADD3 R4, P1, R22, UR4, RZ ;  /* 0x0000000416047c10 */ /* 0x001fe4000ff3e0ff */
[----:B---3--:R-:W-:Y:S01]  /*94c0*/  IADD3 R6, P0, R8, UR4, RZ ;  /* 0x0000000408067c10 */ /* 0x008fe2000ff1e0ff */
[----:B--2---:R-:W-:Y:S04]  /*94d0*/  STL.64 [R1+0x1458], R24 ;  /* 0x0014581801007387 */ /* 0x004fe80000100a00 */
[----:B------:R0:W-:Y:S04]  /*94e0*/  STL.64 [R1+0x14a8], R24 ;  /* 0x0014a81801007387 */ /* 0x0001e80000100a00 */
[----:B0-----:R-:W2:Y:S01]  /*94f0*/  LDL.64 R24, [R1+0x740] ;  /* 0x0007400001187983 */ /* 0x001ea20000100a00 */
[----:B------:R-:W-:-:S02]  /*9500*/  IADD3.X R5, R23, UR5, RZ, P1, !PT ;  /* 0x0000000517057c10 */ /* 0x000fc40008ffe4ff */
[----:B----4-:R-:W-:Y:S01]  /*9510*/  PRMT R28, RZ, 0x7610, R28 ;  /* 0x00007610ff1c7816 */ /* 0x010fe2000000001c */
[----:B------:R-:W3:Y:S01]  /*9520*/  LDL.64 R22, [R1+0x750] ;  /* 0x0007500001167983 */ /* 0x000ee20000100a00 */
[----:B------:R-:W-:Y:S02]  /*9530*/  IADD3.X R7, R9, UR5, RZ, P0, !PT ;  /* 0x0000000509077c10 */ /* 0x000fe400087fe4ff */
[----:B------:R-:W-:Y:S01]  /*9540*/  ISETP.GT.AND P3, PT, R3, 0xa, PT ;  /* 0x0000000a0300780c */ /* 0x000fe20003f64270 */
[----:B------:R0:W4:Y:S04]  /*9550*/  @P2 LDG.E.U16 R27, desc[UR8][R4.64] ;  /* 0x00000008041b2981 */ /* 0x000128000c1e1500 */
[----:B------:R2:W3:Y:S04]  /*9560*/  @P2 LDG.E.U16 R28, desc[UR8][R6.64] ;  /* 0x00000008061c2981 */ /* 0x0004e8000c1e1500 */
[----:B------:R-:W3:Y:S01]  /*9570*/  LDL.64 R8, [R1+0x748] ;  /* 0x0007480001087983 */ /* 0x000ee20000100a00 */
[----:B0-----:R-:W-:-:S02]  /*9580*/  IADD3 R4, P1, R18, UR4, RZ ;  /* 0x0000000412047c10 */ /* 0x001fc4000ff3e0ff */
[----:B------:R-:W-:Y:S02]  /*9590*/  PRMT R17, RZ, 0x7610, R17 ;  /* 0x00007610ff117816 */ /* 0x000fe40000000011 */
[----:B------:R-:W-:Y:S02]  /*95a0*/  IADD3.X R5, R19, UR5, RZ, P1, !PT ;  /* 0x0000000513057c10 */ /* 0x000fe40008ffe4ff */
[----:B------:R-:W-:-:S03]  /*95b0*/  PRMT R16, RZ, 0x7610, R16 ;  /* 0x00007610ff107816 */ /* 0x000fc60000000010 */
[----:B------:R3:W3:Y:S01]  /*95c0*/  @P3 LDG.E.U16 R17, desc[UR8][R4.64] ;  /* 0x0000000804113981 */ /* 0x0006e2000c1e1500 */
[----:B--2---:R-:W-:-:S04]  /*95d0*/  IADD3 R6, P0, R24, UR4, RZ ;  /* 0x0000000418067c10 */ /* 0x004fc8000ff1e0ff */
[----:B------:R-:W-:-:S05]  /*95e0*/  IADD3.X R7, R25, UR5, RZ, P0, !PT ;  /* 0x0000000519077c10 */ /* 0x000fca00087fe4ff */
[----:B------:R0:W2:Y:S01]  /*95f0*/  @P3 LDG.E.U16 R16, desc[UR8][R6.64] ;  /* 0x0000000806103981 */ /* 0x0000a2000c1e1500 */
[----:B------:R-:W-:-:S03]  /*9600*/  ISETP.GT.AND P2, PT, R3, 0xb, PT ;  /* 0x0000000b0300780c */ /* 0x000fc60003f44270 */
[----:B----4-:R-:W-:Y:S04]  /*9610*/  STL [R1+0x1438], R27 ;  /* 0x0014381b01007387 */ /* 0x010fe80000100800 */
[----:B------:R-:W-:Y:S01]  /*9620*/  STL [R1+0x143c], R27 ;  /* 0x00143c1b01007387 */ /* 0x000fe20000100800 */
[----:B---3--:R-:W-:-:S03]  /*9630*/  IADD3 R4, P1, R8, UR4, RZ ;  /* 0x0000000408047c10 */ /* 0x008fc6000ff3e0ff */
[----:B------:R-:W-:Y:S01]  /*9640*/  STL [R1+0x1434], R28 ;  /* 0x0014341c01007387 */ /* 0x000fe20000100800 */
[----:B0-----:R-:W-:-:S03]  /*9650*/  IADD3 R6, P0, R22, UR4, RZ ;  /* 0x0000000416067c10 */ /* 0x001fc6000ff1e0ff */
[----:B------:R-:W-:Y:S01]  /*9660*/  STL.64 [R1+0x1460], R28 ;  /* 0x0014601c01007387 */ /* 0x000fe20000100a00 */
[----:B------:R-:W-:-:S03]  /*9670*/  PRMT R20, RZ, 0x7610, R20 ;  /* 0x00007610ff147816 */ /* 0x000fc60000000014 */
[----:B------:R-:W-:Y:S01]  /*9680*/  STL [R1+0x1480], R28 ;  /* 0x0014801c01007387 */ /* 0x000fe20000100800 */
[----:B------:R-:W-:-:S03]  /*9690*/  IADD3.X R5, R9, UR5, RZ, P1, !PT ;  /* 0x0000000509057c10 */ /* 0x000fc60008ffe4ff */
[----:B------:R-:W3:Y:S01]  /*96a0*/  LDL.64 R18, [R1+0x758] ;  /* 0x0007580001127983 */ /* 0x000ee20000100a00 */
[----:B------:R-:W-:Y:S02]  /*96b0*/  PRMT R21, RZ, 0x7610, R21 ;  /* 0x00007610ff157816 */ /* 0x000fe40000000015 */
[----:B------:R-:W-:Y:S01]  /*96c0*/  IADD3.X R7, R23, UR5, RZ, P0, !PT ;  /* 0x0000000517077c10 */ /* 0x000fe200087fe4ff */
[----:B------:R-:W4:Y:S04]  /*96d0*/  LDL.64 R24, [R1+0x760] ;  /* 0x0007600001187983 */ /* 0x000f280000100a00 */
[----:B------:R3:W4:Y:S04]  /*96e0*/  @P2 LDG.E.U16 R20, desc[UR8][R4.64] ;  /* 0x0000000804142981 */ /* 0x000728000c1e1500 */
[----:B------:R0:W-:Y:S04]  /*96f0*/  STL [R1+0xc], R17 ;  /* 0x00000c1101007387 */ /* 0x0001e80000100800 */
[----:B------:R4:W4:Y:S04]  /*9700*/  @P2 LDG.E.U16 R21, desc[UR8][R6.64] ;  /* 0x0000000806152981 */ /* 0x000928000c1e1500 */
[----:B0-----:R-:W4:Y:S04]  /*9710*/  LDL.LU R17, [R1+0x14d0] ;  /* 0x0014d00001117983 */ /* 0x001f280000300800 */
[----:B--2---:R0:W-:Y:S04]  /*9720*/  STL [R1+0x10], R16 ;  /* 0x0000101001007387 */ /* 0x0041e80000100800 */
[----:B0-----:R-:W2:Y:S04]  /*9730*/  LDL.LU R16, [R1+0x14cc] ;  /* 0x0014cc0001107983 */ /* 0x001ea80000300800 */
[----:B------:R-:W2:Y:S04]  /*9740*/  LDL.64 R22, [R1+0x770] ;  /* 0x0007700001167983 */ /* 0x000ea80000100a00 */
[----:B------:R-:W2:Y:S01]  /*9750*/  LDL.64 R8, [R1+0x768] ;  /* 0x0007680001087983 */ /* 0x000ea20000100a00 */
[----:B------:R-:W-:-:S02]  /*9760*/  ISETP.GT.AND P3, PT, R3, 0xc, PT ;  /* 0x0000000c0300780c */ /* 0x000fc40003f64270 */
[----:B------:R-:W-:Y:S02]  /*9770*/  PRMT R26, RZ, 0x7610, R26 ;  /* 0x00007610ff1a7816 */ /* 0x000fe4000000001a */
[----:B---3--:R-:W-:Y:S02]  /*9780*/  IADD3 R4, P1, R18, UR4, RZ ;  /* 0x0000000412047c10 */ /* 0x008fe4000ff3e0ff */
[----:B----4-:R-:W-:Y:S02]  /*9790*/  IADD3 R6, P0, R24, UR4, RZ ;  /* 0x0000000418067c10 */ /* 0x010fe4000ff1e0ff */
[----:B------:R-:W-:Y:S02]  /*97a0*/  IADD3.X R5, R19, UR5, RZ, P1, !PT ;  /* 0x0000000513057c10 */ /* 0x000fe40008ffe4ff */
[----:B------:R-:W-:Y:S01]  /*97b0*/  PRMT R29, RZ, 0x7610, R29 ;  /* 0x00007610ff1d7816 */ /* 0x000fe2000000001d */
[----:B------:R0:W-:Y:S01]  /*97c0*/  STL [R1+0x14], R20 ;  /* 0x0000141401007387 */ /* 0x0001e20000100800 */
[----:B------:R-:W-:-:S02]  /*97d0*/  IADD3.X R7, R25, UR5, RZ, P0, !PT ;  /* 0x0000000519077c10 */ /* 0x000fc400087fe4ff */
[----:B------:R-:W-:Y:S01]  /*97e0*/  ISETP.GT.AND P2, PT, R3, 0xd, PT ;  /* 0x0000000d0300780c */ /* 0x000fe20003f44270 */
[----:B------:R-:W3:Y:S04]  /*97f0*/  @P3 LDG.E.U16 R26, desc[UR8][R4.64] ;  /* 0x00000008041a3981 */ /* 0x000ee8000c1e1500 */
[----:B------:R2:W4:Y:S04]  /*9800*/  @P3 LDG.E.U16 R29, desc[UR8][R6.64] ;  /* 0x00000008061d3981 */ /* 0x000528000c1e1500 */
[----:B0-----:R-:W4:Y:S04]  /*9810*/  LDL.LU R20, [R1+0x14c8] ;  /* 0x0014c80001147983 */ /* 0x001f280000300800 */
[----:B------:R0:W-:Y:S01]  /*9820*/  STL [R1+0x18], R21 ;  /* 0x0000181501007387 */ /* 0x0001e20000100800 */
[----:B------:R-:W-:-:S02]  /*9830*/  PRMT R14, RZ, 0x7610, R14 ;  /* 0x00007610ff0e7816 */ /* 0x000fc4000000000e */
[----:B------:R-:W-:Y:S01]  /*9840*/  PRMT R15, RZ, 0x7610, R15 ;  /* 0x00007610ff0f7816 */ /* 0x000fe2000000000f */
[----:B0-----:R-:W4:Y:S04]  /*9850*/  LDL.LU R21, [R1+0x14c4] ;  /* 0x0014c40001157983 */ /* 0x001f280000300800 */
[----:B------:R-:W4:Y:S04]  /*9860*/  LDL.64 R24, [R1+0x780] ;  /* 0x0007800001187983 */ /* 0x000f280000100a00 */
[----:B------:R-:W4:Y:S01]  /*9870*/  LDL.64 R18, [R1+0x778] ;  /* 0x0007780001127983 */ /* 0x000f220000100a00 */
[----:B--2---:R-:W-:-:S02]  /*9880*/  IADD3 R6, P0, R22, UR4, RZ ;  /* 0x0000000416067c10 */ /* 0x004fc4000ff1e0ff */
[----:B------:R-:W-:Y:S02]  /*9890*/  IADD3 R4, P1, R8, UR4, RZ ;  /* 0x0000000408047c10 */ /* 0x000fe4000ff3e0ff */
[----:B------:R-:W-:Y:S02]  /*98a0*/  IADD3.X R7, R23, UR5, RZ, P0, !PT ;  /* 0x0000000517077c10 */ /* 0x000fe400087fe4ff */
[----:B------:R-:W-:-:S03]  /*98b0*/  IADD3.X R5, R9, UR5, RZ, P1, !PT ;  /* 0x0000000509057c10 */ /* 0x000fc60008ffe4ff */
[----:B------:R4:W2:Y:S04]  /*98c0*/  @P2 LDG.E.U16 R14, desc[UR8][R6.64] ;  /* 0x00000008060e2981 */ /* 0x0008a8000c1e1500 */
[----:B------:R0:W2:Y:S01]  /*98d0*/  @P2 LDG.E.U16 R15, desc[UR8][R4.64] ;  /* 0x00000008040f2981 */ /* 0x0000a2000c1e1500 */
[----:B------:R-:W-:Y:S02]  /*98e0*/  ISETP.GT.AND P3, PT, R3, 0xe, PT ;  /* 0x0000000e0300780c */ /* 0x000fe40003f64270 */
[----:B------:R-:W-:Y:S01]  /*98f0*/  PRMT R12, RZ, 0x7610, R12 ;  /* 0x00007610ff0c7816 */ /* 0x000fe2000000000c */
[----:B---3--:R1:W-:Y:S01]  /*9900*/  STL [R1+0xd0], R26 ;  /* 0x0000d01a01007387 */ /* 0x0083e20000100800 */
[----:B------:R-:W-:-:S03]  /*9910*/  PRMT R13, RZ, 0x7610, R13 ;  /* 0x00007610ff0d7816 */ /* 0x000fc6000000000d */
[----:B-1----:R-:W3:Y:S04]  /*9920*/  LDL.LU R26, [R1+0x14c0] ;  /* 0x0014c000011a7983 */ /* 0x002ee80000300800 */
[----:B------:R-:W3:Y:S04]  /*9930*/  LDL.64 R8, [R1+0x788] ;  /* 0x0007880001087983 */ /* 0x000ee80000100a00 */
[----:B------:R-:W3:Y:S01]  /*9940*/  LDL.64 R22, [R1+0x790] ;  /* 0x0007900001167983 */ /* 0x000ee20000100a00 */
[----:B----4-:R-:W-:Y:S02]  /*9950*/  IADD3 R6, P0, R24, UR4, RZ ;  /* 0x0000000418067c10 */ /* 0x010fe4000ff1e0ff */
[----:B0-----:R-:W-:-:S02]  /*9960*/  IADD3 R4, P1, R18, UR4, RZ ;  /* 0x0000000412047c10 */ /* 0x001fc4000ff3e0ff */
[----:B------:R-:W-:Y:S02]  /*9970*/  IADD3.X R7, R25, UR5, RZ, P0, !PT ;  /* 0x0000000519077c10 */ /* 0x000fe400087fe4ff */
[----:B------:R-:W-:-:S03]  /*9980*/  IADD3.X R5, R19, UR5, RZ, P1, !PT ;  /* 0x0000000513057c10 */ /* 0x000fc60008ffe4ff */
[----:B------:R-:W4:Y:S04]  /*9990*/  @P3 LDG.E.U16 R12, desc[UR8][R6.64] ;  /* 0x00000008060c3981 */ /* 0x000f28000c1e1500 */
[----:B------:R3:W4:Y:S04]  /*99a0*/  @P3 LDG.E.U16 R13, desc[UR8][R4.64] ;  /* 0x00000008040d3981 */ /* 0x000728000c1e1500 */
[----:B--2---:R-:W-:Y:S04]  /*99b0*/  STL [R1+0xe4], R14 ;  /* 0x0000e40e01007387 */ /* 0x004fe80000100800 */
[----:B------:R0:W-:Y:S04]  /*99c0*/  STL [R1+0xe0], R15 ;  /* 0x0000e00f01007387 */ /* 0x0001e80000100800 */
[----:B0-----:R-:W2:Y:S01]  /*99d0*/  LDL.64 R14, [R1+0x798] ;  /* 0x00079800010e7983 */ /* 0x001ea20000100a00 */
[----:B------:R-:W-:-:S02]  /*99e0*/  ISETP.GT.AND P4, PT, R3, 0xf, PT ;  /* 0x0000000f0300780c */ /* 0x000fc40003f84270 */
[----:B------:R-:W-:Y:S01]  /*99f0*/  PRMT R10, RZ, 0x7610, R10 ;  /* 0x00007610ff0a7816 */ /* 0x000fe2000000000a */
[----:B------:R-:W2:Y:S01]  /*9a00*/  LDL.LU.64 R18, [R1+0x14b8] ;  /* 0x0014b80001127983 */ /* 0x000ea20000300a00 */
[----:B------:R-:W-:-:S03]  /*9a10*/  PRMT R11, RZ, 0x7610, R11 ;  /* 0x00007610ff0b7816 */ /* 0x000fc6000000000b */
[----:B------:R-:W2:Y:S01]  /*9a20*/  LDL.64 R24, [R1+0x7a0] ;  /* 0x0007a00001187983 */ /* 0x000ea20000100a00 */
[----:B---3--:R-:W-:Y:S01]  /*9a30*/  IADD3 R4, P1, R8, UR4, RZ ;  /* 0x0000000408047c10 */ /* 0x008fe2000ff3e0ff */
[----:B------:R-:W-:Y:S02]  /*9a40*/  IMAD.MOV.U32 R6, RZ, RZ, R8 ;  /* 0x000000ffff067224 */ /* 0x000fe400078e0008 */
[----:B------:R-:W-:Y:S01]  /*9a50*/  IMAD.MOV.U32 R7, RZ, RZ, R9 ;  /* 0x000000ffff077224 */ /* 0x000fe200078e0009 */
[----:B------:R-:W-:-:S04]  /*9a60*/  IADD3 R8, P2, R22, UR4, RZ ;  /* 0x0000000416087c10 */ /* 0x000fc8000ff5e0ff */
[----:B------:R-:W-:Y:S02]  /*9a70*/  IADD3.X R9, R23, UR5, RZ, P2, !PT ;  /* 0x0000000517097c10 */ /* 0x000fe400097fe4ff */
[----:B------:R-:W-:-:S03]  /*9a80*/  IADD3.X R5, R7, UR5, RZ, P1, !PT ;  /* 0x0000000507057c10 */ /* 0x000fc60008ffe4ff */
[----:B------:R-:W3:Y:S04]  /*9a90*/  @P4 LDG.E.U16 R10, desc[UR8][R8.64] ;  /* 0x00000008080a4981 */ /* 0x000ee8000c1e1500 */
[----:B------:R0:W3:Y:S04]  /*9aa0*/  @P4 LDG.E.U16 R11, desc[UR8][R4.64] ;  /* 0x00000008040b4981 */ /* 0x0000e8000c1e1500 */
[----:B----4-:R-:W-:Y:S04]  /*9ab0*/  STL [R1+0xfc], R12 ;  /* 0x0000fc0c01007387 */ /* 0x010fe80000100800 */
[----:B------:R1:W-:Y:S04]  /*9ac0*/  STL [R1+0xf8], R13 ;  /* 0x0000f80d01007387 */ /* 0x0003e80000100800 */
[----:B-1----:R-:W4:Y:S04]  /*9ad0*/  LDL.64 R12, [R1+0x7a8] ;  /* 0x0007a800010c7983 */ /* 0x002f280000100a00 */
[----:B------:R-:W-:Y:S04]  /*9ae0*/  STL [R1+0xd4], R29 ;  /* 0x0000d41d01007387 */ /* 0x000fe80000100800 */
[----:B------:R-:W4:Y:S01]  /*9af0*/  LDL.LU.64 R22, [R1+0x14b0] ;  /* 0x0014b00001167983 */ /* 0x000f220000300a00 */
[----:B--2---:R-:W-:Y:S01]  /*9b00*/  IADD3 R6, P1, R14, UR4, RZ ;  /* 0x000000040e067c10 */ /* 0x004fe2000ff3e0ff */
[----:B0-----:R-:W-:-:S02]  /*9b10*/  IMAD.MOV.U32 R4, RZ, RZ, R14 ;  /* 0x000000ffff047224 */ /* 0x001fc400078e000e */
[----:B------:R-:W-:Y:S02]  /*9b20*/  IMAD.MOV.U32 R5, RZ, RZ, R15 ;  /* 0x000000ffff057224 */ /* 0x000fe400078e000f */
[----:B------:R-:W2:Y:S01]  /*9b30*/  LDL.64 R14, [R1+0x7b0] ;  /* 0x0007b000010e7983 */ /* 0x000ea20000100a00 */
[----:B------:R-:W-:Y:S02]  /*9b40*/  ISETP.GT.AND P0, PT, R3, 0x10, PT ;  /* 0x000000100300780c */ /* 0x000fe40003f04270 */
[----:B------:R-:W-:Y:S02]  /*9b50*/  IADD3 R4, P2, R24, UR4, RZ ;  /* 0x0000000418047c10 */ /* 0x000fe4000ff5e0ff */
[----:B------:R-:W-:Y:S02]  /*9b60*/  PRMT R17, RZ, 0x7610, R17 ;  /* 0x00007610ff117816 */ /* 0x000fe40000000011 */
[----:B------:R-:W-:Y:S02]  /*9b70*/  IADD3.X R7, R5, UR5, RZ, P1, !PT ;  /* 0x0000000505077c10 */ /* 0x000fe40008ffe4ff */
[----:B------:R-:W-:-:S02]  /*9b80*/  PRMT R16, RZ, 0x7610, R16 ;  /* 0x00007610ff107816 */ /* 0x000fc40000000010 */
[----:B------:R-:W-:Y:S02]  /*9b90*/  IADD3.X R5, R25, UR5, RZ, P2, !PT ;  /* 0x0000000519057c10 */ /* 0x000fe400097fe4ff */
[----:B------:R-:W-:Y:S01]  /*9ba0*/  ISETP.GT.AND P3, PT, R3, 0x11, PT ;  /* 0x000000110300780c */ /* 0x000fe20003f64270 */
[----:B------:R4:W2:Y:S01]  /*9bb0*/  @P0 LDG.E.U16 R17, desc[UR8][R6.64] ;  /* 0x0000000806110981 */ /* 0x0008a2000c1e1500 */
[----:B------:R-:W-:-:S03]  /*9bc0*/  PRMT R20, RZ, 0x7610, R20 ;  /* 0x00007610ff147816 */ /* 0x000fc60000000014 */
[----:B------:R2:W2:Y:S04]  /*9bd0*/  @P0 LDG.E.U16 R16, desc[UR8][R4.64] ;  /* 0x0000000804100981 */ /* 0x0004a8000c1e1500 */
[----:B---3--:R-:W-:Y:S04]  /*9be0*/  STL [R1+0x10c], R10 ;  /* 0x00010c0a01007387 */ /* 0x008fe80000100800 */
[----:B------:R0:W-:Y:S01]  /*9bf0*/  STL [R1+0x108], R11 ;  /* 0x0001080b01007387 */ /* 0x0001e20000100800 */
[----:B------:R-:W-:-:S03]  /*9c00*/  PRMT R19, RZ, 0x7610, R19 ;  /* 0x00007610ff137816 */ /* 0x000fc60000000013 */
[----:B0-----:R-:W3:Y:S01]  /*9c10*/  LDL.64 R10, [R1+0x7b8] ;  /* 0x0007b800010a7983 */ /* 0x001ee20000100a00 */
[----:B----4-:R-:W-:-:S04]  /*9c20*/  IADD3 R6, P1, R12, UR4, RZ ;  /* 0x000000040c067c10 */ /* 0x010fc8000ff3e0ff */
[----:B------:R-:W-:Y:S02]  /*9c30*/  IADD3.X R7, R13, UR5, RZ, P1, !PT ;  /* 0x000000050d077c10 */ /* 0x000fe40008ffe4ff */
[----:B------:R-:W4:Y:S04]  /*9c40*/  LDL.64 R12, [R1+0x7c0] ;  /* 0x0007c000010c7983 */ /* 0x000f280000100a00 */
[----:B------:R3:W4:Y:S01]  /*9c50*/  @P3 LDG.E.U16 R20, desc[UR8][R6.64] ;  /* 0x0000000806143981 */ /* 0x000722000c1e1500 */
[----:B--2---:R-:W-:-:S04]  /*9c60*/  IADD3 R4, P0, R14, UR4, RZ ;  /* 0x000000040e047c10 */ /* 0x004fc8000ff1e0ff */
[----:B------:R-:W-:-:S05]  /*9c70*/  IADD3.X R5, R15, UR5, RZ, P0, !PT ;  /* 0x000000050f057c10 */ /* 0x000fca00087fe4ff */
[----:B------:R4:W2:Y:S01]  /*9c80*/  @P3 LDG.E.U16 R19, desc[UR8][R4.64] ;  /* 0x0000000804133981 */ /* 0x0008a2000c1e1500 */
[----:B------:R-:W-:Y:S02]  /*9c90*/  ISETP.GT.AND P1, PT, R3, 0x12, PT ;  /* 0x000000120300780c */ /* 0x000fe40003f24270 */
[----:B------:R-:W-:Y:S02]  /*9ca0*/  PRMT R22, RZ, 0x7610, R22 ;  /* 0x00007610ff167816 */ /* 0x000fe40000000016 */
[----:B------:R-:W-:Y:S01]  /*9cb0*/  PRMT R23, RZ, 0x7610, R23 ;  /* 0x00007610ff177816 */ /* 0x000fe20000000017 */
[----:B------:R0:W-:Y:S04]  /*9cc0*/  STL.64 [R1+0x1468], R16 ;  /* 0x0014681001007387 */ /* 0x0001e80000100a00 */
[----:B------:R1:W-:Y:S01]  /*9cd0*/  STL [R1+0x1484], R16 ;  /* 0x0014841001007387 */ /* 0x0003e20000100800 */
[----:B---3--:R-:W-:-:S04]  /*9ce0*/  IADD3 R6, P0, R10, UR4, RZ ;  /* 0x000000040a067c10 */ /* 0x008fc8000ff1e0ff */
[----:B------:R-:W-:-:S05]  /*9cf0*/  IADD3.X R7, R11, UR5, RZ, P0, !PT ;  /* 0x000000050b077c10 */ /* 0x000fca00087fe4ff */
[----:B------:R-:W3:Y:S01]  /*9d00*/  @P1 LDG.E.U16 R22, desc[UR8][R6.64] ;  /* 0x0000000806161981 */ /* 0x000ee2000c1e1500 */
[----:B----4-:R-:W-:-:S03]  /*9d10*/  IADD3 R4, P0, R12, UR4, RZ ;  /* 0x000000040c047c10 */ /* 0x010fc6000ff1e0ff */
[----:B------:R-:W-:Y:S01]  /*9d20*/  STL [R1+0x1430], R20 ;  /* 0x0014301401007387 */ /* 0x000fe20000100800 */
[----:B------:R-:W-:-:S05]  /*9d30*/  IADD3.X R5, R13, UR5, RZ, P0, !PT ;  /* 0x000000050d057c10 */ /* 0x000fca00087fe4ff */
[----:B------:R-:W4:Y:S04]  /*9d40*/  @P1 LDG.E.U16 R23, desc[UR8][R4.64] ;  /* 0x0000000804171981 */ /* 0x000f28000c1e1500 */
[----:B--2---:R-:W-:Y:S04]  /*9d50*/  STL [R1+0x142c], R19 ;  /* 0x00142c1301007387 */ /* 0x004fe80000100800 */
[----:B------:R-:W2:Y:S04]  /*9d60*/  LDL.64 R24, [R1+0x7c8] ;  /* 0x0007c80001187983 */ /* 0x000ea80000100a00 */
[----:B------:R-:W2:Y:S04]  /*9d70*/  LDL.64 R10, [R1+0x7d0] ;  /* 0x0007d000010a7983 */ /* 0x000ea80000100a00 */
[----:B---3--:R-:W-:Y:S04]  /*9d80*/  STL [R1+0x1418], R22 ;  /* 0x0014181601007387 */ /* 0x008fe80000100800 */
[----:B------:R-:W-:Y:S04]  /*9d90*/  STL [R1+0x141c], R22 ;  /* 0x00141c1601007387 */ /* 0x000fe80000100800 */
[----:B------:R-:W-:Y:S04]  /*9da0*/  STL [R1+0x1420], R22 ;  /* 0x0014201601007387 */ /* 0x000fe80000100800 */
[----:B------:R-:W-:Y:S04]  /*9db0*/  STL [R1+0x1424], R22 ;  /* 0x0014241601007387 */ /* 0x000fe80000100800 */
[----:B------:R-:W-:Y:S04]  /*9dc0*/  STL [R1+0x1428], R22 ;  /* 0x0014281601007387 */ /* 0x000fe80000100800 */
[----:B------:R-:W3:Y:S04]  /*9dd0*/  LDL.64 R14, [R1+0x7d8] ;  /* 0x0007d800010e7983 */ /* 0x000ee80000100a00 */
[----:B------:R-:W3:Y:S04]  /*9de0*/  LDL.64 R12, [R1+0x7e0] ;  /* 0x0007e000010c7983 */ /* 0x000ee80000100a00 */
[----:B----4-:R-:W-:Y:S04]  /*9df0*/  STL [R1+0x1414], R23 ;  /* 0x0014141701007387 */ /* 0x010fe80000100800 */
[----:B------:R-:W-:Y:S01]  /*9e00*/  STL.64 [R1+0x1478], R22 ;  /* 0x0014781601007387 */ /* 0x000fe20000100a00 */
[----:B--2---:R-:W-:-:S04]  /*9e10*/  IADD3 R4, P0, R24, UR4, RZ ;  /* 0x0000000418047c10 */ /* 0x004fc8000ff1e0ff */
[----:B------:R-:W-:Y:S02]  /*9e20*/  IADD3.X R5, R25, UR5, RZ, P0, !PT ;  /* 0x0000000519057c10 */ /* 0x000fe400087fe4ff */
[----:B------:R-:W2:Y:S01]  /*9e30*/  LDL.LU.64 R24, [R1+0x14a8] ;  /* 0x0014a80001187983 */ /* 0x000ea20000300a00 */
[----:B------:R-:W-:Y:S02]  /*9e40*/  ISETP.GT.AND P1, PT, R3, 0x13, PT ;  /* 0x000000130300780c */ /* 0x000fe40003f24270 */
[----:B------:R-:W-:-:S11]  /*9e50*/  PRMT R28, RZ, 0x7610, R28 ;  /* 0x00007610ff1c7816 */ /* 0x000fd6000000001c */
[----:B------:R4:W3:Y:S02]  /*9e60*/  @P1 LDG.E.U16 R28, desc[UR8][R4.64] ;  /* 0x00000008041c1981 */ /* 0x0008e4000c1e1500 */
[----:B----4-:R-:W-:-:S04]  /*9e70*/  IADD3 R4, P0, R10, UR4, RZ ;  /* 0x000000040a047c10 */ /* 0x010fc8000ff1e0ff */
[----:B------:R-:W-:Y:S02]  /*9e80*/  IADD3.X R5, R11, UR5, RZ, P0, !PT ;  /* 0x000000050b057c10 */ /* 0x000fe400087fe4ff */
[----:B0-----:R-:W-:Y:S01]  /*9e90*/  PRMT R17, RZ, 0x7610, R17 ;  /* 0x00007610ff117816 */ /* 0x001fe20000000011 */
[----:B------:R-:W4:Y:S01]  /*9ea0*/  LDL.64 R10, [R1+0x7e8] ;  /* 0x0007e800010a7983 */ /* 0x000f220000100a00 */
[----:B-1----:R-:W-:Y:S02]  /*9eb0*/  PRMT R16, RZ, 0x7610, R16 ;  /* 0x00007610ff107816 */ /* 0x002fe40000000010 */
[----:B--2---:R-:W-:-:S06]  /*9ec0*/  PRMT R25, RZ, 0x7610, R25 ;  /* 0x00007610ff197816 */ /* 0x004fcc0000000019 */
[----:B------:R3:W2:Y:S01]  /*9ed0*/  @P1 LDG.E.U16 R25, desc[UR8][R4.64] ;  /* 0x0000000804191981 */ /* 0x0006a2000c1e1500 */
[----:B------:R-:W-:Y:S02]  /*9ee0*/  ISETP.GT.AND P1, PT, R3, 0x14, PT ;  /* 0x000000140300780c */ /* 0x000fe40003f24270 */
[----:B---3--:R-:W-:-:S04]  /*9ef0*/  IADD3 R4, P0, R14, UR4, RZ ;  /* 0x000000040e047c10 */ /* 0x008fc8000ff1e0ff */
[----:B------:R-:W-:-:S07]  /*9f00*/  IADD3.X R5, R15, UR5, RZ, P0, !PT ;  /* 0x000000050f057c10 */ /* 0x000fce00087fe4ff */
[----:B------:R0:W3:Y:S02]  /*9f10*/  @P1 LDG.E.U16 R17, desc[UR8][R4.64] ;  /* 0x0000000804111981 */ /* 0x0000e4000c1e1500 */
[----:B0-----:R-:W-:-:S04]  /*9f20*/  IADD3 R4, P0, R12, UR4, RZ ;  /* 0x000000040c047c10 */ /* 0x001fc8000ff1e0ff */
[----:B------:R-:W-:-:S05]  /*9f30*/  IADD3.X R5, R13, UR5, RZ, P0, !PT ;  /* 0x000000050d057c10 */ /* 0x000fca00087fe4ff */
[----:B------:R4:W2:Y:S04]  /*9f40*/  @P1 LDG.E.U16 R16, desc[UR8][R4.64] ;  /* 0x0000000804101981 */ /* 0x0008a8000c1e1500 */
[----:B------:R0:W-:Y:S04]  /*9f50*/  STL [R1], R28 ;  /* 0x0000001c01007387 */ /* 0x0001e80000100800 */
[----:B0-----:R-:W3:Y:S04]  /*9f60*/  LDL.64 R28, [R1+0x7f0] ;  /* 0x0007f000011c7983 */ /* 0x001ee80000100a00 */
[----:B------:R-:W3:Y:S04]  /*9f70*/  LDL.LU.64 R14, [R1+0x14a0] ;  /* 0x0014a000010e7983 */ /* 0x000ee80000300a00 */
[----:B------:R-:W3:Y:S01]  /*9f80*/  LDL.64 R12, [R1+0x7f8] ;  /* 0x0007f800010c7983 */ /* 0x000ee20000100a00 */
[----:B------:R-:W-:-:S02]  /*9f90*/  ISETP.GT.AND P1, PT, R3, 0x15, PT ;  /* 0x000000150300780c */ /* 0x000fc40003f24270 */
[----:B----4-:R-:W-:Y:S02]  /*9fa0*/  IADD3 R4, P0, R10, UR4, RZ ;  /* 0x000000040a047c10 */ /* 0x010fe4000ff1e0ff */
[----:B------:R-:W-:Y:S01]  /*9fb0*/  PRMT R23, RZ, 0x7610, R23 ;  /* 0x00007610ff177816 */ /* 0x000fe20000000017 */
[----:B--2---:R-:W-:Y:S04]  /*9fc0*/  STL [R1+0x9c], R16 ;  /* 0x00009c1001007387 */ /* 0x004fe80000100800 */
[----:B---3--:R0:W-:Y:S04]  /*9fd0*/  STL [R1+0x98], R17 ;  /* 0x0000981101007387 */ /* 0x0081e80000100800 */
[----:B0-----:R-:W2:Y:S01]  /*9fe0*/  LDL.64 R16, [R1+0x800] ;  /* 0x0008000001107983 */ /* 0x001ea20000100a00 */
[----:B------:R-:W-:-:S02]  /*9ff0*/  IADD3.X R5, R11, UR5, RZ, P0, !PT ;  /* 0x000000050b057c10 */ /* 0x000fc400087fe4ff */
[----:B------:R-:W-:Y:S01]  /*a000*/  PRMT R22, RZ, 0x7610, R22 ;  /* 0x00007610ff167816 */ /* 0x000fe20000000016 */
[----:B------:R-:W3:Y:S04]  /*a010*/  LDL.LU.64 R10, [R1+0x1498] ;  /* 0x00149800010a7983 */ /* 0x000ee80000300a00 */
[----:B------:R0:W4:Y:S02]  /*a020*/  @P1 LDG.E.U16 R23, desc[UR8][R4.64] ;  /* 0x0000000804171981 */ /* 0x000124000c1e1500 */
[----:B0-----:R-:W-:-:S04]  /*a030*/  IADD3 R4, P0, R28, UR4, RZ ;  /* 0x000000041c047c10 */ /* 0x001fc8000ff1e0ff */
[----:B------:R-:W-:Y:S02]  /*a040*/  IADD3.X R5, R29, UR5, RZ, P0, !PT ;  /* 0x000000051d057c10 */ /* 0x000fe400087fe4ff */
[----:B------:R-:W-:Y:S01]  /*a050*/  PRMT R15, RZ, 0x7610, R15 ;  /* 0x00007610ff0f7816 */ /* 0x000fe2000000000f */
[----:B------:R-:W3:Y:S04]  /*a060*/  LDL.64 R28, [R1+0x808] ;  /* 0x00080800011c7983 */ /* 0x000ee80000100a00 */
[----:B------:R0:W4:Y:S01]  /*a070*/  @P1 LDG.E.U16 R22, desc[UR8][R4.64] ;  /* 0x0000000804161981 */ /* 0x000122000c1e1500 */
[----:B------:R-:W-:Y:S02]  /*a080*/  ISETP.GT.AND P1, PT, R3, 0x16, PT ;  /* 0x000000160300780c */ /* 0x000fe40003f24270 */
[----:B0-----:R-:W-:-:S04]  /*a090*/  IADD3 R4, P0, R12, UR4, RZ ;  /* 0x000000040c047c10 */ /* 0x001fc8000ff1e0ff */
[----:B------:R-:W-:-:S07]  /*a0a0*/  IADD3.X R5, R13, UR5, RZ, P0, !PT ;  /* 0x000000050d057c10 */ /* 0x000fce00087fe4ff */
[----:B------:R2:W3:Y:S01]  /*a0b0*/  @P1 LDG.E.U16 R15, desc[UR8][R4.64] ;  /* 0x00000008040f1981 */ /* 0x0004e2000c1e1500 */
[----:B------:R-:W-:Y:S02]  /*a0c0*/  PRMT R14, RZ, 0x7610, R14 ;  /* 0x00007610ff0e7816 */ /* 0x000fe4000000000e */
[----:B--2---:R-:W-:-:S04]  /*a0d0*/  IADD3 R4, P0, R16, UR4, RZ ;  /* 0x0000000410047c10 */ /* 0x004fc8000ff1e0ff */
[----:B------:R-:W-:-:S05]  /*a0e0*/  IADD3.X R5, R17, UR5, RZ, P0, !PT ;  /* 0x0000000511057c10 */ /* 0x000fca00087fe4ff */
[----:B------:R-:W2:Y:S04]  /*a0f0*/  @P1 LDG.E.U16 R14, desc[UR8][R4.64] ;  /* 0x00000008040e1981 */ /* 0x000ea8000c1e1500 */
[----:B----4-:R-:W-:Y:S04]  /*a100*/  STL [R1+0xcc], R22 ;  /* 0x0000cc1601007387 */ /* 0x010fe80000100800 */
[----:B------:R0:W-:Y:S04]  /*a110*/  STL [R1+0xc4], R23 ;  /* 0x0000c41701007387 */ /* 0x0001e80000100800 */
[----:B0-----:R-:W4:Y:S04]  /*a120*/  LDL.64 R22, [R1+0x810] ;  /* 0x0008100001167983 */ /* 0x001f280000100a00 */
[----:B------:R-:W-:Y:S04]  /*a130*/  STL [R1+0x8], R25 ;  /* 0x0000081901007387 */ /* 0x000fe80000100800 */
[----:B------:R-:W4:Y:S04]  /*a140*/  LDL.LU.64 R12, [R1+0x1490] ;  /* 0x00149000010c7983 */ /* 0x000f280000300a00 */
[----:B------:R-:W4:Y:S04]  /*a150*/  LDL.64 R16, [R1+0x818] ;  /* 0x0008180001107983 */ /* 0x000f280000100a00 */
[----:B--2---:R-:W-:Y:S04]  /*a160*/  STL [R1+0xdc], R14 ;  /* 0x0000dc0e01007387 */ /* 0x004fe80000100800 */
[----:B---3--:R0:W-:Y:S04]  /*a170*/  STL [R1+0xd8], R15 ;  /* 0x0000d80f01007387 */ /* 0x0081e80000100800 */
[----:B0-----:R-:W2:Y:S01]  /*a180*/  LDL.64 R14, [R1+0x820] ;  /* 0x00082000010e7983 */ /* 0x001ea20000100a00 */
[----:B------:R-:W-:-:S02]  /*a190*/  ISETP.GT.AND P1, PT, R3, 0x17, PT ;  /* 0x000000170300780c */ /* 0x000fc40003f24270 */
[----:B------:R-:W-:Y:S02]  /*a1a0*/  IADD3 R4, P0, R28, UR4, RZ ;  /* 0x000000041c047c10 */ /* 0x000fe4000ff1e0ff */
[----:B------:R-:W-:Y:S02]  /*a1b0*/  PRMT R24, RZ, 0x7610, R24 ;  /* 0x00007610ff187816 */ /* 0x000fe40000000018 */
[----:B------:R-:W-:Y:S02]  /*a1c0*/  IADD3.X R5, R29, UR5, RZ, P0, !PT ;  /* 0x000000051d057c10 */ /* 0x000fe400087fe4ff */
[----:B------:R-:W-:Y:S01]  /*a1d0*/  PRMT R6, RZ, 0x7610, R6 ;  /* 0x00007610ff067816 */ /* 0x000fe20000000006 */
[----:B------:R-:W3:Y:S04]  /*a1e0*/  LDL.64 R28, [R1+0x828] ;  /* 0x00082800011c7983 */ /* 0x000ee80000100a00 */
[----:B------:R4:W3:Y:S02]  /*a1f0*/  @P1 LDG.E.U16 R24, desc[UR8][R4.64] ;  /* 0x0000000804181981 */ /* 0x0008e4000c1e1500 */
[----:B----4-:R-:W-:-:S04]  /*a200*/  IADD3 R4, P0, R22, UR4, RZ ;  /* 0x0000000416047c10 */ /* 0x010fc8000ff1e0ff */
[----:B------:R-:W-:Y:S02]  /*a210*/  IADD3.X R5, R23, UR5, RZ, P0, !PT ;  /* 0x0000000517057c10 */ /* 0x000fe400087fe4ff */
[----:B------:R-:W-:Y:S01]  /*a220*/  PRMT R11, RZ, 0x7610, R11 ;  /* 0x00007610ff0b7816 */ /* 0x000fe2000000000b */
[----:B------:R-:W4:Y:S04]  /*a230*/  LDL.64 R22, [R1+0x830] ;  /* 0x0008300001167983 */ /* 0x000f280000100a00 */
[----:B------:R0:W4:Y:S01]  /*a240*/  @P1 LDG.E.U16 R6, desc[UR8][R4.64] ;  /* 0x0000000804061981 */ /* 0x000122000c1e1500 */
[----:B------:R-:W-:Y:S02]  /*a250*/  ISETP.GT.AND P1, PT, R3, 0x18, PT ;  /* 0x000000180300780c */ /* 0x000fe40003f24270 */
[----:B0-----:R-:W-:-:S04]  /*a260*/  IADD3 R4, P0, R16, UR4, RZ ;  /* 0x0000000410047c10 */ /* 0x001fc8000ff1e0ff */
[----:B------:R-:W-:-:S07]  /*a270*/  IADD3.X R5, R17, UR5, RZ, P0, !PT ;  /* 0x0000000511057c10 */ /* 0x000fce00087fe4ff */
[----:B------:R2:W4:Y:S02]  /*a280*/  @P1 LDG.E.U16 R11, desc[UR8][R4.64] ;  /* 0x00000008040b1981 */ /* 0x000524000c1e1500 */
[----:B--2---:R-:W-:-:S04]  /*a290*/  IADD3 R4, P0, R14, UR4, RZ ;  /* 0x000000040e047c10 */ /* 0x004fc8000ff1e0ff */
[----:B------:R-:W-:Y:S02]  /*a2a0*/  IADD3.X R5, R15, UR5, RZ, P0, !PT ;  /* 0x000000050f057c10 */ /* 0x000fe400087fe4ff */
[----:B------:R-:W2:Y:S01]  /*a2b0*/  LDL.64 R14, [R1+0x838] ;  /* 0x00083800010e7983 */ /* 0x000ea20000100a00 */
[----:B------:R-:W-:-:S06]  /*a2c0*/  PRMT R10, RZ, 0x7610, R10 ;  /* 0x00007610ff0a7816 */ /* 0x000fcc000000000a */
[----:B------:R3:W2:Y:S01]  /*a2d0*/  @P1 LDG.E.U16 R10, desc[UR8][R4.64] ;  /* 0x00000008040a1981 */ /* 0x0006a2000c1e1500 */
[----:B------:R-:W-:Y:S02]  /*a2e0*/  ISETP.GT.AND P1, PT, R3, 0x19, PT ;  /* 0x000000190300780c */ /* 0x000fe40003f24270 */
[----:B------:R-:W-:Y:S02]  /*a2f0*/  PRMT R13, RZ, 0x7610, R13 ;  /* 0x00007610ff0d7816 */ /* 0x000fe4000000000d */
[----:B---3--:R-:W-:-:S04]  /*a300*/  IADD3 R4, P0, R28, UR4, RZ ;  /* 0x000000041c047c10 */ /* 0x008fc8000ff1e0ff */
[----:B------:R-:W-:-:S05]  /*a310*/  IADD3.X R5, R29, UR5, RZ, P0, !PT ;  /* 0x000000051d057c10 */ /* 0x000fca00087fe4ff */
[----:B------:R4:W3:Y:S01]  /*a320*/  @P1 LDG.E.U16 R13, desc[UR8][R4.64] ;  /* 0x00000008040d1981 */ /* 0x0008e2000c1e1500 */
[----:B------:R-:W-:Y:S02]  /*a330*/  PRMT R12, RZ, 0x7610, R12 ;  /* 0x00007610ff0c7816 */ /* 0x000fe4000000000c */
[----:B----4-:R-:W-:-:S04]  /*a340*/  IADD3 R4, P0, R22, UR4, RZ ;  /* 0x0000000416047c10 */ /* 0x010fc8000ff1e0ff */
[----:B------:R-:W-:Y:S01]  /*a350*/  IADD3.X R5, R23, UR5, RZ, P0, !PT ;  /* 0x0000000517057c10 */ /* 0x000fe200087fe4ff */
[----:B------:R0:W-:Y:S04]  /*a360*/  STL [R1+0xf4], R24 ;  /* 0x0000f41801007387 */ /* 0x0001e80000100800 */
[----:B------:R2:W4:Y:S04]  /*a370*/  @P1 LDG.E.U16 R12, desc[UR8][R4.64] ;  /* 0x00000008040c1981 */ /* 0x000528000c1e1500 */
[----:B------:R-:W3:Y:S04]  /*a380*/  LDL.64 R16, [R1+0x650] ;  /* 0x0006500001107983 */ /* 0x000ee80000100a00 */
[----:B0-----:R-:W4:Y:S04]  /*a390*/  LDL.64 R24, [R1+0x840] ;  /* 0x0008400001187983 */ /* 0x001f280000100a00 */
[----:B------:R-:W3:Y:S04]  /*a3a0*/  LDL.64 R22, [R1+0x848] ;  /* 0x0008480001167983 */ /* 0x000ee80000100a00 */
[----:B------:R-:W3:Y:S01]  /*a3b0*/  LDL.64 R28, [R1+0x678] ;  /* 0x00067800011c7983 */ /* 0x000ee20000100a00 */
[----:B--2---:R-:W-:-:S04]  /*a3c0*/  IADD3 R4, P0, R14, UR4, RZ ;  /* 0x000000040e047c10 */ /* 0x004fc8000ff1e0ff */
[----:B------:R-:W-:Y:S02]  /*a3d0*/  IADD3.X R5, R15, UR5, RZ, P0, !PT ;  /* 0x000000050f057c10 */ /* 0x000fe400087fe4ff */
[----:B------:R-:W2:Y:S01]  /*a3e0*/  LDL.LU.64 R14, [R1+0x1488] ;  /* 0x00148800010e7983 */ /* 0x000ea20000300a00 */
[C---:B------:R-:W-:Y:S02]  /*a3f0*/  ISETP.GT.AND P1, PT, R3.reuse, 0x1a, PT ;  /* 0x0000001a0300780c */ /* 0x040fe40003f24270 */
[----:B------:R-:W-:Y:S02]  /*a400*/  ISETP.GT.AND P2, PT, R3, 0x1b, PT ;  /* 0x0000001b0300780c */ /* 0x000fe40003f44270 */
[----:B------:R-:W-:Y:S02]  /*a410*/  PRMT R21, RZ, 0x7610, R21 ;  /* 0x00007610ff157816 */ /* 0x000fe40000000015 */
[----:B--2---:R-:W-:Y:S02]  /*a420*/  PRMT R15, RZ, 0x7610, R15 ;  /* 0x00007610ff0f7816 */ /* 0x004fe4000000000f */
[----:B------:R-:W-:-:S05]  /*a430*/  PRMT R14, RZ, 0x7610, R14 ;  /* 0x00007610ff0e7816 */ /* 0x000fca000000000e */
[----:B------:R4:W2:Y:S02]  /*a440*/  @P1 LDG.E.U16 R15, desc[UR8][R4.64] ;  /* 0x00000008040f1981 */ /* 0x0008a4000c1e1500 */
[----:B----4-:R-:W-:-:S04]  /*a450*/  IADD3 R4, P0, R24, UR4, RZ ;  /* 0x0000000418047c10 */ /* 0x010fc8000ff1e0ff */
[----:B------:R-:W-:-:S05]  /*a460*/  IADD3.X R5, R25, UR5, RZ, P0, !PT ;  /* 0x0000000519057c10 */ /* 0x000fca00087fe4ff */
[----:B------:R3:W4:Y:S02]  /*a470*/  @P1 LDG.E.U16 R14, desc[UR8][R4.64] ;  /* 0x00000008040e1981 */ /* 0x000724000c1e1500 */
[----:B---3--:R-:W-:-:S04]  /*a480*/  IADD3 R4, P0, R22, UR4, RZ ;  /* 0x0000000416047c10 */ /* 0x008fc8000ff1e0ff */
[----:B------:R-:W-:-:S05]  /*a490*/  IADD3.X R5, R23, UR5, RZ, P0, !PT ;  /* 0x0000000517057c10 */ /* 0x000fca00087fe4ff */
[----:B------:R-:W3:Y:S04]  /*a4a0*/  @P2 LDG.E.U16 R21, desc[UR8][R4.64] ;  /* 0x0000000804152981 */ /* 0x000ee8000c1e1500 */
[----:B--2---:R-:W-:Y:S04]  /*a4b0*/  STL [R1+0x1410], R15 ;  /* 0x0014100f01007387 */ /* 0x004fe80000100800 */
[----:B------:R0:W-:Y:S04]  /*a4c0*/  STL [R1+0xec], R6 ;  /* 0x0000ec0601007387 */ /* 0x0001e80000100800 */
[----:B------:R-:W2:Y:S01]  /*a4d0*/  LDL.64 R24, [R1+0x850] ;  /* 0x0008500001187983 */ /* 0x000ea20000100a00 */
[----:B0-----:R-:W0:Y:S03]  /*a4e0*/  LDC R6, c[0x0][0x238] ;  /* 0x00008e00ff067b82 */ /* 0x001e260000000800 */
[----:B---3--:R-:W-:Y:S04]  /*a4f0*/  STL [R1+0x1400], R21 ;  /* 0x0014001501007387 */ /* 0x008fe80000100800 */
[----:B------:R-:W-:Y:S04]  /*a500*/  STL [R1+0x1404], R21 ;  /* 0x0014041501007387 */ /* 0x000fe80000100800 */
[----:B------:R-:W-:Y:S04]  /*a510*/  STL [R1+0x1408], R21 ;  /* 0x0014081501007387 */ /* 0x000fe80000100800 */
[----:B------:R-:W-:Y:S04]  /*a520*/  STL [R1+0x140c], R21 ;  /* 0x00140c1501007387 */ /* 0x000fe80000100800 */
[----:B------:R-:W3:Y:S01]  /*a530*/  LDL.64 R22, [R1+0x858] ;  /* 0x0008580001167983 */ /* 0x000ee20000100a00 */
[----:B0-----:R-:W-:Y:S01]  /*a540*/  IMAD.WIDE R4, R6, 0x2, R16 ;  /* 0x0000000206047825 */ /* 0x001fe200078e0210 */
[----:B------:R-:W-:-:S02]  /*a550*/  ISETP.GT.AND P1, PT, R3, 0x1, PT ;  /* 0x000000010300780c */ /* 0x000fc40003f24270 */
[----:B------:R-:W-:Y:S01]  /*a560*/  PRMT R9, RZ, 0x7610, R9 ;  /* 0x00007610ff097816 */ /* 0x000fe20000000009 */
[----:B------:R-:W4:Y:S01]  /*a570*/  LDL.64 R16, [R1+0x860] ;  /* 0x0008600001107983 */ /* 0x000f220000100a00 */
[----:B------:R-:W-:-:S04]  /*a580*/  IADD3 R4, P0, R4, UR4, RZ ;  /* 0x0000000404047c10 */ /* 0x000fc8000ff1e0ff */
[----:B------:R-:W-:-:S05]  /*a590*/  IADD3.X R5, R5, UR5, RZ, P0, !PT ;  /* 0x0000000505057c10 */ /* 0x000fca00087fe4ff */
[----:B------:R0:W4:Y:S01]  /*a5a0*/  @P1 LDG.E.U16 R9, desc[UR8][R4.64] ;  /* 0x0000000804091981 */ /* 0x000122000c1e1500 */
[----:B------:R-:W-:Y:S01]  /*a5b0*/  PRMT R8, RZ, 0x7610, R8 ;  /* 0x00007610ff087816 */ /* 0x000fe20000000008 */
[----:B0-----:R-:W-:Y:S01]  /*a5c0*/  IMAD.WIDE R4, R6, 0x2, R28 ;  /* 0x0000000206047825 */ /* 0x001fe200078e021c */
[----:B------:R-:W-:Y:S01]  /*a5d0*/  PRMT R18, RZ, 0x7610, R18 ;  /* 0x00007610ff127816 */ /* 0x000fe20000000012 */
[----:B------:R-:W4:Y:S01]  /*a5e0*/  LDL.64 R28, [R1+0x868] ;  /* 0x00086800011c7983 */ /* 0x000f220000100a00 */
[----:B------:R-:W-:-:S04]  /*a5f0*/  IADD3 R4, P0, R4, UR4, RZ ;  /* 0x0000000404047c10 */ /* 0x000fc8000ff1e0ff */
[----:B------:R-:W-:-:S05]  /*a600*/  IADD3.X R5, R5, UR5, RZ, P0, !PT ;  /* 0x0000000505057c10 */ /* 0x000fca00087fe4ff */
[----:B------:R2:W4:Y:S01]  /*a610*/  @P1 LDG.E.U16 R8, desc[UR8][R4.64] ;  /* 0x0000000804081981 */ /* 0x000522000c1e1500 */
[----:B------:R-:W-:Y:S02]  /*a620*/  ISETP.GT.AND P1, PT, R3, 0x1c, PT ;  /* 0x0000001c0300780c */ /* 0x000fe40003f24270 */
[----:B------:R-:W-:Y:S02]  /*a630*/  PRMT R26, RZ, 0x7610, R26 ;  /* 0x00007610ff1a7816 */ /* 0x000fe4000000001a */
[----:B--2---:R-:W-:-:S04]  /*a640*/  IADD3 R4, P0, R24, UR4, RZ ;  /* 0x0000000418047c10 */ /* 0x004fc8000ff1e0ff */
[----:B------:R-:W-:Y:S02]  /*a650*/  IADD3.X R5, R25, UR5, RZ, P0, !PT ;  /* 0x0000000519057c10 */ /* 0x000fe400087fe4ff */
[----:B------:R-:W2:Y:S04]  /*a660*/  LDL.64 R24, [R1+0x878] ;  /* 0x0008780001187983 */ /* 0x000ea80000100a00 */
[----:B------:R3:W2:Y:S02]  /*a670*/  @P2 LDG.E.U16 R18, desc[UR8][R4.64] ;  /* 0x0000000804122981 */ /* 0x0006a4000c1e1500 */
[----:B---3--:R-:W-:-:S04]  /*a680*/  IADD3 R4, P0, R22, UR4, RZ ;  /* 0x0000000416047c10 */ /* 0x008fc8000ff1e0ff */
[----:B------:R-:W-:Y:S02]  /*a690*/  IADD3.X R5, R23, UR5, RZ, P0, !PT ;  /* 0x0000000517057c10 */ /* 0x000fe400087fe4ff */
[----:B------:R-:W3:Y:S04]  /*a6a0*/  LDL.64 R22, [R1+0x870] ;  /* 0x0008700001167983 */ /* 0x000ee80000100a00 */
[----:B------:R4:W2:Y:S02]  /*a6b0*/  @P1 LDG.E.U16 R26, desc[UR8][R4.64] ;  /* 0x00000008041a1981 */ /* 0x0008a4000c1e1500 */
[----:B----4-:R-:W-:Y:S02]  /*a6c0*/  IADD3 R4, P0, R16, UR4, RZ ;  /* 0x0000000410047c10 */ /* 0x010fe4000ff1e0ff */
[----:B--2---:R-:W-:Y:S04]  /*a6d0*/  STL [R1+0x13f4], R26 ;  /* 0x0013f41a01007387 */ /* 0x004fe80000100800 */
[----:B------:R-:W-:Y:S04]  /*a6e0*/  STL [R1+0x13f8], R26 ;  /* 0x0013f81a01007387 */ /* 0x000fe80000100800 */
[----:B------:R-:W-:Y:S04]  /*a6f0*/  STL [R1+0x13fc], R26 ;  /* 0x0013fc1a01007387 */ /* 0x000fe80000100800 */
[----:B------:R-:W2:Y:S01]  /*a700*/  LDL.LU R16, [R1+0x1484] ;  /* 0x0014840001107983 */ /* 0x000ea20000300800 */
[----:B------:R-:W-:-:S02]  /*a710*/  IADD3.X R5, R17, UR5, RZ, P0, !PT ;  /* 0x0000000511057c10 */ /* 0x000fc400087fe4ff */
[----:B--2---:R-:W-:-:S06]  /*a720*/  PRMT R16, RZ, 0x7610, R16 ;  /* 0x00007610ff107816 */ /* 0x004fcc0000000010 */
[----:B------:R0:W2:Y:S02]  /*a730*/  @P1 LDG.E.U16 R16, desc[UR8][R4.64] ;  /* 0x0000000804101981 */ /* 0x0000a4000c1e1500 */
[----:B0-----:R-:W-:Y:S02]  /*a740*/  IADD3 R4, P0, R28, UR4, RZ ;  /* 0x000000041c047c10 */ /* 0x001fe4000ff1e0ff */
[----:B--2---:R0:W-:Y:S04]  /*a750*/  STL [R1+0x58], R16 ;  /* 0x0000581001007387 */ /* 0x0041e80000100800 */
[----:B0-----:R-:W2:Y:S04]  /*a760*/  LDL.64 R16, [R1+0x880] ;  /* 0x0008800001107983 */ /* 0x001ea80000100a00 */
[----:B------:R-:W4:Y:S01]  /*a770*/  LDL.LU R28, [R1+0x1480] ;  /* 0x00148000011c7983 */ /* 0x000f220000300800 */
[----:B------:R-:W-:-:S02]  /*a780*/  ISETP.GT.AND P1, PT, R3, 0x1d, PT ;  /* 0x0000001d0300780c */ /* 0x000fc40003f24270 */
[----:B------:R-:W-:Y:S02]  /*a790*/  IADD3.X R5, R29, UR5, RZ, P0, !PT ;  /* 0x000000051d057c10 */ /* 0x000fe400087fe4ff */
[----:B------:R-:W-:Y:S02]  /*a7a0*/  PRMT R2, RZ, 0x7610, R2 ;  /* 0x00007610ff027816 */ /* 0x000fe40000000002 */
[----:B----4-:R-:W-:-:S07]  /*a7b0*/  PRMT R28, RZ, 0x7610, R28 ;  /* 0x00007610ff1c7816 */ /* 0x010fce000000001c */
[----:B------:R3:W4:Y:S02]  /*a7c0*/  @P1 LDG.E.U16 R28, desc[UR8][R4.64] ;  /* 0x00000008041c1981 */ /* 0x000724000c1e1500 */
[----:B---3--:R-:W-:-:S04]  /*a7d0*/  IADD3 R4, P0, R22, UR4, RZ ;  /* 0x0000000416047c10 */ /* 0x008fc8000ff1e0ff */
[----:B------:R-:W-:-:S05]  /*a7e0*/  IADD3.X R5, R23, UR5, RZ, P0, !PT ;  /* 0x0000000517057c10 */ /* 0x000fca00087fe4ff */
[----:B------:R-:W3:Y:S04]  /*a7f0*/  @P1 LDG.E.U16 R2, desc[UR8][R4.64] ;  /* 0x0000000804021981 */ /* 0x000ee8000c1e1500 */
[----:B----4-:R0:W-:Y:S04]  /*a800*/  STL [R1+0x7c], R28 ;  /* 0x00007c1c01007387 */ /* 0x0101e80000100800 */
[----:B0-----:R-:W4:Y:S04]  /*a810*/  LDL.64 R28, [R1+0x888] ;  /* 0x00088800011c7983 */ /* 0x001f280000100a00 */
[----:B------:R-:W4:Y:S04]  /*a820*/  LDL.LU.64 R22, [R1+0x1478] ;  /* 0x0014780001167983 */ /* 0x000f280000300a00 */
[----:B---3--:R0:W-:Y:S04]  /*a830*/  STL [R1+0x80], R2 ;  /* 0x0000800201007387 */ /* 0x0081e80000100800 */
[----:B0-----:R-:W3:Y:S01]  /*a840*/  LDL.LU R2, [R1+0x1474] ;  /* 0x0014740001027983 */ /* 0x001ee20000300800 */
[----:B------:R-:W-:-:S02]  /*a850*/  ISETP.GT.AND P1, PT, R3, 0x1e, PT ;  /* 0x0000001e0300780c */ /* 0x000fc40003f24270 */
[----:B------:R-:W-:-:S04]  /*a860*/  IADD3 R4, P0, R24, UR4, RZ ;  /* 0x0000000418047c10 */ /* 0x000fc8000ff1e0ff */
[----:B------:R-:W-:Y:S02]  /*a870*/  IADD3.X R5, R25, UR5, RZ, P0, !PT ;  /* 0x0000000519057c10 */ /* 0x000fe400087fe4ff */
[----:B------:R-:W-:Y:S01]  /*a880*/  PRMT R6, RZ, 0x7610, R6 ;  /* 0x00007610ff067816 */ /* 0x000fe20000000006 */
[----:B------:R-:W4:Y:S01]  /*a890*/  LDL.64 R24, [R1+0x890] ;  /* 0x0008900001187983 */ /* 0x000f220000100a00 */
[----:B---3--:R-:W-:-:S06]  /*a8a0*/  PRMT R2, RZ, 0x7610, R2 ;  /* 0x00007610ff027816 */ /* 0x008fcc0000000002 */
[----:B------:R2:W3:Y:S02]  /*a8b0*/  @P1 LDG.E.U16 R2, desc[UR8][R4.64] ;  /* 0x0000000804021981 */ /* 0x0004e4000c1e1500 */
[----:B--2---:R-:W-:-:S04]  /*a8c0*/  IADD3 R4, P0, R16, UR4, RZ ;  /* 0x0000000410047c10 */ /* 0x004fc8000ff1e0ff */
[----:B------:R-:W-:-:S05]  /*a8d0*/  IADD3.X R5, R17, UR5, RZ, P0, !PT ;  /* 0x0000000511057c10 */ /* 0x000fca00087fe4ff */
[----:B------:R4:W2:Y:S01]  /*a8e0*/  @P1 LDG.E.U16 R6, desc[UR8][R4.64] ;  /* 0x0000000804061981 */ /* 0x0008a2000c1e1500 */
[----:B------:R-:W-:Y:S02]  /*a8f0*/  ISETP.GT.AND P2, PT, R3, 0x1f, PT ;  /* 0x0000001f0300780c */ /* 0x000fe40003f44270 */
[----:B------:R-:W-:Y:S02]  /*a900*/  PRMT R7, RZ, 0x7610, R7 ;  /* 0x00007610ff077816 */ /* 0x000fe40000000007 */
[----:B----4-:R-:W-:-:S04]  /*a910*/  IADD3 R4, P0, R28, UR4, RZ ;  /* 0x000000041c047c10 */ /* 0x010fc8000ff1e0ff */
[----:B------:R-:W-:-:S05]  /*a920*/  IADD3.X R5, R29, UR5, RZ, P0, !PT ;  /* 0x000000051d057c10 */ /* 0x000fca00087fe4ff */
[----:B------:R0:W4:Y:S01]  /*a930*/  @P2 LDG.E.U16 R7, desc[UR8][R4.64] ;  /* 0x0000000804072981 */ /* 0x000122000c1e1500 */
[----:B------:R-:W-:-:S03]  /*a940*/  PRMT R0, RZ, 0x7610, R0 ;  /* 0x00007610ff007816 */ /* 0x000fc60000000000 */
[----:B---3--:R1:W-:Y:S04]  /*a950*/  STL [R1+0xa8], R2 ;  /* 0x0000a80201007387 */ /* 0x0083e80000100800 */
[----:B-1----:R-:W3:Y:S04]  /*a960*/  LDL.LU R2, [R1+0x1470] ;  /* 0x0014700001027983 */ /* 0x002ee80000300800 */
[----:B------:R-:W3:Y:S04]  /*a970*/  LDL.LU.64 R16, [R1+0x1468] ;  /* 0x0014680001107983 */ /* 0x000ee80000300a00 */
[----:B--2---:R1:W-:Y:S04]  /*a980*/  STL [R1+0xb0], R6 ;  /* 0x0000b00601007387 */ /* 0x0043e80000100800 */
[----:B------:R-:W2:Y:S01]  /*a990*/  LDL.LU.64 R28, [R1+0x1460] ;  /* 0x00146000011c7983 */ /* 0x000ea20000300a00 */
[----:B-1----:R-:W0:Y:S02]  /*a9a0*/  S2R R6, SR_TID.X ;  /* 0x0000000000067919 */ /* 0x002e240000002100 */
[----:B0-----:R-:W-:-:S04]  /*a9b0*/  LOP3.LUT R4, R6, 0x1f, RZ, 0xc0, !PT ;  /* 0x0000001f06047812 */ /* 0x001fc800078ec0ff */
[----:B------:R-:W-:Y:S02]  /*a9c0*/  ISETP.GE.AND P0, PT, R4, R3, PT ;  /* 0x000000030400720c */ /* 0x000fe40003f06270 */
[----:B------:R-:W-:-:S04]  /*a9d0*/  IADD3 R4, P1, R24, UR4, RZ ;  /* 0x0000000418047c10 */ /* 0x000fc8000ff3e0ff */
[----:B------:R-:W-:-:S05]  /*a9e0*/  IADD3.X R5, R25, UR5, RZ, P1, !PT ;  /* 0x0000000519057c10 */ /* 0x000fca0008ffe4ff */
[----:B------:R-:W3:Y:S04]  /*a9f0*/  @P2 LDG.E.U16 R0, desc[UR8][R4.64] ;  /* 0x0000000804002981 */ /* 0x000ee8000c1e1500 */
[----:B------:R0:W-:Y:S04]  /*aa00*/  STL [R1+0x9a4], R3 ;  /* 0x0009a40301007387 */ /* 0x0001e80000100800 */
[----:B0-----:R-:W2:Y:S04]  /*aa10*/  LDL R3, [R1+0x94c] ;  /* 0x00094c0001037983 */ /* 0x001ea80000100800 */
[----:B------:R-:W2:Y:S04]  /*aa20*/  LDL.LU.64 R24, [R1+0x1458] ;  /* 0x0014580001187983 */ /* 0x000ea80000300a00 */
[----:B----4-:R0:W-:Y:S04]  /*aa30*/  STL [R1+0xc0], R7 ;  /* 0x0000c00701007387 */ /* 0x0101e80000100800 */
[----:B0-----:R-:W4:Y:S01]  /*aa40*/  LDL R7, [R1+0x684] ;  /* 0x0006840001077983 */ /* 0x001f220000100800 */
[----:B------:R-:W-:Y:S06]  /*aa50*/  BAR.SYNC.DEFER_BLOCKING 0x0 ;  /* 0x0000000000007b1d */ /* 0x000fec0000010000 */
[----:B---3--:R0:W-:Y:S04]  /*aa60*/  STL [R1+0xbc], R0 ;  /* 0x0000bc0001007387 */ /* 0x0081e80000100800 */
[----:B0-----:R-:W3:Y:S04]  /*aa70*/  LDL.LU R0, [R1+0x1454] ;  /* 0x0014540001007983 */ /* 0x001ee80000300800 */
[----:B------:R-:W2:Y:S02]  /*aa80*/  LDL R5, [R1+0x984] ;  /* 0x0009840001057983 */ /* 0x000ea40000100800 */
[----:B--2---:R-:W-:-:S02]  /*aa90*/  IADD3 R4, P1, R5, R2, RZ ;  /* 0x0000000205047210 */ /* 0x004fc40007f3e0ff */
[----:B------:R-:W3:Y:S01]  /*aaa0*/  LDL R5, [R1+0x974] ;  /* 0x0009740001057983 */ /* 0x000ee20000100800 */
[----:B------:R-:W-:Y:S02]  /*aab0*/  PRMT R29, RZ, 0x7610, R29 ;  /* 0x00007610ff1d7816 */ /* 0x000fe4000000001d */
[----:B---3--:R-:W-:-:S05]  /*aac0*/  IMAD.X R5, R5, 0x1, R0, P1 ;  /* 0x0000000105057824 */ /* 0x008fca00008e0600 */
[----:B------:R-:W2:Y:S04]  /*aad0*/  @!P0 LDG.E.U16 R29, desc[UR8][R4.64] ;  /* 0x00000008041d8981 */ /* 0x000ea8000c1e1500 */
[----:B--2---:R0:W-:Y:S04]  /*aae0*/  STL [R1+0xc8], R29 ;  /* 0x0000c81d01007387 */ /* 0x0041e80000100800 */
[----:B0-----:R-:W2:Y:S04]  /*aaf0*/  LDL.LU R29, [R1+0x1450] ;  /* 0x00145000011d7983 */ /* 0x001ea80000300800 */
[----:B------:R-:W3:Y:S01]  /*ab00*/  LDL R5, [R1+0x6a8] ;  /* 0x0006a80001057983 */ /* 0x000ee20000100800 */
[----:B------:R-:W-:-:S03]  /*ab10*/  IADD3 R4, P1, R3, R2, RZ ;  /* 0x0000000203047210 */ /* 0x000fc60007f3e0ff */
[----:B------:R-:W4:Y:S01]  /*ab20*/  LDL.LU R3, [R1+0x4] ;  /* 0x0000040001037983 */ /* 0x000f220000300800 */
[----:B--2---:R-:W-:Y:S01]  /*ab30*/  PRMT R29, RZ, 0x7610, R29 ;  /* 0x00007610ff1d7816 */ /* 0x004fe2000000001d */
[----:B---3--:R-:W-:-:S05]  /*ab40*/  IMAD.X R5, R5, 0x1, R0, P1 ;  /* 0x0000000105057824 */ /* 0x008fca00008e0600 */
[----:B------:R-:W2:Y:S04]  /*ab50*/  @!P0 LDG.E.U16 R29, desc[UR8][R4.64] ;  /* 0x00000008041d8981 */ /* 0x000ea8000c1e1500 */
[----:B--2---:R0:W-:Y:S04]  /*ab60*/  STL [R1+0xb8], R29 ;  /* 0x0000b81d01007387 */ /* 0x0041e80000100800 */
[----:B0-----:R-:W2:Y:S04]  /*ab70*/  LDL.LU R29, [R1+0x144c] ;  /* 0x00144c00011d7983 */ /* 0x001ea80000300800 */
[----:B------:R-:W3:Y:S02]  /*ab80*/  LDL R5, [R1+0x948] ;  /* 0x0009480001057983 */ /* 0x000ee40000100800 */
[----:B---3--:R-:W-:-:S02]  /*ab90*/  IADD3 R4, P1, R5, R2, RZ ;  /* 0x0000000205047210 */ /* 0x008fc40007f3e0ff */
[----:B------:R-:W3:Y:S01]  /*aba0*/  LDL R5, [R1+0x688] ;  /* 0x0006880001057983 */ /* 0x000ee20000100800 */
[----:B--2---:R-:W-:Y:S02]  /*abb0*/  PRMT R29, RZ, 0x7610, R29 ;  /* 0x00007610ff1d7816 */ /* 0x004fe4000000001d */
[----:B---3--:R-:W-:-:S05]  /*abc0*/  IMAD.X R5, R5, 0x1, R0, P1 ;  /* 0x0000000105057824 */ /* 0x008fca00008e0600 */
[----:B------:R-:W2:Y:S04]  /*abd0*/  @!P0 LDG.E.U16 R29, desc[UR8][R4.64] ;  /* 0x00000008041d8981 */ /* 0x000ea8000c1e1500 */
[----:B--2---:R0:W-:Y:S04]  /*abe0*/  STL [R1+0xb4], R29 ;  /* 0x0000b41d01007387 */ /* 0x0041e80000100800 */
[----:B0-----:R-:W2:Y:S04]  /*abf0*/  LDL.LU R29, [R1+0x1448] ;  /* 0x00144800011d7983 */ /* 0x001ea80000300800 */
[----:B------:R-:W3:Y:S01]  /*ac00*/  LDL R5, [R1+0x938] ;  /* 0x0009380001057983 */ /* 0x000ee20000100800 */
[----:B--2---:R-:W-:-:S02]  /*ac10*/  PRMT R29, RZ, 0x7610, R29 ;  /* 0x00007610ff1d7816 */ /* 0x004fc4000000001d */
[----:B---3--:R-:W-:-:S05]  /*ac20*/  IADD3 R4, P1, R5, R2, RZ ;  /* 0x0000000205047210 */ /* 0x008fca0007f3e0ff */
[----:B----4-:R-:W-:Y:S02]  /*ac30*/  IMAD.X R5, R7, 0x1, R0, P1 ;  /* 0x0000000107057824 */ /* 0x010fe400008e0600 */
[----:B------:R-:W2:Y:S04]  /*ac40*/  LDL R7, [R1+0x908] ;  /* 0x0009080001077983 */ /* 0x000ea80000100800 */
[----:B------:R-:W3:Y:S04]  /*ac50*/  @!P0 LDG.E.U16 R29, desc[UR8][R4.64] ;  /* 0x00000008041d8981 */ /* 0x000ee8000c1e1500 */
[----:B---3--:R0:W-:Y:S04]  /*ac60*/  STL [R1+0xac], R29 ;  /* 0x0000ac1d01007387 */ /* 0x0081e80000100800 */
[----:B0-----:R-:W3:Y:S04]  /*ac70*/  LDL.LU R29, [R1+0x1444] ;  /* 0x00144400011d7983 */ /* 0x001ee80000300800 */
[----:B------:R-:W4:Y:S02]  /*ac80*/  LDL R5, [R1+0x928] ;  /* 0x0009280001057983 */ /* 0x000f240000100800 */
[----:B----4-:R-:W-:-:S02]  /*ac90*/  IADD3 R4, P1, R5, R2, RZ ;  /* 0x0000000205047210 */ /* 0x010fc40007f3e0ff */
[----:B------:R-:W4:Y:S01]  /*aca0*/  LDL R5, [R1+0x668] ;  /* 0x0006680001057983 */ /* 0x000f220000100800 */
[----:B---3--:R-:W-:Y:S02]  /*acb0*/  PRMT R29, RZ, 0x7610, R29 ;  /* 0x00007610ff1d7816 */ /* 0x008fe4000000001d */
[----:B----4-:R-:W-:-:S05]  /*acc0*/  IMAD.X R5, R5, 0x1, R0, P1 ;  /* 0x0000000105057824 */ /* 0x010fca00008e0600 */
[----:B------:R-:W3:Y:S04]  /*acd0*/  @!P0 LDG.E.U16 R29, desc[UR8][R4.64] ;  /* 0x00000008041d8981 */ /* 0x000ee8000c1e1500 */
[----:B---3--:R0:W-:Y:S04]  /*ace0*/  STL [R1+0xa4], R29 ;  /* 0x0000a41d01007387 */ /* 0x0081e80000100800 */
[----:B0-----:R-:W3:Y:S04]  /*acf0*/  LDL.LU R29, [R1+0x1440] ;  /* 0x00144000011d7983 */ /* 0x001ee80000300800 */
[----:B------:R-:W4:Y:S02]  /*ad00*/  LDL R5, [R1+0x918] ;  /* 0x0009180001057983 */ /* 0x000f240000100800 */
[----:B----4-:R-:W-:-:S02]  /*ad10*/  IADD3 R4, P1, R5, R2, RZ ;  /* 0x0000000205047210 */ /* 0x010fc40007f3e0ff */
[----:B------:R-:W4:Y:S01]  /*ad20*/  LDL R5, [R1+0x658] ;  /* 0x0006580001057983 */ /* 0x000f220000100800 */
[----:B------:R-:W-:Y:S02]  /*ad30*/  PRMT R6, RZ, 0x7610, R6 ;  /* 0x00007610ff067816 */ /* 0x000fe40000000006 */
[----:B----4-:R-:W-:-:S05]  /*ad40*/  IMAD.X R5, R5, 0x1, R0, P1 ;  /* 0x0000000105057824 */ /* 0x010fca00008e0600 */
[----:B------:R-:W4:Y:S04]  /*ad50*/  @!P0 LDG.E.U16 R6, desc[UR8][R4.64] ;  /* 0x0000000804068981 */ /* 0x000f28000c1e1500 */
[----:B----4-:R0:W-:Y:S02]  /*ad60*/  STL [R1+0xa0], R6 ;  /* 0x0000a00601007387 */ /* 0x0101e40000100800 */
[----:B0-----:R-:W0:Y:S02]  /*ad70*/  S2R R6, SR_TID.X ;  /* 0x0000000000067919 */ /* 0x001e240000002100 */
[----:B0-----:R-:W-:Y:S02]  /*ad80*/  LOP3.LUT R4, R6, 0x3f, RZ, 0xc0, !PT ;  /* 0x0000003f06047812 */ /* 0x001fe400078ec0ff */
[----:B--2---:R-:W-:-:S02]  /*ad90*/  IADD3 R6, P1, R7, R2, RZ ;  /* 0x0000000207067210 */ /* 0x004fc40007f3e0ff */
[----:B------:R-:W2:Y:S01]  /*ada0*/  LDL R7, [R1+0x640] ;  /* 0x0006400001077983 */ /* 0x000ea20000100800 */
[----:B------:R-:W0:Y:S01]  /*adb0*/  S2UR UR7, SR_CgaCtaId ;  /* 0x00000000000779c3 */ /* 0x000e220000008800 */
[----:B------:R-:W-:Y:S01]  /*adc0*/  UMOV UR6, 0x400 ;  /* 0x0000040000067882 */ /* 0x000fe20000000000 */
[----:B------:R-:W-:Y:S01]  /*add0*/  IMAD.SHL.U32 R4, R4, 0x2, RZ ;  /* 0x0000000204047824 */ /* 0x000fe200078e00ff */
[----:B0-----:R-:W-:-:S09]  /*ade0*/  ULEA UR6, UR7, UR6, 0x18 ;  /* 0x0000000607067291 */ /* 0x001fd2000f8ec03f */
[----:B---3--:R0:W-:Y:S02]  /*adf0*/  STS.U16 [R4+UR6], R29 ;  /* 0x0000001d04007988 */ /* 0x0081e40008000406 */
[----:B0-----:R-:W-:Y:S01]  /*ae00*/  PRMT R4, RZ, 0x7610, R4 ;  /* 0x00007610ff047816 */ /* 0x001fe20000000004 */
[----:B--2---:R-:W-:-:S05]  /*ae10*/  IMAD.X R7, R7, 0x1, R0, P1 ;  /* 0x0000000107077824 */ /* 0x004fca00008e0600 */
[----:B------:R-:W2:Y:S04]  /*ae20*/  @!P0 LDG.E.U16 R4, desc[UR8][R6.64] ;  /* 0x0000000806048981 */ /* 0x000ea8000c1e1500 */
[----:B--2---:R0:W-:Y:S04]  /*ae30*/  STL [R1+0x94], R4 ;  /* 0x0000940401007387 */ /* 0x0041e80000100800 */
[----:B------:R-:W2:Y:S01]  /*ae40*/  LDL R7, [R1+0x8f8] ;  /* 0x0008f80001077983 */ /* 0x000ea20000100800 */
[----:B0-----:R-:W0:Y:S02]  /*ae50*/  S2R R4, SR_TID.X ;  /* 0x0000000000047919 */ /* 0x001e240000002100 */
[----:B0-----:R-:W-:-:S05]  /*ae60*/  LOP3.LUT R4, R4, 0x3f, RZ, 0xc0, !PT ;  /* 0x0000003f04047812 */ /* 0x001fca00078ec0ff */
[----:B------:R-:W-:-:S05]  /*ae70*/  IMAD.SHL.U32 R4, R4, 0x2, RZ ;  /* 0x0000000204047824 */ /* 0x000fca00078e00ff */
[----:B------:R0:W-:Y:S04]  /*ae80*/  STS.U16 [R4+UR6+0x80], R3 ;  /* 0x0000800304007988 */ /* 0x0001e80008000406 */
[----:B0-----:R-:W3:Y:S01]  /*ae90*/  LDL.LU R3, [R1+0x924] ;  /* 0x0009240001037983 */ /* 0x001ee20000300800 */
[----:B--2---:R-:W-:-:S03]  /*aea0*/  IADD3 R6, P1, R7, R2, RZ ;  /* 0x0000000207067210 */ /* 0x004fc60007f3e0ff */
[----:B------:R-:W2:Y:S01]  /*aeb0*/  LDL R7, [R1+0x630] ;  /* 0x0006300001077983 */ /* 0x000ea20000100800 */
[----:B------:R-:W-:Y:S01]  /*aec0*/  PRMT R4, RZ, 0x7610, R4 ;  /* 0x00007610ff047816 */ /* 0x000fe20000000004 */
[----:B--2---:R-:W-:-:S05]  /*aed0*/  IMAD.X R7, R7, 0x1, R0, P1 ;  /* 0x0000000107077824 */ /* 0x004fca00008e0600 */
[----:B------:R-:W2:Y:S04]  /*aee0*/  @!P0 LDG.E.U16 R4, desc[UR8][R6.64] ;  /* 0x0000000806048981 */ /* 0x000ea8000c1e1500 */
[----:B--2---:R0:W-:Y:S04]  /*aef0*/  STL [R1+0x90], R4 ;  /* 0x0000900401007387 */ /* 0x0041e80000100800 */
[----:B------:R-:W2:Y:S01]  /*af00*/  LDL R7, [R1+0x8e8] ;  /* 0x0008e80001077983 */ /* 0x000ea20000100800 */
[----:B0-----:R-:W0:Y:S01]  /*af10*/  S2R R4, SR_TID.X ;  /* 0x0000000000047919 */ /* 0x001e220000002100 */
[----:B--2---:R-:W-:-:S02]  /*af20*/  IADD3 R6, P1, R7, R2, RZ ;  /* 0x0000000207067210 */ /* 0x004fc40007f3e0ff */
[----:B------:R-:W2:Y:S01]  /*af30*/  LDL R7, [R1+0x620] ;  /* 0x0006200001077983 */ /* 0x000ea20000100800 */
[----:B0-----:R-:W-:-:S05]  /*af40*/  LOP3.LUT R4, R4, 0x3f, RZ, 0xc0, !PT ;  /* 0x0000003f04047812 */ /* 0x001fca00078ec0ff */
[----:B------:R-:W-:-:S05]  /*af50*/  IMAD.SHL.U32 R4, R4, 0x2, RZ ;  /* 0x0000000204047824 */ /* 0x000fca00078e00ff */
[----:B------:R0:W-:Y:S02]  /*af60*/  STS.U16 [R4+UR6+0x800], R24 ;  /* 0x0008001804007988 */ /* 0x0001e40008000406 */
[----:B0-----:R-:W-:Y:S01]  /*af70*/  PRMT R4, RZ, 0x7610, R4 ;  /* 0x00007610ff047816 */ /* 0x001fe20000000004 */
        /* <DEDUP_REMOVED lines=35> */
[----:B--2---:R-:W-:Y:S04]  /*b1b0*/  STL [R1+0x78], R4 ;  /* 0x0000780401007387 */ /* 0x004fe80000100800 */
[----:B------:R-:W2:Y:S02]  /*b1c0*/  LDL R7, [R1+0x8a8] ;  /* 0x0008a80001077983 */ /* 0x000ea40000100800 */
[----:B--2---:R-:W-:-:S02]  /*b1d0*/  IADD3 R6, P1, R7, R2, RZ ;  /* 0x0000000207067210 */ /* 0x004fc40007f3e0ff */
[----:B------:R-:W2:Y:S01]  /*b1e0*/  LDL R7, [R1+0x5d8] ;  /* 0x0005d80001077983 */ /* 0x000ea20000100800 */
[----:B------:R-:W-:Y:S02]  /*b1f0*/  PRMT R5, RZ, 0x7610, R5 ;  /* 0x00007610ff057816 */ /* 0x000fe40000000005 */
[----:B--2---:R-:W-:-:S05]  /*b200*/  IMAD.X R7, R7, 0x1, R0, P1 ;  /* 0x0000000107077824 */ /* 0x004fca00008e0600 */
[----:B------:R-:W2:Y:S04]  /*b210*/  @!P0 LDG.E.U16 R5, desc[UR8][R6.64] ;  /* 0x0000000806058981 */ /* 0x000ea8000c1e1500 */
[----:B------:R-:W4:Y:S04]  /*b220*/  LDL R7, [R1+0x898] ;  /* 0x0008980001077983 */ /* 0x000f280000100800 */
[----:B--2---:R-:W-:Y:S01]  /*b230*/  STL [R1+0x74], R5 ;  /* 0x0000740501007387 */ /* 0x004fe20000100800 */
[----:B----4-:R-:W-:-:S03]  /*b240*/  IADD3 R6, P1, R7, R2, RZ ;  /* 0x0000000207067210 */ /* 0x010fc60007f3e0ff */
[----:B------:R-:W2:Y:S01]  /*b250*/  LDL R7, [R1+0x5c8] ;  /* 0x0005c80001077983 */ /* 0x000ea20000100800 */
[----:B------:R-:W-:Y:S01]  /*b260*/  PRMT R27, RZ, 0x7610, R27 ;  /* 0x00007610ff1b7816 */ /* 0x000fe2000000001b */
[----:B--2---:R-:W-:-:S05]  /*b270*/  IMAD.X R7, R7, 0x1, R0, P1 ;  /* 0x0000000107077824 */ /* 0x004fca00008e0600 */
[----:B------:R-:W2:Y:S04]  /*b280*/  @!P0 LDG.E.U16 R27, desc[UR8][R6.64] ;  /* 0x00000008061b8981 */ /* 0x000ea8000c1e1500 */
[----:B--2---:R0:W-:Y:S04]  /*b290*/  STL [R1+0x70], R27 ;  /* 0x0000701b01007387 */ /* 0x0041e80000100800 */
[----:B0-----:R-:W2:Y:S04]  /*b2a0*/  LDL.LU R27, [R1+0x143c] ;  /* 0x00143c00011b7983 */ /* 0x001ea80000300800 */
[----:B------:R-:W4:Y:S02]  /*b2b0*/  LDL R7, [R1+0x968] ;  /* 0x0009680001077983 */ /* 0x000f240000100800 */
[----:B----4-:R-:W-:-:S02]  /*b2c0*/  IADD3 R6, P1, R7, R2, RZ ;  /* 0x0000000207067210 */ /* 0x010fc40007f3e0ff */
[----:B------:R-:W4:Y:S01]  /*b2d0*/  LDL R7, [R1+0x5b8] ;  /* 0x0005b80001077983 */ /* 0x000f220000100800 */
[----:B--2---:R-:W-:Y:S02]  /*b2e0*/  PRMT R27, RZ, 0x7610, R27 ;  /* 0x00007610ff1b7816 */ /* 0x004fe4000000001b */
[----:B----4-:R-:W-:-:S05]  /*b2f0*/  IMAD.X R7, R7, 0x1, R0, P1 ;  /* 0x0000000107077824 */ /* 0x010fca00008e0600 */
[----:B------:R-:W2:Y:S04]  /*b300*/  @!P0 LDG.E.U16 R27, desc[UR8][R6.64] ;  /* 0x00000008061b8981 */ /* 0x000ea8000c1e1500 */
[----:B--2---:R0:W-:Y:S04]  /*b310*/  STL [R1+0x6c], R27 ;  /* 0x00006c1b01007387 */ /* 0x0041e80000100800 */
[----:B0-----:R-:W2:Y:S04]  /*b320*/  LDL.LU R27, [R1+0x1438] ;  /* 0x00143800011b7983 */ /* 0x001ea80000300800 */
[----:B------:R-:W4:Y:S02]  /*b330*/  LDL R7, [R1+0x980] ;  /* 0x0009800001077983 */ /* 0x000f240000100800 */
[----:B----4-:R-:W-:-:S02]  /*b340*/  IADD3 R6, P1, R7, R2, RZ ;  /* 0x0000000207067210 */ /* 0x010fc40007f3e0ff */
[----:B------:R-:W4:Y:S01]  /*b350*/  LDL R7, [R1+0x5a8] ;  /* 0x0005a80001077983 */ /* 0x000f220000100800 */
[----:B------:R-:W-:Y:S02]  /*b360*/  PRMT R28, RZ, 0x7610, R28 ;  /* 0x00007610ff1c7816 */ /* 0x000fe4000000001c */
[----:B----4-:R-:W-:-:S05]  /*b370*/  IMAD.X R7, R7, 0x1, R0, P1 ;  /* 0x0000000107077824 */ /* 0x010fca00008e0600 */
[----:B------:R-:W4:Y:S04]  /*b380*/  @!P0 LDG.E.U16 R28, desc[UR8][R6.64] ;  /* 0x00000008061c8981 */ /* 0x000f28000c1e1500 */
[----:B----4-:R0:W-:Y:S04]  /*b390*/  STL [R1+0x68], R28 ;  /* 0x0000681c01007387 */ /* 0x0101e80000100800 */
[----:B0-----:R-:W4:Y:S04]  /*b3a0*/  LDL.LU R28, [R1+0x1434] ;  /* 0x00143400011c7983 */ /* 0x001f280000300800 */
[----:B------:R-:W3:Y:S02]  /*b3b0*/  LDL R7, [R1+0x990] ;  /* 0x0009900001077983 */ /* 0x000ee40000100800 */
[----:B---3--:R-:W-:-:S02]  /*b3c0*/  IADD3 R6, P1, R7, R2, RZ ;  /* 0x0000000207067210 */ /* 0x008fc40007f3e0ff */
[----:B------:R-:W3:Y:S01]  /*b3d0*/  LDL R7, [R1+0x950] ;  /* 0x0009500001077983 */ /* 0x000ee20000100800 */
[----:B------:R-:W-:Y:S02]  /*b3e0*/  PRMT R20, RZ, 0x7610, R20 ;  /* 0x00007610ff147816 */ /* 0x000fe40000000014 */
[----:B---3--:R-:W-:-:S05]  /*b3f0*/  IMAD.X R7, R7, 0x1, R0, P1 ;  /* 0x0000000107077824 */ /* 0x008fca00008e0600 */
[----:B------:R-:W3:Y:S04]  /*b400*/  @!P0 LDG.E.U16 R20, desc[UR8][R6.64] ;  /* 0x0000000806148981 */ /* 0x000ee8000c1e1500 */
[----:B---3--:R0:W-:Y:S04]  /*b410*/  STL [R1+0x64], R20 ;  /* 0x0000641401007387 */ /* 0x0081e80000100800 */
[----:B0-----:R-:W3:Y:S04]  /*b420*/  LDL.LU R20, [R1+0x1430] ;  /* 0x0014300001147983 */ /* 0x001ee80000300800 */
[----:B------:R-:W2:Y:S02]  /*b430*/  LDL R7, [R1+0x934] ;  /* 0x0009340001077983 */ /* 0x000ea40000100800 */
[----:B--2---:R-:W-:-:S02]  /*b440*/  IADD3 R6, P1, R7, R2, RZ ;  /* 0x0000000207067210 */ /* 0x004fc40007f3e0ff */
[----:B------:R-:W2:Y:S01]  /*b450*/  LDL R7, [R1+0x674] ;  /* 0x0006740001077983 */ /* 0x000ea20000100800 */
[----:B------:R-:W-:Y:S02]  /*b460*/  PRMT R19, RZ, 0x7610, R19 ;  /* 0x00007610ff137816 */ /* 0x000fe40000000013 */
[----:B--2---:R-:W-:-:S05]  /*b470*/  IMAD.X R7, R7, 0x1, R0, P1 ;  /* 0x0000000107077824 */ /* 0x004fca00008e0600 */
        /* <DEDUP_REMOVED lines=11> */
[----:B------:R-:W3:Y:S01]  /*b530*/  LDL R7, [R1+0x960] ;  /* 0x0009600001077983 */ /* 0x000ee20000100800 */
[----:B------:R-:W0:Y:S01]  /*b540*/  S2R R4, SR_TID.X ;  /* 0x0000000000047919 */ /* 0x000e220000002100 */
[----:B---3--:R-:W-:-:S02]  /*b550*/  IADD3 R6, P1, R7, R2, RZ ;  /* 0x0000000207067210 */ /* 0x008fc40007f3e0ff */
[----:B------:R-:W3:Y:S01]  /*b560*/  LDL R7, [R1+0x6a0] ;  /* 0x0006a00001077983 */ /* 0x000ee20000100800 */
[----:B0-----:R-:W-:-:S05]  /*b570*/  LOP3.LUT R4, R4, 0x3f, RZ, 0xc0, !PT ;  /* 0x0000003f04047812 */ /* 0x001fca00078ec0ff */
[----:B------:R-:W-:-:S05]  /*b580*/  IMAD.SHL.U32 R4, R4, 0x2, RZ ;  /* 0x0000000204047824 */ /* 0x000fca00078e00ff */
[----:B------:R-:W-:Y:S01]  /*b590*/  STS.U16 [R4+UR6+0x1800], R11 ;  /* 0x0018000b04007988 */ /* 0x000fe20008000406 */
[----:B------:R-:W-:-:S03]  /*b5a0*/  LOP3.LUT R5, R4, 0x10, RZ, 0x3c, !PT ;  /* 0x0000001004057812 */ /* 0x000fc600078e3cff */
[----:B------:R0:W-:Y:S02]  /*b5b0*/  STS.U16 [R4+UR6+0x1880], R10 ;  /* 0x0018800a04007988 */ /* 0x0001e40008000406 */
[----:B0-----:R-:W-:Y:S01]  /*b5c0*/  PRMT R4, RZ, 0x7610, R4 ;  /* 0x00007610ff047816 */ /* 0x001fe20000000004 */
[----:B---3--:R-:W-:-:S05]  /*b5d0*/  IMAD.X R7, R7, 0x1, R0, P1 ;  /* 0x0000000107077824 */ /* 0x008fca00008e0600 */
[----:B------:R-:W3:Y:S04]  /*b5e0*/  @!P0 LDG.E.U16 R4, desc[UR8][R6.64] ;  /* 0x0000000806048981 */ /* 0x000ee8000c1e1500 */
[----:B---3--:R-:W-:Y:S04]  /*b5f0*/  STL [R1+0x54], R4 ;  /* 0x0000540401007387 */ /* 0x008fe80000100800 */
[----:B------:R-:W3:Y:S01]  /*b600*/  LDL R7, [R1+0x664] ;  /* 0x0006640001077983 */ /* 0x000ee20000100800 */
[----:B------:R-:W-:-:S03]  /*b610*/  IADD3 R6, P1, R3, R2, RZ ;  /* 0x0000000203067210 */ /* 0x000fc60007f3e0ff */
[----:B------:R-:W-:Y:S04]  /*b620*/  STS.U16 [R5+UR6+0x100], R9 ;  /* 0x0001000905007988 */ /* 0x000fe80008000406 */
[----:B------:R-:W-:Y:S04]  /*b630*/  STS.U16 [R5+UR6+0x180], R8 ;  /* 0x0001800805007988 */ /* 0x000fe80008000406 */
[----:B------:R-:W-:Y:S04]  /*b640*/  STS.U16 [R5+UR6+0x900], R27 ;  /* 0x0009001b05007988 */ /* 0x000fe80008000406 */
[----:B------:R-:W-:Y:S04]  /*b650*/  STS.U16 [R5+UR6+0x980], R28 ;  /* 0x0009801c05007988 */ /* 0x000fe80008000406 */
[----:B------:R-:W-:Y:S04]  /*b660*/  STS.U16 [R5+UR6+0x1100], R20 ;  /* 0x0011001405007988 */ /* 0x000fe80008000406 */
[----:B--2---:R-:W-:Y:S04]  /*b670*/  STS.U16 [R5+UR6+0x1180], R19 ;  /* 0x0011801305007988 */ /* 0x004fe80008000406 */
[----:B------:R-:W-:Y:S04]  /*b680*/  STS.U16 [R5+UR6+0x1900], R13 ;  /* 0x0019000d05007988 */ /* 0x000fe80008000406 */
[----:B------:R0:W-:Y:S02]  /*b690*/  STS.U16 [R5+UR6+0x1980], R12 ;  /* 0x0019800c05007988 */ /* 0x0001e40008000406 */
[----:B0-----:R-:W-:-:S02]  /*b6a0*/  PRMT R5, RZ, 0x7610, R5 ;  /* 0x00007610ff057816 */ /* 0x001fc40000000005 */
[----:B------:R-:W-:Y:S01]  /*b6b0*/  STL [R1+0xb48], R3 ;  /* 0x000b480301007387 */ /* 0x000fe20000100800 */
[----:B---3--:R-:W-:-:S05]  /*b6c0*/  IMAD.X R7, R7, 0x1, R0, P1 ;  /* 0x0000000107077824 */ /* 0x008fca00008e0600 */
[----:B------:R-:W2:Y:S04]  /*b6d0*/  @!P0 LDG.E.U16 R5, desc[UR8][R6.64] ;  /* 0x0000000806058981 */ /* 0x000ea8000c1e1500 */
[----:B------:R-:W3:Y:S04]  /*b6e0*/  LDL.LU R6, [R1+0x1c] ;  /* 0x00001c0001067983 */ /* 0x000ee80000300800 */
[----:B------:R-:W4:Y:S01]  /*b6f0*/  LDL R7, [R1+0x914] ;  /* 0x0009140001077983 */ /* 0x000f220000100800 */
[----:B------:R-:W0:Y:S02]  /*b700*/  S2R R4, SR_TID.X ;  /* 0x0000000000047919 */ /* 0x000e240000002100 */
[----:B0-----:R-:W-:-:S05]  /*b710*/  LOP3.LUT R4, R4, 0x3f, RZ, 0xc0, !PT ;  /* 0x0000003f04047812 */ /* 0x001fca00078ec0ff */
[----:B------:R-:W-:Y:S01]  /*b720*/  IMAD.SHL.U32 R4, R4, 0x2, RZ ;  /* 0x0000000204047824 */ /* 0x000fe200078e00ff */
[----:B--2---:R0:W-:Y:S04]  /*b730*/  STL [R1+0x50], R5 ;  /* 0x0000500501007387 */ /* 0x0041e80000100800 */
[----:B0-----:R-:W-:-:S05]  /*b740*/  LOP3.LUT R5, R4, 0x20, RZ, 0x3c, !PT ;  /* 0x0000002004057812 */ /* 0x001fca00078e3cff */
[----:B---3--:R4:W-:Y:S02]  /*b750*/  STS.U16 [R5+UR6+0x200], R6 ;  /* 0x0002000605007988 */ /* 0x0089e40008000406 */
[----:B----4-:R-:W-:Y:S02]  /*b760*/  IADD3 R6, P1, R7, R2, RZ ;  /* 0x0000000207067210 */ /* 0x010fe40007f3e0ff */
[----:B------:R-:W2:Y:S01]  /*b770*/  LDL R7, [R1+0x64c] ;  /* 0x00064c0001077983 */ /* 0x000ea20000100800 */
[----:B------:R-:W-:Y:S02]  /*b780*/  PRMT R22, RZ, 0x7610, R22 ;  /* 0x00007610ff167816 */ /* 0x000fe40000000016 */
[----:B--2---:R-:W-:-:S05]  /*b790*/  IMAD.X R7, R7, 0x1, R0, P1 ;  /* 0x0000000107077824 */ /* 0x004fca00008e0600 */
[----:B------:R-:W2:Y:S04]  /*b7a0*/  @!P0 LDG.E.U16 R22, desc[UR8][R6.64] ;  /* 0x0000000806168981 */ /* 0x000ea8000c1e1500 */
[----:B--2---:R0:W-:Y:S04]  /*b7b0*/  STL [R1+0x4c], R22 ;  /* 0x00004c1601007387 */ /* 0x0041e80000100800 */
[----:B0-----:R-:W2:Y:S04]  /*b7c0*/  LDL.LU R22, [R1+0x1424] ;  /* 0x0014240001167983 */ /* 0x001ea80000300800 */
[----:B------:R-:W3:Y:S04]  /*b7d0*/  LDL.LU R6, [R1+0x20] ;  /* 0x0000200001067983 */ /* 0x000ee80000300800 */
[----:B------:R-:W4:Y:S04]  /*b7e0*/  LDL R7, [R1+0x904] ;  /* 0x0009040001077983 */ /* 0x000f280000100800 */
[----:B---3--:R4:W-:Y:S02]  /*b7f0*/  STS.U16 [R5+UR6+0x280], R6 ;  /* 0x0002800605007988 */ /* 0x0089e40008000406 */
[----:B----4-:R-:W-:-:S02]  /*b800*/  IADD3 R6, P1, R7, R2, RZ ;  /* 0x0000000207067210 */ /* 0x010fc40007f3e0ff */
[----:B------:R-:W3:Y:S01]  /*b810*/  LDL R7, [R1+0x63c] ;  /* 0x00063c0001077983 */ /* 0x000ee20000100800 */
[----:B--2---:R-:W-:Y:S02]  /*b820*/  PRMT R22, RZ, 0x7610, R22 ;  /* 0x00007610ff167816 */ /* 0x004fe40000000016 */
[----:B---3--:R-:W-:-:S05]  /*b830*/  IMAD.X R7, R7, 0x1, R0, P1 ;  /* 0x0000000107077824 */ /* 0x008fca00008e0600 */
        /* <DEDUP_REMOVED lines=39> */
[----:B------:R-:W2:Y:S02]  /*bab0*/  LDL R7, [R1+0x8b4] ;  /* 0x0008b40001077983 */ /* 0x000ea40000100800 */
[----:B--2---:R-:W-:-:S02]  /*bac0*/  IADD3 R6, P1, R7, R2, RZ ;  /* 0x0000000207067210 */ /* 0x004fc40007f3e0ff */
[----:B------:R-:W2:Y:S01]  /*bad0*/  LDL R7, [R1+0x5e4] ;  /* 0x0005e40001077983 */ /* 0x000ea20000100800 */
[----:B------:R-:W-:Y:S02]  /*bae0*/  PRMT R4, RZ, 0x7610, R4 ;  /* 0x00007610ff047816 */ /* 0x000fe40000000004 */
[----:B--2---:R-:W-:-:S05]  /*baf0*/  IMAD.X R7, R7, 0x1, R0, P1 ;  /* 0x0000000107077824 */ /* 0x004fca00008e0600 */
[----:B------:R-:W2:Y:S04]  /*bb00*/  @!P0 LDG.E.U16 R4, desc[UR8][R6.64] ;  /* 0x0000000806048981 */ /* 0x000ea8000c1e1500 */
[----:B------:R-:W-:Y:S04]  /*bb10*/  STS.U16 [R5+UR6+0x1200], R22 ;  /* 0x0012001605007988 */ /* 0x000fe80008000406 */
[----:B---3--:R-:W-:Y:S04]  /*bb20*/  STS.U16 [R5+UR6+0x1280], R23 ;  /* 0x0012801705007988 */ /* 0x008fe80008000406 */
[----:B----4-:R-:W-:Y:S04]  /*bb30*/  STS.U16 [R5+UR6+0x1a00], R15 ;  /* 0x001a000f05007988 */ /* 0x010fe80008000406 */
[----:B------:R0:W-:Y:S04]  /*bb40*/  STS.U16 [R5+UR6+0x1a80], R14 ;  /* 0x001a800e05007988 */ /* 0x0001e80008000406 */
[----:B--2---:R1:W-:Y:S04]  /*bb50*/  STL [R1+0x34], R4 ;  /* 0x0000340401007387 */ /* 0x0043e80000100800 */
[----:B------:R-:W2:Y:S04]  /*bb60*/  LDL R7, [R1+0x8a4] ;  /* 0x0008a40001077983 */ /* 0x000ea80000100800 */
[----:B0-----:R-:W3:Y:S01]  /*bb70*/  LDL R5, [R1+0x5d4] ;  /* 0x0005d40001057983 */ /* 0x001ee20000100800 */
[----:B------:R-:W-:Y:S01]  /*bb80*/  PRMT R3, RZ, 0x7610, R3 ;  /* 0x00007610ff037816 */ /* 0x000fe20000000003 */
[----:B-1----:R-:W0:Y:S01]  /*bb90*/  S2R R4, SR_TID.X ;  /* 0x0000000000047919 */ /* 0x002e220000002100 */
[----:B--2---:R-:W-:-:S05]  /*bba0*/  IADD3 R6, P1, R7, R2, RZ ;  /* 0x0000000207067210 */ /* 0x004fca0007f3e0ff */
[----:B---3--:R-:W-:-:S05]  /*bbb0*/  IMAD.X R7, R5, 0x1, R0, P1 ;  /* 0x0000000105077824 */ /* 0x008fca00008e0600 */
[----:B------:R-:W2:Y:S04]  /*bbc0*/  @!P0 LDG.E.U16 R3, desc[UR8][R6.64] ;  /* 0x0000000806038981 */ /* 0x000ea8000c1e1500 */
[----:B------:R-:W3:Y:S04]  /*bbd0*/  LDL.LU R6, [R1+0x24] ;  /* 0x0000240001067983 */ /* 0x000ee80000300800 */
[----:B------:R-:W4:Y:S01]  /*bbe0*/  LDL R7, [R1+0x6ac] ;  /* 0x0006ac0001077983 */ /* 0x000f220000100800 */
[----:B0-----:R-:W-:-:S05]  /*bbf0*/  LOP3.LUT R4, R4, 0x3f, RZ, 0xc0, !PT ;  /* 0x0000003f04047812 */ /* 0x001fca00078ec0ff */
[----:B------:R-:W-:-:S05]  /*bc00*/  IMAD.SHL.U32 R4, R4, 0x2, RZ ;  /* 0x0000000204047824 */ /* 0x000fca00078e00ff */
[----:B------:R-:W-:Y:S01]  /*bc10*/  LOP3.LUT R5, R4, 0x30, RZ, 0x3c, !PT ;  /* 0x0000003004057812 */ /* 0x000fe200078e3cff */
[----:B--2---:R0:W-:Y:S04]  /*bc20*/  STL [R1+0x30], R3 ;  /* 0x0000300301007387 */ /* 0x0041e80000100800 */
[----:B---3--:R4:W-:Y:S01]  /*bc30*/  STS.U16 [R5+UR6+0x300], R6 ;  /* 0x0003000605007988 */ /* 0x0089e20008000406 */
[----:B------:R-:W-:-:S03]  /*bc40*/  PRMT R21, RZ, 0x7610, R21 ;  /* 0x00007610ff157816 */ /* 0x000fc60000000015 */
[----:B0-----:R-:W2:Y:S01]  /*bc50*/  LDL R3, [R1+0x98c] ;  /* 0x00098c0001037983 */ /* 0x001ea20000100800 */
[----:B----4-:R-:W-:-:S03]  /*bc60*/  IADD3 R6, P1, R7, R2, RZ ;  /* 0x0000000207067210 */ /* 0x010fc60007f3e0ff */
[----:B------:R-:W3:Y:S02]  /*bc70*/  LDL R7, [R1+0x5c4] ;  /* 0x0005c40001077983 */ /* 0x000ee40000100800 */
[----:B---3--:R-:W-:-:S05]  /*bc80*/  IMAD.X R7, R7, 0x1, R0, P1 ;  /* 0x0000000107077824 */ /* 0x008fca00008e0600 */
[----:B------:R-:W3:Y:S04]  /*bc90*/  @!P0 LDG.E.U16 R21, desc[UR8][R6.64] ;  /* 0x0000000806158981 */ /* 0x000ee8000c1e1500 */
[----:B---3--:R0:W-:Y:S04]  /*bca0*/  STL [R1+0x2c], R21 ;  /* 0x00002c1501007387 */ /* 0x0081e80000100800 */
[----:B0-----:R-:W3:Y:S04]  /*bcb0*/  LDL.LU R21, [R1+0x140c] ;  /* 0x00140c0001157983 */ /* 0x001ee80000300800 */
[----:B------:R-:W4:Y:S04]  /*bcc0*/  LDL.LU R6, [R1+0x28] ;  /* 0x0000280001067983 */ /* 0x000f280000300800 */
[----:B------:R-:W2:Y:S04]  /*bcd0*/  LDL R7, [R1+0x970] ;  /* 0x0009700001077983 */ /* 0x000ea80000100800 */
[----:B----4-:R2:W-:Y:S02]  /*bce0*/  STS.U16 [R5+UR6+0x380], R6 ;  /* 0x0003800605007988 */ /* 0x0105e40008000406 */
[----:B--2---:R-:W-:-:S02]  /*bcf0*/  IADD3 R6, P1, R7, R2, RZ ;  /* 0x0000000207067210 */ /* 0x004fc40007f3e0ff */
[----:B------:R-:W2:Y:S01]  /*bd00*/  LDL R7, [R1+0x5b4] ;  /* 0x0005b40001077983 */ /* 0x000ea20000100800 */
[----:B---3--:R-:W-:Y:S02]  /*bd10*/  PRMT R21, RZ, 0x7610, R21 ;  /* 0x00007610ff157816 */ /* 0x008fe40000000015 */
        /* <DEDUP_REMOVED lines=14> */
[----:B------:R-:W3:Y:S01]  /*be00*/  LDL.LU R7, [R1+0x18] ;  /* 0x0000180001077983 */ /* 0x000ee20000300800 */
[----:B------:R-:W-:-:S02]  /*be10*/  IADD3 R6, P1, R3, R2, RZ ;  /* 0x0000000203067210 */ /* 0x000fc40007f3e0ff */
[----:B------:R-:W-:Y:S01]  /*be20*/  PRMT R28, RZ, 0x7610, R28 ;  /* 0x00007610ff1c7816 */ /* 0x000fe2000000001c */
[----:B------:R-:W4:Y:S04]  /*be30*/  LDL R3, [R1+0x930] ;  /* 0x0009300001037983 */ /* 0x000f280000100800 */
[----:B---3--:R0:W-:Y:S04]  /*be40*/  STS.U16 [R5+UR6+0xb80], R7 ;  /* 0x000b800705007988 */ /* 0x0081e80008000406 */
[----:B0-----:R-:W3:Y:S02]  /*be50*/  LDL R7, [R1+0x964] ;  /* 0x0009640001077983 */ /* 0x001ee40000100800 */
[----:B---3--:R-:W-:-:S05]  /*be60*/  IMAD.X R7, R7, 0x1, R0, P1 ;  /* 0x0000000107077824 */ /* 0x008fca00008e0600 */
[----:B------:R-:W3:Y:S04]  /*be70*/  @!P0 LDG.E.U16 R28, desc[UR8][R6.64] ;  /* 0x00000008061c8981 */ /* 0x000ee8000c1e1500 */
[----:B------:R-:W2:Y:S04]  /*be80*/  LDL.LU R6, [R1] ;  /* 0x0000000001067983 */ /* 0x000ea80000300800 */
[----:B------:R-:W4:Y:S04]  /*be90*/  LDL R7, [R1+0x940] ;  /* 0x0009400001077983 */ /* 0x000f280000100800 */
[----:B---3--:R0:W-:Y:S04]  /*bea0*/  STL [R1+0x13cc], R28 ;  /* 0x0013cc1c01007387 */ /* 0x0081e80000100800 */
[----:B--2---:R4:W-:Y:S01]  /*beb0*/  STS.U16 [R5+UR6+0x1300], R6 ;  /* 0x0013000605007988 */ /* 0x0049e20008000406 */
        /* <DEDUP_REMOVED lines=9> */
[----:B------:R-:W2:Y:S01]  /*bf50*/  LDL R7, [R1+0x95c] ;  /* 0x00095c0001077983 */ /* 0x000ea20000100800 */
[----:B------:R-:W-:-:S03]  /*bf60*/  PRMT R4, RZ, 0x7610, R4 ;  /* 0x00007610ff047816 */ /* 0x000fc60000000004 */
[----:B----4-:R2:W-:Y:S02]  /*bf70*/  STS.U16 [R5+UR6+0x1380], R6 ;  /* 0x0013800605007988 */ /* 0x0105e40008000406 */
[----:B--2---:R-:W-:-:S05]  /*bf80*/  IADD3 R6, P1, R7, R2, RZ ;  /* 0x0000000207067210 */ /* 0x004fca0007f3e0ff */
[----:B------:R-:W-:Y:S02]  /*bf90*/  IMAD.X R7, R28, 0x1, R0, P1 ;  /* 0x000000011c077824 */ /* 0x000fe400008e0600 */
[----:B------:R-:W2:Y:S04]  /*bfa0*/  LDL R28, [R1+0x648] ;  /* 0x00064800011c7983 */ /* 0x000ea80000100800 */
[----:B------:R-:W4:Y:S04]  /*bfb0*/  @!P0 LDG.E.U16 R4, desc[UR8][R6.64] ;  /* 0x0000000806048981 */ /* 0x000f28000c1e1500 */
[----:B----4-:R-:W-:Y:S04]  /*bfc0*/  STL [R1+0x1c], R4 ;  /* 0x00001c0401007387 */ /* 0x010fe80000100800 */
[----:B------:R-:W4:Y:S01]  /*bfd0*/  LDL R7, [R1+0x670] ;  /* 0x0006700001077983 */ /* 0x000f220000100800 */
[----:B------:R-:W-:-:S02]  /*bfe0*/  IADD3 R6, P1, R3, R2, RZ ;  /* 0x0000000203067210 */ /* 0x000fc40007f3e0ff */
[----:B------:R-:W-:Y:S01]  /*bff0*/  PRMT R9, RZ, 0x7610, R9 ;  /* 0x00007610ff097816 */ /* 0x000fe20000000009 */
[----:B------:R-:W2:Y:S02]  /*c000*/  LDL.LU R3, [R1+0x900] ;  /* 0x0009000001037983 */ /* 0x000ea40000300800 */
[----:B----4-:R-:W-:-:S05]  /*c010*/  IMAD.X R7, R7, 0x1, R0, P1 ;  /* 0x0000000107077824 */ /* 0x010fca00008e0600 */
[----:B------:R-:W4:Y:S04]  /*c020*/  @!P0 LDG.E.U16 R9, desc[UR8][R6.64] ;  /* 0x0000000806098981 */ /* 0x000f28000c1e1500 */
[----:B------:R-:W3:Y:S04]  /*c030*/  LDL R7, [R1+0x920] ;  /* 0x0009200001077983 */ /* 0x000ee80000100800 */
[----:B----4-:R0:W-:Y:S04]  /*c040*/  STL [R1+0x18], R9 ;  /* 0x0000180901007387 */ /* 0x0101e80000100800 */
[----:B0-----:R-:W4:Y:S01]  /*c050*/  LDL.LU R9, [R1+0x98] ;  /* 0x0000980001097983 */ /* 0x001f220000300800 */
[----:B---3--:R-:W-:-:S03]  /*c060*/  IADD3 R6, P1, R7, R2, RZ ;  /* 0x0000000207067210 */ /* 0x008fc60007f3e0ff */
[----:B------:R-:W3:Y:S04]  /*c070*/  LDL R7, [R1+0x660] ;  /* 0x0006600001077983 */ /* 0x000ee80000100800 */
[----:B------:R-:W-:Y:S04]  /*c080*/  STS.U16 [R5+UR6+0x1b00], R21 ;  /* 0x001b001505007988 */ /* 0x000fe80008000406 */
[----:B------:R0:W-:Y:S02]  /*c090*/  STS.U16 [R5+UR6+0x1b80], R18 ;  /* 0x001b801205007988 */ /* 0x0001e40008000406 */
[----:B0-----:R-:W-:Y:S01]  /*c0a0*/  PRMT R5, RZ, 0x7610, R5 ;  /* 0x00007610ff057816 */ /* 0x001fe20000000005 */
[----:B------:R-:W0:Y:S01]  /*c0b0*/  S2R R4, SR_TID.X ;  /* 0x0000000000047919 */ /* 0x000e220000002100 */
[----:B---3--:R-:W-:-:S05]  /*c0c0*/  IMAD.X R7, R7, 0x1, R0, P1 ;  /* 0x0000000107077824 */ /* 0x008fca00008e0600 */
[----:B------:R-:W3:Y:S04]  /*c0d0*/  @!P0 LDG.E.U16 R5, desc[UR8][R6.64] ;  /* 0x0000000806058981 */ /* 0x000ee8000c1e1500 */
[----:B------:R-:W2:Y:S04]  /*c0e0*/  LDL.LU R6, [R1+0xe8] ;  /* 0x0000e80001067983 */ /* 0x000ea80000300800 */
[----:B------:R-:W4:Y:S01]  /*c0f0*/  LDL R7, [R1+0x910] ;  /* 0x0009100001077983 */ /* 0x000f220000100800 */
[----:B0-----:R-:W-:-:S05]  /*c100*/  LOP3.LUT R4, R4, 0x3f, RZ, 0xc0, !PT ;  /* 0x0000003f04047812 */ /* 0x001fca00078ec0ff */
[----:B------:R-:W-:Y:S01]  /*c110*/  IMAD.SHL.U32 R4, R4, 0x2, RZ ;  /* 0x0000000204047824 */ /* 0x000fe200078e00ff */
[----:B------:R-:W-:Y:S01]  /*c120*/  PRMT R26, RZ, 0x7610, R26 ;  /* 0x00007610ff1a7816 */ /* 0x000fe2000000001a */
[----:B---3--:R0:W-:Y:S03]  /*c130*/  STL [R1+0x14], R5 ;  /* 0x0000140501007387 */ /* 0x0081e60000100800 */
[----:B0-----:R-:W-:-:S05]  /*c140*/  LOP3.LUT R5, R4, 0x40, RZ, 0x3c, !PT ;  /* 0x0000004004057812 */ /* 0x001fca00078e3cff */
[----:B--2---:R4:W-:Y:S02]  /*c150*/  STS.U16 [R5+UR6+0x400], R6 ;  /* 0x0004000605007988 */ /* 0x0049e40008000406 */
[----:B----4-:R-:W-:-:S05]  /*c160*/  IADD3 R6, P1, R7, R2, RZ ;  /* 0x0000000207067210 */ /* 0x010fca0007f3e0ff */
[----:B------:R-:W-:Y:S02]  /*c170*/  IMAD.X R7, R28, 0x1, R0, P1 ;  /* 0x000000011c077824 */ /* 0x000fe400008e0600 */
[----:B------:R-:W2:Y:S04]  /*c180*/  LDL.LU R28, [R1+0x9c] ;  /* 0x00009c00011c7983 */ /* 0x000ea80000300800 */
[----:B------:R-:W3:Y:S04]  /*c190*/  @!P0 LDG.E.U16 R26, desc[UR8][R6.64] ;  /* 0x00000008061a8981 */ /* 0x000ee8000c1e1500 */
[----:B---3--:R0:W-:Y:S04]  /*c1a0*/  STL [R1+0x10], R26 ;  /* 0x0000101a01007387 */ /* 0x0081e80000100800 */
[----:B0-----:R-:W3:Y:S04]  /*c1b0*/  LDL.LU R26, [R1+0x13fc] ;  /* 0x0013fc00011a7983 */ /* 0x001ee80000300800 */
[----:B------:R-:W4:Y:S01]  /*c1c0*/  LDL.LU R7, [R1+0xf0] ;  /* 0x0000f00001077983 */ /* 0x000f220000300800 */
[----:B------:R-:W-:-:S03]  /*c1d0*/  IADD3 R6, P1, R3, R2, RZ ;  /* 0x0000000203067210 */ /* 0x000fc60007f3e0ff */
[----:B----4-:R0:W-:Y:S04]  /*c1e0*/  STS.U16 [R5+UR6+0x480], R7 ;  /* 0x0004800705007988 */ /* 0x0101e80008000406 */
[----:B0-----:R-:W4:Y:S01]  /*c1f0*/  LDL R7, [R1+0x638] ;  /* 0x0006380001077983 */ /* 0x001f220000100800 */
[----:B---3--:R-:W-:Y:S01]  /*c200*/  PRMT R26, RZ, 0x7610, R26 ;  /* 0x00007610ff1a7816 */ /* 0x008fe2000000001a */
[----:B----4-:R-:W-:-:S05]  /*c210*/  IMAD.X R7, R7, 0x1, R0, P1 ;  /* 0x0000000107077824 */ /* 0x010fca00008e0600 */
[----:B------:R-:W3:Y:S04]  /*c220*/  @!P0 LDG.E.U16 R26, desc[UR8][R6.64] ;  /* 0x00000008061a8981 */ /* 0x000ee8000c1e1500 */
[----:B------:R0:W-:Y:S04]  /*c230*/  STL [R1+0xb4c], R3 ;  /* 0x000b4c0301007387 */ /* 0x0001e80000100800 */
[----:B0-----:R-:W4:Y:S04]  /*c240*/  LDL.LU R3, [R1+0x8e0] ;  /* 0x0008e00001037983 */ /* 0x001f280000300800 */
[----:B---3--:R0:W-:Y:S04]  /*c250*/  STL [R1+0xc], R26 ;  /* 0x00000c1a01007387 */ /* 0x0081e80000100800 */
[----:B0-----:R-:W3:Y:S04]  /*c260*/  LDL.LU R26, [R1+0x13f8] ;  /* 0x0013f800011a7983 */ /* 0x001ee80000300800 */
[----:B------:R-:W2:Y:S04]  /*c270*/  LDL.LU R6, [R1+0xd0] ;  /* 0x0000d00001067983 */ /* 0x000ea80000300800 */
[----:B------:R-:W4:Y:S04]  /*c280*/  LDL R7, [R1+0x8f0] ;  /* 0x0008f00001077983 */ /* 0x000f280000100800 */
[----:B--2---:R4:W-:Y:S02]  /*c290*/  STS.U16 [R5+UR6+0xc00], R6 ;  /* 0x000c000605007988 */ /* 0x0049e40008000406 */
[----:B----4-:R-:W-:-:S02]  /*c2a0*/  IADD3 R6, P1, R7, R2, RZ ;  /* 0x0000000207067210 */ /* 0x010fc40007f3e0ff */
[----:B------:R-:W2:Y:S01]  /*c2b0*/  LDL R7, [R1+0x628] ;  /* 0x0006280001077983 */ /* 0x000ea20000100800 */
[----:B---3--:R-:W-:Y:S02]  /*c2c0*/  PRMT R26, RZ, 0x7610, R26 ;  /* 0x00007610ff1a7816 */ /* 0x008fe4000000001a */
[----:B--2---:R-:W-:-:S05]  /*c2d0*/  IMAD.X R7, R7, 0x1, R0, P1 ;  /* 0x0000000107077824 */ /* 0x004fca00008e0600 */
[----:B------:R-:W2:Y:S04]  /*c2e0*/  @!P0 LDG.E.U16 R26, desc[UR8][R6.64] ;  /* 0x00000008061a8981 */ /* 0x000ea8000c1e1500 */
[----:B--2---:R0:W-:Y:S04]  /*c2f0*/  STL [R1+0x8], R26 ;  /* 0x0000081a01007387 */ /* 0x0041e80000100800 */
[----:B0-----:R-:W2:Y:S04]  /*c300*/  LDL.LU R26, [R1+0x13f4] ;  /* 0x0013f400011a7983 */ /* 0x001ea80000300800 */
[----:B------:R-:W3:Y:S01]  /*c310*/  LDL.LU R7, [R1+0xd4] ;  /* 0x0000d40001077983 */ /* 0x000ee20000300800 */
[----:B------:R-:W-:-:S03]  /*c320*/  IADD3 R6, P1, R3, R2, RZ ;  /* 0x0000000203067210 */ /* 0x000fc60007f3e0ff */
[----:B---3--:R0:W-:Y:S04]  /*c330*/  STS.U16 [R5+UR6+0xc80], R7 ;  /* 0x000c800705007988 */ /* 0x0081e80008000406 */
[----:B0-----:R-:W3:Y:S01]  /*c340*/  LDL R7, [R1+0x618] ;  /* 0x0006180001077983 */ /* 0x001ee20000100800 */
[----:B------:R-:W-:Y:S01]  /*c350*/  PRMT R8, RZ, 0x7610, R8 ;  /* 0x00007610ff087816 */ /* 0x000fe20000000008 */
[----:B---3--:R-:W-:-:S05]  /*c360*/  IMAD.X R7, R7, 0x1, R0, P1 ;  /* 0x0000000107077824 */ /* 0x008fca00008e0600 */
[----:B------:R-:W3:Y:S04]  /*c370*/  @!P0 LDG.E.U16 R8, desc[UR8][R6.64] ;  /* 0x0000000806088981 */ /* 0x000ee8000c1e1500 */
[----:B------:R0:W-:Y:S04]  /*c380*/  STL [R1+0xb68], R3 ;  /* 0x000b680301007387 */ /* 0x0001e80000100800 */
[----:B------:R-:W-:Y:S04]  /*c390*/  STS.U16 [R5+UR6+0x1400], R9 ;  /* 0x0014000905007988 */ /* 0x000fe80008000406 */
[----:B0-----:R-:W4:Y:S04]  /*c3a0*/  LDL.LU R3, [R1+0x8d0] ;  /* 0x0008d00001037983 */ /* 0x001f280000300800 */
[----:B---3--:R0:W-:Y:S04]  /*c3b0*/  STL [R1+0x4], R8 ;  /* 0x0000040801007387 */ /* 0x0081e80000100800 */
[----:B0-----:R-:W3:Y:S04]  /*c3c0*/  LDL R8, [R1+0x5e0] ;  /* 0x0005e00001087983 */ /* 0x001ee80000100800 */
[----:B------:R-:W2:Y:S04]  /*c3d0*/  LDL.LU R9, [R1+0x100] ;  /* 0x0001000001097983 */ /* 0x000ea80000300800 */
[----:B------:R-:W3:Y:S01]  /*c3e0*/  LDL R7, [R1+0x600] ;  /* 0x0006000001077983 */ /* 0x000ee20000100800 */
[----:B----4-:R-:W-:-:S02]  /*c3f0*/  IADD3 R6, P1, R3, R2, RZ ;  /* 0x0000000203067210 */ /* 0x010fc40007f3e0ff */
[----:B------:R-:W-:Y:S01]  /*c400*/  PRMT R4, RZ, 0x7610, R4 ;  /* 0x00007610ff047816 */ /* 0x000fe20000000004 */
[----:B------:R0:W-:Y:S04]  /*c410*/  STL [R1+0xb88], R3 ;  /* 0x000b880301007387 */ /* 0x0001e80000100800 */
[----:B0-----:R-:W4:Y:S01]  /*c420*/  LDL.LU R3, [R1+0x8c0] ;  /* 0x0008c00001037983 */ /* 0x001f220000300800 */
[----:B---3--:R-:W-:-:S05]  /*c430*/  IMAD.X R7, R7, 0x1, R0, P1 ;  /* 0x0000000107077824 */ /* 0x008fca00008e0600 */
[----:B------:R4:W3:Y:S04]  /*c440*/  @!P0 LDG.E.U16 R4, desc[UR8][R6.64] ;  /* 0x0000000806048981 */ /* 0x0008e8000c1e1500 */
[----:B------:R0:W-:Y:S01]  /*c450*/  STS.U16 [R5+UR6+0x1480], R28 ;  /* 0x0014801c05007988 */ /* 0x0001e20008000406 */
[----:B----4-:R-:W-:-:S03]  /*c460*/  IADD3 R6, P1, R3, R2, RZ ;  /* 0x0000000203067210 */ /* 0x010fc60007f3e0ff */
[----:B---3--:R-:W-:Y:S04]  /*c470*/  STL [R1], R4 ;  /* 0x0000000401007387 */ /* 0x008fe80000100800 */
[----:B------:R-:W3:Y:S04]  /*c480*/  LDL R7, [R1+0x5f0] ;  /* 0x0005f00001077983 */ /* 0x000ee80000100800 */
[----:B0-----:R-:W4:Y:S04]  /*c490*/  LDL R28, [R1+0x8a0] ;  /* 0x0008a000011c7983 */ /* 0x001f280000100800 */
[----:B------:R0:W-:Y:S04]  /*c4a0*/  STL [R1+0xb8c], R3 ;  /* 0x000b8c0301007387 */ /* 0x0001e80000100800 */
[----:B0-----:R-:W2:Y:S01]  /*c4b0*/  LDL.LU R3, [R1+0x8b0] ;  /* 0x0008b00001037983 */ /* 0x001ea20000300800 */
[----:B------:R-:W-:-:S02]  /*c4c0*/  PRMT R29, RZ, 0x7610, R29 ;  /* 0x00007610ff1d7816 */ /* 0x000fc4000000001d */
[----:B------:R-:W-:Y:S01]  /*c4d0*/  PRMT R27, RZ, 0x7610, R27 ;  /* 0x00007610ff1b7816 */ /* 0x000fe2000000001b */
[----:B---3--:R-:W-:-:S05]  /*c4e0*/  IMAD.X R7, R7, 0x1, R0, P1 ;  /* 0x0000000107077824 */ /* 0x008fca00008e0600 */
[----:B------:R2:W3:Y:S02]  /*c4f0*/  @!P0 LDG.E.U16 R29, desc[UR8][R6.64] ;  /* 0x00000008061d8981 */ /* 0x0004e4000c1e1500 */
[----:B--2---:R-:W-:-:S05]  /*c500*/  IADD3 R6, P1, R3, R2, RZ ;  /* 0x0000000203067210 */ /* 0x004fca0007f3e0ff */
[----:B------:R-:W-:-:S05]  /*c510*/  IMAD.X R7, R8, 0x1, R0, P1 ;  /* 0x0000000108077824 */ /* 0x000fca00008e0600 */
[----:B------:R-:W2:Y:S04]  /*c520*/  @!P0 LDG.E.U16 R27, desc[UR8][R6.64] ;  /* 0x00000008061b8981 */ /* 0x000ea8000c1e1500 */
[----:B---3--:R0:W-:Y:S04]  /*c530*/  STL [R1+0x13a8], R29 ;  /* 0x0013a81d01007387 */ /* 0x0081e80000100800 */
[----:B0-----:R-:W3:Y:S04]  /*c540*/  LDL.LU R29, [R1+0x104] ;  /* 0x00010400011d7983 */ /* 0x001ee80000300800 */
[----:B------:R0:W-:Y:S04]  /*c550*/  STL [R1+0xb90], R3 ;  /* 0x000b900301007387 */ /* 0x0001e80000100800 */
[----:B------:R-:W3:Y:S04]  /*c560*/  LDL R8, [R1+0x6a4] ;  /* 0x0006a40001087983 */ /* 0x000ee80000100800 */
[----:B0-----:R-:W3:Y:S04]  /*c570*/  LDL R3, [R1+0x5c0] ;  /* 0x0005c00001037983 */ /* 0x001ee80000100800 */
[----:B------:R-:W3:Y:S04]  /*c580*/  LDL.LU R7, [R1+0x58] ;  /* 0x0000580001077983 */ /* 0x000ee80000300800 */
[----:B--2---:R0:W-:Y:S04]  /*c590*/  STL [R1+0x13ac], R27 ;  /* 0x0013ac1b01007387 */ /* 0x0041e80000100800 */
[----:B0-----:R-:W2:Y:S01]  /*c5a0*/  LDL R27, [R1+0x5d0] ;  /* 0x0005d000011b7983 */ /* 0x001ea20000100800 */
[----:B----4-:R-:W-:-:S03]  /*c5b0*/  IADD3 R6, P1, R28, R2, RZ ;  /* 0x000000021c067210 */ /* 0x010fc60007f3e0ff */
[----:B------:R0:W-:Y:S01]  /*c5c0*/  STS.U16 [R5+UR6+0x1c00], R26 ;  /* 0x001c001a05007988 */ /* 0x0001e20008000406 */
[----:B------:R-:W-:Y:S01]  /*c5d0*/  PRMT R25, RZ, 0x7610, R25 ;  /* 0x00007610ff197816 */ /* 0x000fe20000000019 */
[----:B------:R-:W1:Y:S02]  /*c5e0*/  S2R R4, SR_TID.X ;  /* 0x0000000000047919 */ /* 0x000e640000002100 */
[----:B------:R-:W4:Y:S01]  /*c5f0*/  LDL.LU R28, [R1+0xe4] ;  /* 0x0000e400011c7983 */ /* 0x000f220000300800 */
[----:B0-----:R-:W-:-:S03]  /*c600*/  PRMT R26, RZ, 0x7610, R26 ;  /* 0x00007610ff1a7816 */ /* 0x001fc6000000001a */
[----:B---3--:R2:W-:Y:S02]  /*c610*/  STS.U16 [R5+UR6+0x1c80], R7 ;  /* 0x001c800705007988 */ /* 0x0085e40008000406 */
[----:B--2---:R-:W-:-:S05]  /*c620*/  IMAD.X R7, R27, 0x1, R0, P1 ;  /* 0x000000011b077824 */ /* 0x004fca00008e0600 */
[----:B------:R0:W2:Y:S02]  /*c630*/  @!P0 LDG.E.U16 R26, desc[UR8][R6.64] ;  /* 0x00000008061a8981 */ /* 0x0000a4000c1e1500 */
[----:B0-----:R-:W-:-:S05]  /*c640*/  IADD3 R6, P1, R8, R2, RZ ;  /* 0x0000000208067210 */ /* 0x001fca0007f3e0ff */
[----:B------:R-:W-:-:S05]  /*c650*/  IMAD.X R7, R3, 0x1, R0, P1 ;  /* 0x0000000103077824 */ /* 0x000fca00008e0600 */
[----:B------:R-:W3:Y:S01]  /*c660*/  @!P0 LDG.E.U16 R25, desc[UR8][R6.64] ;  /* 0x0000000806198981 */ /* 0x000ee2000c1e1500 */
[----:B-1----:R-:W-:-:S05]  /*c670*/  LOP3.LUT R4, R4, 0x3f, RZ, 0xc0, !PT ;  /* 0x0000003f04047812 */ /* 0x002fca00078ec0ff */
[----:B------:R-:W-:-:S05]  /*c680*/  IMAD.SHL.U32 R4, R4, 0x2, RZ ;  /* 0x0000000204047824 */ /* 0x000fca00078e00ff */
[----:B------:R-:W-:-:S05]  /*c690*/  LOP3.LUT R5, R4, 0x50, RZ, 0x3c, !PT ;  /* 0x0000005004057812 */ /* 0x000fca00078e3cff */
[----:B------:R-:W-:Y:S04]  /*c6a0*/  STS.U16 [R5+UR6+0x500], R9 ;  /* 0x0005000905007988 */ /* 0x000fe80008000406 */
[----:B--2---:R0:W-:Y:S04]  /*c6b0*/  STL [R1+0x13b0], R26 ;  /* 0x0013b01a01007387 */ /* 0x0041e80000100800 */
[----:B0-----:R-:W2:Y:S04]  /*c6c0*/  LDL.LU R26, [R1+0xe0] ;  /* 0x0000e000011a7983 */ /* 0x001ea80000300800 */
[----:B------:R-:W4:Y:S04]  /*c6d0*/  LDL R9, [R1+0x998] ;  /* 0x0009980001097983 */ /* 0x000f280000100800 */
[----:B------:R-:W2:Y:S04]  /*c6e0*/  LDL.LU R27, [R1+0xc4] ;  /* 0x0000c400011b7983 */ /* 0x000ea80000300800 */
[----:B------:R-:W4:Y:S04]  /*c6f0*/  LDL R7, [R1+0x978] ;  /* 0x0009780001077983 */ /* 0x000f280000100800 */
[----:B------:R-:W2:Y:S04]  /*c700*/  LDL R8, [R1+0x694] ;  /* 0x0006940001087983 */ /* 0x000ea80000100800 */
[----:B---3--:R0:W-:Y:S01]  /*c710*/  STL [R1+0x13b4], R25 ;  /* 0x0013b41901007387 */ /* 0x0081e20000100800 */
[----:B------:R-:W-:-:S03]  /*c720*/  PRMT R24, RZ, 0x7610, R24 ;  /* 0x00007610ff187816 */ /* 0x000fc60000000018 */
[----:B------:R-:W3:Y:S04]  /*c730*/  LDL R3, [R1+0x988] ;  /* 0x0009880001037983 */ /* 0x000ee80000100800 */
[----:B0-----:R-:W2:Y:S04]  /*c740*/  LDL R25, [R1+0x5b0] ;  /* 0x0005b00001197983 */ /* 0x001ea80000100800 */
[----:B------:R0:W-:Y:S04]  /*c750*/  STS.U16 [R5+UR6+0x580], R29 ;  /* 0x0005801d05007988 */ /* 0x0001e80008000406 */
[----:B0-----:R-:W3:Y:S01]  /*c760*/  LDL.LU R29, [R1+0xcc] ;  /* 0x0000cc00011d7983 */ /* 0x001ee20000300800 */
[----:B----4-:R-:W-:-:S05]  /*c770*/  IADD3 R6, P1, R7, R2, RZ ;  /* 0x0000000207067210 */ /* 0x010fca0007f3e0ff */
[----:B--2---:R-:W-:Y:S02]  /*c780*/  IMAD.X R7, R25, 0x1, R0, P1 ;  /* 0x0000000119077824 */ /* 0x004fe400008e0600 */
[----:B------:R-:W2:Y:S04]  /*c790*/  LDL R25, [R1+0x96c] ;  /* 0x00096c0001197983 */ /* 0x000ea80000100800 */
[----:B------:R0:W4:Y:S01]  /*c7a0*/  @!P0 LDG.E.U16 R24, desc[UR8][R6.64] ;  /* 0x0000000806188981 */ /* 0x000122000c1e1500 */
[----:B------:R-:W-:Y:S02]  /*c7b0*/  PRMT R23, RZ, 0x7610, R23 ;  /* 0x00007610ff177816 */ /* 0x000fe40000000017 */
[----:B0-----:R-:W-:-:S05]  /*c7c0*/  IADD3 R6, P1, R9, R2, RZ ;  /* 0x0000000209067210 */ /* 0x001fca0007f3e0ff */
[----:B------:R-:W-:-:S05]  /*c7d0*/  IMAD.X R7, R8, 0x1, R0, P1 ;  /* 0x0000000108077824 */ /* 0x000fca00008e0600 */
[----:B------:R3:W4:Y:S01]  /*c7e0*/  @!P0 LDG.E.U16 R23, desc[UR8][R6.64] ;  /* 0x0000000806178981 */ /* 0x000722000c1e1500 */
[----:B------:R-:W-:Y:S02]  /*c7f0*/  PRMT R22, RZ, 0x7610, R22 ;  /* 0x00007610ff167816 */ /* 0x000fe40000000016 */
[----:B---3--:R-:W-:-:S05]  /*c800*/  IADD3 R6, P1, R3, R2, RZ ;  /* 0x0000000203067210 */ /* 0x008fca0007f3e0ff */
[----:B--2---:R-:W-:Y:S01]  /*c810*/  IMAD.X R7, R25, 0x1, R0, P1 ;  /* 0x0000000119077824 */ /* 0x004fe200008e0600 */
[----:B----4-:R0:W-:Y:S04]  /*c820*/  STL [R1+0x13b8], R24 ;  /* 0x0013b81801007387 */ /* 0x0101e80000100800 */
[----:B------:R-:W2:Y:S04]  /*c830*/  LDL R8, [R1+0x690] ;  /* 0x0006900001087983 */ /* 0x000ea80000100800 */
[----:B------:R1:W3:Y:S04]  /*c840*/  @!P0 LDG.E.U16 R22, desc[UR8][R6.64] ;  /* 0x0000000806168981 */ /* 0x0002e8000c1e1500 */
[----:B0-----:R-:W1:Y:S04]  /*c850*/  LDL R24, [R1+0x958] ;  /* 0x0009580001187983 */ /* 0x001e680000100800 */
[----:B------:R-:W4:Y:S04]  /*c860*/  LDL.LU R9, [R1+0x7c] ;  /* 0x00007c0001097983 */ /* 0x000f280000300800 */
[----:B------:R0:W-:Y:S01]  /*c870*/  STL [R1+0x13bc], R23 ;  /* 0x0013bc1701007387 */ /* 0x0001e20000100800 */
[----:B------:R-:W-:-:S03]  /*c880*/  PRMT R21, RZ, 0x7610, R21 ;  /* 0x00007610ff157816 */ /* 0x000fc60000000015 */
[----:B------:R-:W4:Y:S04]  /*c890*/  LDL R3, [R1+0x68c] ;  /* 0x00068c0001037983 */ /* 0x000f280000100800 */
[----:B0-----:R-:W4:Y:S04]  /*c8a0*/  LDL R23, [R1+0x93c] ;  /* 0x00093c0001177983 */ /* 0x001f280000100800 */
[----:B------:R0:W-:Y:S04]  /*c8b0*/  STS.U16 [R5+UR6+0xd80], R28 ;  /* 0x000d801c05007988 */ /* 0x0001e80008000406 */
[----:B------:R2:W-:Y:S04]  /*c8c0*/  STS.U16 [R5+UR6+0x1500], R27 ;  /* 0x0015001b05007988 */ /* 0x0005e80008000406 */
[----:B0-----:R-:W4:Y:S01]  /*c8d0*/  LDL.LU R28, [R1+0x80] ;  /* 0x00008000011c7983 */ /* 0x001f220000300800 */
[----:B-1----:R-:W-:-:S03]  /*c8e0*/  IADD3 R6, P1, R24, R2, RZ ;  /* 0x0000000218067210 */ /* 0x002fc60007f3e0ff */
[----:B---3--:R-:W-:Y:S02]  /*c8f0*/  STL [R1+0x13c0], R22 ;  /* 0x0013c01601007387 */ /* 0x008fe40000100800 */
[----:B--2---:R-:W-:Y:S02]  /*c900*/  IMAD.X R7, R8, 0x1, R0, P1 ;  /* 0x0000000108077824 */ /* 0x004fe400008e0600 */
[----:B------:R-:W2:Y:S04]  /*c910*/  LDL.LU R27, [R1+0x110] ;  /* 0x00011000011b7983 */ /* 0x000ea80000300800 */
[----:B------:R-:W3:Y:S04]  /*c920*/  LDL R8, [R1+0x92c] ;  /* 0x00092c0001087983 */ /* 0x000ee80000100800 */
[----:B------:R4:W2:Y:S04]  /*c930*/  @!P0 LDG.E.U16 R21, desc[UR8][R6.64] ;  /* 0x0000000806158981 */ /* 0x0008a8000c1e1500 */
[----:B------:R-:W2:Y:S01]  /*c940*/  LDL R24, [R1+0x66c] ;  /* 0x00066c0001187983 */ /* 0x000ea20000100800 */
[----:B------:R-:W-:-:S02]  /*c950*/  PRMT R20, RZ, 0x7610, R20 ;  /* 0x00007610ff147816 */ /* 0x000fc40000000014 */
[----:B----4-:R-:W-:-:S05]  /*c960*/  IADD3 R6, P1, R23, R2, RZ ;  /* 0x0000000217067210 */ /* 0x010fca0007f3e0ff */
[--C-:B------:R-:W-:Y:S01]  /*c970*/  IMAD.X R7, R3, 0x1, R0.reuse, P1 ;  /* 0x0000000103077824 */ /* 0x100fe200008e0600 */
[----:B------:R0:W-:Y:S04]  /*c980*/  STS.U16 [R5+UR6+0x1580], R29 ;  /* 0x0015801d05007988 */ /* 0x0001e80008000406 */
[----:B------:R3:W4:Y:S01]  /*c990*/  @!P0 LDG.E.U16 R20, desc[UR8][R6.64] ;  /* 0x0000000806148981 */ /* 0x000722000c1e1500 */
[----:B------:R-:W-:Y:S02]  /*c9a0*/  PRMT R19, RZ, 0x7610, R19 ;  /* 0x00007610ff137816 */ /* 0x000fe40000000013 */
[----:B---3--:R-:W-:Y:S01]  /*c9b0*/  IADD3 R6, P1, R8, R2, RZ ;  /* 0x0000000208067210 */ /* 0x008fe20007f3e0ff */
[----:B--2---:R1:W-:Y:S04]  /*c9c0*/  STL [R1+0x13c4], R21 ;  /* 0x0013c41501007387 */ /* 0x0043e80000100800 */
[----:B0-----:R-:W2:Y:S01]  /*c9d0*/  LDL.LU R29, [R1+0x114] ;  /* 0x00011400011d7983 */ /* 0x001ea20000300800 */
[----:B------:R-:W-:-:S03]  /*c9e0*/  IMAD.X R7, R24, 0x1, R0, P1 ;  /* 0x0000000118077824 */ /* 0x000fc600008e0600 */
[----:B------:R-:W3:Y:S04]  /*c9f0*/  LDL R23, [R1+0x91c] ;  /* 0x00091c0001177983 */ /* 0x000ee80000100800 */
[----:B------:R-:W2:Y:S04]  /*ca00*/  LDL R22, [R1+0x65c] ;  /* 0x00065c0001167983 */ /* 0x000ea80000100800 */
[----:B------:R3:W2:Y:S04]  /*ca10*/  @!P0 LDG.E.U16 R19, desc[UR8][R6.64] ;  /* 0x0000000806138981 */ /* 0x0006a8000c1e1500 */
[----:B-1----:R-:W2:Y:S04]  /*ca20*/  LDL R21, [R1+0x90c] ;  /* 0x00090c0001157983 */ /* 0x002ea80000100800 */
[----:B------:R-:W2:Y:S01]  /*ca30*/  LDL R3, [R1+0x644] ;  /* 0x0006440001037983 */ /* 0x000ea20000100800 */
[----:B------:R-:W-:-:S03]  /*ca40*/  PRMT R18, RZ, 0x7610, R18 ;  /* 0x00007610ff127816 */ /* 0x000fc60000000012 */
[----:B----4-:R-:W-:Y:S04]  /*ca50*/  STL [R1+0x13c8], R20 ;  /* 0x0013c81401007387 */ /* 0x010fe80000100800 */
[----:B------:R-:W4:Y:S04]  /*ca60*/  LDL R8, [R1+0x8fc] ;  /* 0x0008fc0001087983 */ /* 0x000f280000100800 */
[----:B------:R0:W-:Y:S04]  /*ca70*/  STS.U16 [R5+UR6+0x1d00], R9 ;  /* 0x001d000905007988 */ /* 0x0001e80008000406 */
[----:B0-----:R-:W4:Y:S01]  /*ca80*/  LDL.LU R9, [R1+0xf8] ;  /* 0x0000f80001097983 */ /* 0x001f220000300800 */
[----:B---3--:R-:W-:-:S05]  /*ca90*/  IADD3 R6, P1, R23, R2, RZ ;  /* 0x0000000217067210 */ /* 0x008fca0007f3e0ff */
[----:B--2---:R-:W-:Y:S01]  /*caa0*/  IMAD.X R7, R22, 0x1, R0, P1 ;  /* 0x0000000116077824 */ /* 0x004fe200008e0600 */
[----:B------:R0:W-:Y:S04]  /*cab0*/  STL [R1+0x13d0], R19 ;  /* 0x0013d01301007387 */ /* 0x0001e80000100800 */
[----:B------:R1:W2:Y:S04]  /*cac0*/  @!P0 LDG.E.U16 R18, desc[UR8][R6.64] ;  /* 0x0000000806128981 */ /* 0x0002a8000c1e1500 */
[----:B0-----:R-:W3:Y:S01]  /*cad0*/  LDL R19, [R1+0x634] ;  /* 0x0006340001137983 */ /* 0x001ee20000100800 */
[----:B-1----:R-:W-:-:S02]  /*cae0*/  IADD3 R6, P1, R21, R2, RZ ;  /* 0x0000000215067210 */ /* 0x002fc40007f3e0ff */
[----:B------:R-:W-:-:S03]  /*caf0*/  PRMT R17, RZ, 0x7610, R17 ;  /* 0x00007610ff117816 */ /* 0x000fc60000000011 */
[----:B------:R-:W-:-:S05]  /*cb00*/  IMAD.X R7, R3, 0x1, R0, P1 ;  /* 0x0000000103077824 */ /* 0x000fca00008e0600 */
[----:B------:R4:W3:Y:S01]  /*cb10*/  @!P0 LDG.E.U16 R17, desc[UR8][R6.64] ;  /* 0x0000000806118981 */ /* 0x0008e2000c1e1500 */
[----:B------:R-:W-:-:S03]  /*cb20*/  PRMT R16, RZ, 0x7610, R16 ;  /* 0x00007610ff107816 */ /* 0x000fc60000000010 */
[----:B------:R0:W-:Y:S01]  /*cb30*/  STS.U16 [R5+UR6+0x1d80], R28 ;  /* 0x001d801c05007988 */ /* 0x0001e20008000406 */
[----:B----4-:R-:W-:-:S03]  /*cb40*/  IADD3 R6, P1, R8, R2, RZ ;  /* 0x0000000208067210 */ /* 0x010fc60007f3e0ff */
[----:B0-----:R-:W4:Y:S04]  /*cb50*/  LDL.LU R28, [R1+0xfc] ;  /* 0x0000fc00011c7983 */ /* 0x001f280000300800 */
[----:B--2---:R0:W-:Y:S04]  /*cb60*/  STL [R1+0x13d4], R18 ;  /* 0x0013d41201007387 */ /* 0x0041e80000100800 */
[----:B------:R-:W2:Y:S01]  /*cb70*/  LDL R3, [R1+0x624] ;  /* 0x0006240001037983 */ /* 0x000ea20000100800 */
[----:B---3--:R-:W-:-:S03]  /*cb80*/  IMAD.X R7, R19, 0x1, R0, P1 ;  /* 0x0000000113077824 */ /* 0x008fc600008e0600 */
[----:B0-----:R-:W3:Y:S04]  /*cb90*/  LDL R18, [R1+0x8ec] ;  /* 0x0008ec0001127983 */ /* 0x001ee80000100800 */
[----:B------:R3:W4:Y:S04]  /*cba0*/  @!P0 LDG.E.U16 R16, desc[UR8][R6.64] ;  /* 0x0000000806108981 */ /* 0x000728000c1e1500 */
[----:B------:R0:W-:Y:S04]  /*cbb0*/  STS.U16 [R5+UR6+0xd00], R26 ;  /* 0x000d001a05007988 */ /* 0x0001e80008000406 */
[----:B0-----:R-:W2:Y:S04]  /*cbc0*/  LDL.LU R26, [R1+0xd8] ;  /* 0x0000d800011a7983 */ /* 0x001ea80000300800 */
[----:B------:R-:W-:Y:S01]  /*cbd0*/  STL [R1+0x13d8], R17 ;  /* 0x0013d81101007387 */ /* 0x000fe20000100800 */
[----:B------:R-:W-:-:S03]  /*cbe0*/  LOP3.LUT R5, R4, 0x60, RZ, 0x3c, !PT ;  /* 0x0000006004057812 */ /* 0x000fc600078e3cff */
[----:B------:R-:W2:Y:S04]  /*cbf0*/  LDL R21, [R1+0x8dc] ;  /* 0x0008dc0001157983 */ /* 0x000ea80000100800 */
[----:B------:R-:W2:Y:S04]  /*cc00*/  LDL R8, [R1+0x60c] ;  /* 0x00060c0001087983 */ /* 0x000ea80000100800 */
[----:B------:R0:W-:Y:S01]  /*cc10*/  STS.U16 [R5+UR6+0x680], R29 ;  /* 0x0006801d05007988 */ /* 0x0001e20008000406 */
[----:B------:R-:W-:-:S03]  /*cc20*/  PRMT R15, RZ, 0x7610, R15 ;  /* 0x00007610ff0f7816 */ /* 0x000fc6000000000f */
[----:B------:R1:W-:Y:S04]  /*cc30*/  STS.U16 [R5+UR6+0xe00], R9 ;  /* 0x000e000905007988 */ /* 0x0003e80008000406 */
[----:B0-----:R-:W2:Y:S01]  /*cc40*/  LDL.LU R29, [R1+0xdc] ;  /* 0x0000dc00011d7983 */ /* 0x001ea20000300800 */
[----:B---3--:R-:W-:-:S03]  /*cc50*/  IADD3 R6, P1, R18, R2, RZ ;  /* 0x0000000212067210 */ /* 0x008fc60007f3e0ff */
[----:B----4-:R-:W-:Y:S02]  /*cc60*/  STL [R1+0x13dc], R16 ;  /* 0x0013dc1001007387 */ /* 0x010fe40000100800 */
[----:B--2---:R-:W-:Y:S02]  /*cc70*/  IMAD.X R7, R3, 0x1, R0, P1 ;  /* 0x0000000103077824 */ /* 0x004fe400008e0600 */
[----:B------:R-:W2:Y:S04]  /*cc80*/  LDL R20, [R1+0x8cc] ;  /* 0x0008cc0001147983 */ /* 0x000ea80000100800 */
[----:B-1----:R-:W3:Y:S04]  /*cc90*/  LDL R9, [R1+0x5fc] ;  /* 0x0005fc0001097983 */ /* 0x002ee80000100800 */
[----:B------:R0:W4:Y:S04]  /*cca0*/  @!P0 LDG.E.U16 R15, desc[UR8][R6.64] ;  /* 0x00000008060f8981 */ /* 0x000128000c1e1500 */
[----:B------:R-:W4:Y:S04]  /*ccb0*/  LDL R19, [R1+0x8bc] ;  /* 0x0008bc0001137983 */ /* 0x000f280000100800 */
[----:B------:R-:W4:Y:S01]  /*ccc0*/  LDL R18, [R1+0x5ec] ;  /* 0x0005ec0001127983 */ /* 0x000f220000100800 */
[----:B0-----:R-:W-:-:S02]  /*ccd0*/  IADD3 R6, P1, R21, R2, RZ ;  /* 0x0000000215067210 */ /* 0x001fc40007f3e0ff */
[----:B------:R-:W-:-:S03]  /*cce0*/  PRMT R14, RZ, 0x7610, R14 ;  /* 0x00007610ff0e7816 */ /* 0x000fc6000000000e */
[----:B------:R-:W-:-:S05]  /*ccf0*/  IMAD.X R7, R8, 0x1, R0, P1 ;  /* 0x0000000108077824 */ /* 0x000fca00008e0600 */
[----:B------:R2:W4:Y:S01]  /*cd00*/  @!P0 LDG.E.U16 R14, desc[UR8][R6.64] ;  /* 0x00000008060e8981 */ /* 0x000522000c1e1500 */
[----:B------:R-:W-:-:S03]  /*cd10*/  PRMT R13, RZ, 0x7610, R13 ;  /* 0x00007610ff0d7816 */ /* 0x000fc6000000000d */
[----:B------:R0:W-:Y:S01]  /*cd20*/  STS.U16 [R5+UR6+0x600], R27 ;  /* 0x0006001b05007988 */ /* 0x0001e20008000406 */
[----:B------:R-:W-:-:S03]  /*cd30*/  PRMT R12, RZ, 0x7610, R12 ;  /* 0x00007610ff0c7816 */ /* 0x000fc6000000000c */
[----:B0-----:R-:W4:Y:S01]  /*cd40*/  LDL.LU R27, [R1+0xa8] ;  /* 0x0000a800011b7983 */ /* 0x001f220000300800 */
[----:B--2---:R-:W-:-:S05]  /*cd50*/  IADD3 R6, P1, R20, R2, RZ ;  /* 0x0000000214067210 */ /* 0x004fca0007f3e0ff */
[----:B---3--:R-:W-:Y:S01]  /*cd60*/  IMAD.X R7, R9, 0x1, R0, P1 ;  /* 0x0000000109077824 */ /* 0x008fe200008e0600 */
[----:B----4-:R-:W-:Y:S04]  /*cd70*/  STL [R1+0x13e0], R15 ;  /* 0x0013e00f01007387 */ /* 0x010fe80000100800 */
[----:B------:R-:W2:Y:S04]  /*cd80*/  LDL R17, [R1+0x5dc] ;  /* 0x0005dc0001117983 */ /* 0x000ea80000100800 */
[----:B------:R-:W3:Y:S04]  /*cd90*/  LDL.LU R3, [R1+0x8ac] ;  /* 0x0008ac0001037983 */ /* 0x000ee80000300800 */
[----:B------:R0:W4:Y:S02]  /*cda0*/  @!P0 LDG.E.U16 R13, desc[UR8][R6.64] ;  /* 0x00000008060d8981 */ /* 0x000124000c1e1500 */
[----:B0-----:R-:W-:-:S05]  /*cdb0*/  IADD3 R6, P1, R19, R2, RZ ;  /* 0x0000000213067210 */ /* 0x001fca0007f3e0ff */
[----:B------:R-:W-:-:S05]  /*cdc0*/  IMAD.X R7, R18, 0x1, R0, P1 ;  /* 0x0000000112077824 */ /* 0x000fca00008e0600 */
[----:B------:R3:W4:Y:S01]  /*cdd0*/  @!P0 LDG.E.U16 R12, desc[UR8][R6.64] ;  /* 0x00000008060c8981 */ /* 0x000722000c1e1500 */
[----:B------:R-:W-:-:S03]  /*cde0*/  PRMT R11, RZ, 0x7610, R11 ;  /* 0x00007610ff0b7816 */ /* 0x000fc6000000000b */
[----:B------:R0:W-:Y:S04]  /*cdf0*/  STS.U16 [R5+UR6+0xe80], R28 ;  /* 0x000e801c05007988 */ /* 0x0001e80008000406 */
[----:B------:R1:W-:Y:S04]  /*ce00*/  STS.U16 [R5+UR6+0x1680], R29 ;  /* 0x0016801d05007988 */ /* 0x0003e80008000406 */
[----:B0-----:R-:W4:Y:S04]  /*ce10*/  LDL.LU R28, [R1+0xb0] ;  /* 0x0000b000011c7983 */ /* 0x001f280000300800 */
[----:B------:R-:W4:Y:S04]  /*ce20*/  LDL R16, [R1+0x89c] ;  /* 0x00089c0001107983 */ /* 0x000f280000100800 */
[----:B------:R-:W4:Y:S04]  /*ce30*/  LDL R8, [R1+0x5cc] ;  /* 0x0005cc0001087983 */ /* 0x000f280000100800 */
[----:B------:R0:W-:Y:S04]  /*ce40*/  STL [R1+0x13e4], R14 ;  /* 0x0013e40e01007387 */ /* 0x0001e80000100800 */
[----:B------:R-:W4:Y:S04]  /*ce50*/  LDL.LU R9, [R1+0x118] ;  /* 0x0001180001097983 */ /* 0x000f280000300800 */
[----:B------:R-:W4:Y:S01]  /*ce60*/  LDL R15, [R1+0x5bc] ;  /* 0x0005bc00010f7983 */ /* 0x000f220000100800 */
[----:B---3--:R-:W-:-:S05]  /*ce70*/  IADD3 R6, P1, R3, R2, RZ ;  /* 0x0000000203067210 */ /* 0x008fca0007f3e0ff */
[----:B--2---:R-:W-:Y:S01]  /*ce80*/  IMAD.X R7, R17, 0x1, R0, P1 ;  /* 0x0000000111077824 */ /* 0x004fe200008e0600 */
[----:B----4-:R2:W-:Y:S04]  /*ce90*/  STL [R1+0x13e8], R13 ;  /* 0x0013e80d01007387 */ /* 0x0105e80000100800 */
[----:B-1----:R-:W3:Y:S04]  /*cea0*/  LDL.LU R29, [R1+0x11c] ;  /* 0x00011c00011d7983 */ /* 0x002ee80000300800 */
[----:B0-----:R-:W4:Y:S04]  /*ceb0*/  LDL R14, [R1+0x97c] ;  /* 0x00097c00010e7983 */ /* 0x001f280000100800 */
[----:B--2---:R-:W2:Y:S04]  /*cec0*/  LDL R13, [R1+0x5ac] ;  /* 0x0005ac00010d7983 */ /* 0x004ea80000100800 */
[----:B------:R0:W3:Y:S04]  /*ced0*/  @!P0 LDG.E.U16 R11, desc[UR8][R6.64] ;  /* 0x00000008060b8981 */ /* 0x0000e8000c1e1500 */
[----:B------:R-:W-:Y:S04]  /*cee0*/  STL [R1+0x13ec], R12 ;  /* 0x0013ec0c01007387 */ /* 0x000fe80000100800 */
[----:B------:R1:W-:Y:S04]  /*cef0*/  STL [R1+0xb94], R3 ;  /* 0x000b940301007387 */ /* 0x0003e80000100800 */
[----:B-1----:R-:W4:Y:S01]  /*cf00*/  LDL.LU R3, [R1+0x954] ;  /* 0x0009540001037983 */ /* 0x002f220000300800 */
[----:B0-----:R-:W-:-:S03]  /*cf10*/  IADD3 R6, P1, R16, R2, RZ ;  /* 0x0000000210067210 */ /* 0x001fc60007f3e0ff */
[----:B------:R-:W2:Y:S02]  /*cf20*/  LDL.LU R21, [R1+0x108] ;  /* 0x0001080001157983 */ /* 0x000ea40000300800 */
[----:B------:R-:W-:Y:S02]  /*cf30*/  IMAD.X R7, R8, 0x1, R0, P1 ;  /* 0x0000000108077824 */ /* 0x000fe400008e0600 */
[----:B------:R-:W-:Y:S04]  /*cf40*/  STS.U16 [R5+UR6+0x1e80], R28 ;  /* 0x001e801c05007988 */ /* 0x000fe80008000406 */
[----:B---3--:R0:W-:Y:S04]  /*cf50*/  STL [R1+0x13f0], R11 ;  /* 0x0013f00b01007387 */ /* 0x0081e80000100800 */
[----:B0-----:R-:W3:Y:S04]  /*cf60*/  LDL R11, [R1+0x69c] ;  /* 0x00069c00010b7983 */ /* 0x001ee80000100800 */
[----:B------:R-:W3:Y:S01]  /*cf70*/  LDL.LU R28, [R1+0x10c] ;  /* 0x00010c00011c7983 */ /* 0x000ee20000300800 */
[----:B----4-:R-:W-:-:S03]  /*cf80*/  IADD3 R8, P1, R3, R2, RZ ;  /* 0x0000000203087210 */ /* 0x010fc60007f3e0ff */
[----:B------:R0:W-:Y:S04]  /*cf90*/  STL [R1+0xba8], R3 ;  /* 0x000ba80301007387 */ /* 0x0001e80000100800 */
[----:B0-----:R-:W4:Y:S01]  /*cfa0*/  LDL.LU R3, [R1+0x994] ;  /* 0x0009940001037983 */ /* 0x001f220000300800 */
[----:B------:R-:W-:-:S03]  /*cfb0*/  LOP3.LUT R17, R4, 0x70, RZ, 0x3c, !PT ;  /* 0x0000007004117812 */ /* 0x000fc600078e3cff */
[----:B------:R-:W-:Y:S04]  /*cfc0*/  STS.U16 [R5+UR6+0x1600], R26 ;  /* 0x0016001a05007988 */ /* 0x000fe80008000406 */
[----:B------:R0:W-:Y:S04]  /*cfd0*/  STS.U16 [R5+UR6+0x1e00], R27 ;  /* 0x001e001b05007988 */ /* 0x0001e80008000406 */
[----:B------:R-:W4:Y:S01]  /*cfe0*/  LDL.LU R19, [R1+0xf4] ;  /* 0x0000f40001137983 */ /* 0x000f220000300800 */
[----:B0-----:R-:W-:-:S03]  /*cff0*/  PRMT R5, RZ, 0x7610, R5 ;  /* 0x00007610ff057816 */ /* 0x001fc60000000005 */
[----:B------:R0:W-:Y:S04]  /*d000*/  STS.U16 [R17+UR6+0x700], R9 ;  /* 0x0007000911007988 */ /* 0x0001e80008000406 */
[----:B------:R-:W4:Y:S04]  /*d010*/  LDL.LU R22, [R1+0xec] ;  /* 0x0000ec0001167983 */ /* 0x000f280000300800 */
[----:B------:R1:W4:Y:S01]  /*d020*/  @!P0 LDG.E.U16 R5, desc[UR8][R6.64] ;  /* 0x0000000806058981 */ /* 0x000322000c1e1500 */
[----:B0-----:R-:W-:-:S03]  /*d030*/  IMAD.X R9, R15, 0x1, R0, P1 ;  /* 0x000000010f097824 */ /* 0x001fc600008e0600 */
[----:B------:R-:W4:Y:S04]  /*d040*/  LDL.LU R23, [R1+0xc0] ;  /* 0x0000c00001177983 */ /* 0x000f280000300800 */
[----:B------:R-:W4:Y:S01]  /*d050*/  LDL.LU R24, [R1+0xbc] ;  /* 0x0000bc0001187983 */ /* 0x000f220000300800 */
[----:B-1----:R-:W-:Y:S02]  /*d060*/  PRMT R6, RZ, 0x7610, R6 ;  /* 0x00007610ff067816 */ /* 0x002fe40000000006 */
[----:B------:R-:W-:Y:S01]  /*d070*/  PRMT R7, RZ, 0x7610, R7 ;  /* 0x00007610ff077816 */ /* 0x000fe20000000007 */
[----:B------:R-:W4:Y:S04]  /*d080*/  LDL.LU R25, [R1+0xb8] ;  /* 0x0000b80001197983 */ /* 0x000f280000300800 */
[----:B------:R0:W4:Y:S04]  /*d090*/  @!P0 LDG.E.U16 R6, desc[UR8][R8.64] ;  /* 0x0000000808068981 */ /* 0x000128000c1e1500 */
[----:B------:R-:W4:Y:S04]  /*d0a0*/  LDL.LU R26, [R1+0xb4] ;  /* 0x0000b400011a7983 */ /* 0x000f280000300800 */
[----:B------:R1:W-:Y:S01]  /*d0b0*/  STS.U16 [R17+UR6+0x780], R29 ;  /* 0x0007801d11007988 */ /* 0x0003e20008000406 */
[----:B0-----:R-:W-:-:S03]  /*d0c0*/  IADD3 R8, P1, R14, R2, RZ ;  /* 0x000000020e087210 */ /* 0x001fc60007f3e0ff */
[----:B------:R-:W4:Y:S02]  /*d0d0*/  LDL.LU R27, [R1+0xac] ;  /* 0x0000ac00011b7983 */ /* 0x000f240000300800 */
[----:B--2---:R-:W-:Y:S02]  /*d0e0*/  IMAD.X R9, R13, 0x1, R0, P1 ;  /* 0x000000010d097824 */ /* 0x004fe400008e0600 */
[----:B-1----:R-:W2:Y:S04]  /*d0f0*/  LDL.LU R29, [R1+0xa4] ;  /* 0x0000a400011d7983 */ /* 0x002ea80000300800 */
[----:B------:R4:W2:Y:S04]  /*d100*/  @!P0 LDG.E.U16 R7, desc[UR8][R8.64] ;  /* 0x0000000808078981 */ /* 0x0008a8000c1e1500 */
[----:B------:R-:W-:Y:S04]  /*d110*/  STS.U16 [R17+UR6+0xf00], R21 ;  /* 0x000f001511007988 */ /* 0x000fe80008000406 */
[----:B---3--:R-:W-:Y:S01]  /*d120*/  STS.U16 [R17+UR6+0xf80], R28 ;  /* 0x000f801c11007988 */ /* 0x008fe20008000406 */
[----:B----4-:R-:W-:-:S03]  /*d130*/  IADD3 R8, P1, R3, R2, RZ ;  /* 0x0000000203087210 */ /* 0x010fc60007f3e0ff */
[----:B------:R0:W-:Y:S04]  /*d140*/  STL [R1+0xc08], R3 ;  /* 0x000c080301007387 */ /* 0x0001e80000100800 */
[----:B------:R-:W-:Y:S01]  /*d150*/  STL [R1+0x9a8], R2 ;  /* 0x0009a80201007387 */ /* 0x000fe20000100800 */
[----:B------:R-:W-:-:S03]  /*d160*/  IMAD.X R9, R11, 0x1, R0, P1 ;  /* 0x000000010b097824 */ /* 0x000fc600008e0600 */
[----:B------:R1:W-:Y:S04]  /*d170*/  STL [R1+0x9ac], R0 ;  /* 0x0009ac0001007387 */ /* 0x0003e80000100800 */
[----:B------:R-:W3:Y:S04]  /*d180*/  LDL.LU R11, [R1+0xa0] ;  /* 0x0000a000010b7983 */ /* 0x000ee80000300800 */
[----:B------:R-:W4:Y:S04]  /*d190*/  LDL.LU R12, [R1+0x94] ;  /* 0x00009400010c7983 */ /* 0x000f280000300800 */
[----:B------:R-:W4:Y:S04]  /*d1a0*/  LDL.LU R13, [R1+0x90] ;  /* 0x00009000010d7983 */ /* 0x000f280000300800 */
[----:B------:R-:W4:Y:S04]  /*d1b0*/  LDL.LU R14, [R1+0x8c] ;  /* 0x00008c00010e7983 */ /* 0x000f280000300800 */
[----:B------:R-:W4:Y:S04]  /*d1c0*/  LDL.LU R15, [R1+0x88] ;  /* 0x00008800010f7983 */ /* 0x000f280000300800 */
[----:B0-----:R-:W4:Y:S04]  /*d1d0*/  LDL.LU R3, [R1+0x84] ;  /* 0x0000840001037983 */ /* 0x001f280000300800 */
[----:B------:R-:W4:Y:S04]  /*d1e0*/  LDL.LU R20, [R1+0x78] ;  /* 0x0000780001147983 */ /* 0x000f280000300800 */
[----:B------:R-:W4:Y:S01]  /*d1f0*/  LDL.LU R28, [R1+0x74] ;  /* 0x00007400011c7983 */ /* 0x000f220000300800 */
[----:B------:R-:W-:-:S03]  /*d200*/  PRMT R10, RZ, 0x7610, R10 ;  /* 0x00007610ff0a7816 */ /* 0x000fc6000000000a */
[----:B------:R-:W4:Y:S04]  /*d210*/  LDL.LU R16, [R1+0x70] ;  /* 0x0000700001107983 */ /* 0x000f280000300800 */
[----:B------:R0:W4:Y:S04]  /*d220*/  @!P0 LDG.E.U16 R10, desc[UR8][R8.64] ;  /* 0x00000008080a8981 */ /* 0x000128000c1e1500 */
[----:B------:R-:W4:Y:S04]  /*d230*/  LDL.LU R8, [R1+0x6c] ;  /* 0x00006c0001087983 */ /* 0x000f280000300800 */
[----:B------:R-:W4:Y:S04]  /*d240*/  LDL.LU R9, [R1+0x68] ;  /* 0x0000680001097983 */ /* 0x000f280000300800 */
[----:B------:R-:W-:Y:S04]  /*d250*/  STS.U16 [R17+UR6+0x1700], R19 ;  /* 0x0017001311007988 */ /* 0x000fe80008000406 */
[----:B------:R-:W-:Y:S04]  /*d260*/  STS.U16 [R17+UR6+0x1780], R22 ;  /* 0x0017801611007988 */ /* 0x000fe80008000406 */
[----:B------:R-:W-:Y:S04]  /*d270*/  STS.U16 [R17+UR6+0x1f00], R23 ;  /* 0x001f001711007988 */ /* 0x000fe80008000406 */
[----:B-1----:R-:W4:Y:S04]  /*d280*/  LDL.LU R0, [R1+0x64] ;  /* 0x0000640001007983 */ /* 0x002f280000300800 */
[----:B------:R1:W-:Y:S04]  /*d290*/  STS.U16 [R17+UR6+0x1f80], R24 ;  /* 0x001f801811007988 */ /* 0x0003e80008000406 */
[----:B------:R0:W-:Y:S04]  /*d2a0*/  STS.U16 [R4+UR6+0x2000], R25 ;  /* 0x0020001904007988 */ /* 0x0001e80008000406 */
[----:B-1----:R-:W4:Y:S04]  /*d2b0*/  LDL.LU R17, [R1+0x60] ;  /* 0x0000600001117983 */ /* 0x002f280000300800 */
[----:B------:R-:W4:Y:S04]  /*d2c0*/  LDL.LU R18, [R1+0x5c] ;  /* 0x00005c0001127983 */ /* 0x000f280000300800 */
[----:B------:R-:W4:Y:S04]  /*d2d0*/  LDL.LU R19, [R1+0x54] ;  /* 0x0000540001137983 */ /* 0x000f280000300800 */
[----:B------:R-:W4:Y:S04]  /*d2e0*/  LDL.LU R2, [R1+0x50] ;  /* 0x0000500001027983 */ /* 0x000f280000300800 */
[----:B------:R-:W4:Y:S04]  /*d2f0*/  LDL.LU R22, [R1+0x4c] ;  /* 0x00004c0001167983 */ /* 0x000f280000300800 */
[----:B------:R-:W4:Y:S04]  /*d300*/  LDL.LU R23, [R1+0x48] ;  /* 0x0000480001177983 */ /* 0x000f280000300800 */
[----:B------:R-:W4:Y:S04]  /*d310*/  LDL.LU R24, [R1+0x44] ;  /* 0x0000440001187983 */ /* 0x000f280000300800 */
[----:B------:R1:W-:Y:S04]  /*d320*/  STS.U16 [R4+UR6+0x2200], R26 ;  /* 0x0022001a04007988 */ /* 0x0003e80008000406 */
[----:B0-----:R-:W4:Y:S04]  /*d330*/  LDL.LU R25, [R1+0x40] ;  /* 0x0000400001197983 */ /* 0x001f280000300800 */
[----:B------:R0:W-:Y:S04]  /*d340*/  STS.U16 [R4+UR6+0x2400], R27 ;  /* 0x0024001b04007988 */ /* 0x0001e80008000406 */
[----:B-1----:R-:W4:Y:S04]  /*d350*/  LDL.LU R26, [R1+0x3c] ;  /* 0x00003c00011a7983 */ /* 0x002f280000300800 */
[----:B--2---:R1:W-:Y:S04]  /*d360*/  STS.U16 [R4+UR6+0x2600], R29 ;  /* 0x0026001d04007988 */ /* 0x0043e80008000406 */
[----:B0-----:R-:W2:Y:S04]  /*d370*/  LDL.LU R27, [R1+0x38] ;  /* 0x00003800011b7983 */ /* 0x001ea80000300800 */
[----:B-1----:R-:W2:Y:S04]  /*d380*/  LDL.LU R29, [R1+0x34] ;  /* 0x00003400011d7983 */ /* 0x002ea80000300800 */
[----:B---3--:R0:W-:Y:S04]  /*d390*/  STS.U16 [R4+UR6+0x2800], R11 ;  /* 0x0028000b04007988 */ /* 0x0081e80008000406 */
[----:B----4-:R1:W-:Y:S04]  /*d3a0*/  STS.U16 [R4+UR6+0x2a00], R12 ;  /* 0x002a000c04007988 */ /* 0x0103e80008000406 */
[----:B------:R3:W-:Y:S04]  /*d3b0*/  STS.U16 [R4+UR6+0x2c00], R13 ;  /* 0x002c000d04007988 */ /* 0x0007e80008000406 */
[----:B0-----:R-:W4:Y:S04]  /*d3c0*/  LDL.LU R11, [R1+0x13f0] ;  /* 0x0013f000010b7983 */ /* 0x001f280000300800 */
[----:B-1----:R-:W4:Y:S04]  /*d3d0*/  LDL.LU R12, [R1+0x13ec] ;  /* 0x0013ec00010c7983 */ /* 0x002f280000300800 */
[----:B---3--:R-:W3:Y:S04]  /*d3e0*/  LDL.LU R13, [R1+0x13e8] ;  /* 0x0013e800010d7983 */ /* 0x008ee80000300800 */
[----:B------:R0:W-:Y:S04]  /*d3f0*/  STS.U16 [R4+UR6+0x2e00], R14 ;  /* 0x002e000e04007988 */ /* 0x0001e80008000406 */
[----:B------:R1:W-:Y:S04]  /*d400*/  STS.U16 [R4+UR6+0x3000], R15 ;  /* 0x0030000f04007988 */ /* 0x0003e80008000406 */
[----:B------:R1:W-:Y:S04]  /*d410*/  STS.U16 [R4+UR6+0x3600], R28 ;  /* 0x0036001c04007988 */ /* 0x0003e80008000406 */
[----:B0-----:R-:W4:Y:S04]  /*d420*/  LDL.LU R14, [R1+0x13e4] ;  /* 0x0013e400010e7983 */ /* 0x001f280000300800 */
[----:B-1----:R-:W3:Y:S04]  /*d430*/  LDL.LU R15, [R1+0x13e0] ;  /* 0x0013e000010f7983 */ /* 0x002ee80000300800 */
[----:B------:R-:W4:Y:S01]  /*d440*/  LDL.LU R28, [R1+0x30] ;  /* 0x00003000011c7983 */ /* 0x000f220000300800 */
[----:B------:R-:W0:Y:S03]  /*d450*/  S2R R21, SR_TID.X ;  /* 0x0000000000157919 */ /* 0x000e260000002100 */
[----:B------:R-:W-:Y:S04]  /*d460*/  STS.U16 [R4+UR6+0x3c00], R9 ;  /* 0x003c000904007988 */ /* 0x000fe80008000406 */
[----:B------:R-:W-:Y:S04]  /*d470*/  STS.U16 [R4+UR6+0x3a00], R8 ;  /* 0x003a000804007988 */ /* 0x000fe80008000406 */
[----:B------:R1:W-:Y:S04]  /*d480*/  STS.U16 [R4+UR6+0x3200], R3 ;  /* 0x0032000304007988 */ /* 0x0003e80008000406 */
[----:B------:R1:W-:Y:S04]  /*d490*/  STS.U16 [R4+UR6+0x3400], R20 ;  /* 0x0034001404007988 */ /* 0x0003e80008000406 */
[----:B------:R0:W-:Y:S04]  /*d4a0*/  STS.U16 [R4+UR6+0x3800], R16 ;  /* 0x0038001004007988 */ /* 0x0001e80008000406 */
[----:B-1----:R-:W3:Y:S04]  /*d4b0*/  LDL.LU R3, [R1+0x28] ;  /* 0x0000280001037983 */ /* 0x002ee80000300800 */
[----:B------:R-:W3:Y:S01]  /*d4c0*/  LDL.LU R20, [R1+0x24] ;  /* 0x0000240001147983 */ /* 0x000ee20000300800 */
[----:B0-----:R-:W-:-:S03]  /*d4d0*/  LOP3.LUT R9, R21, 0x3f, RZ, 0xc0, !PT ;  /* 0x0000003f15097812 */ /* 0x001fc600078ec0ff */
[----:B------:R-:W3:Y:S02]  /*d4e0*/  LDL.LU R16, [R1+0x13dc] ;  /* 0x0013dc0001107983 */ /* 0x000ee40000300800 */
[----:B------:R-:W-:Y:S02]  /*d4f0*/  IMAD.SHL.U32 R9, R9, 0x2, RZ ;  /* 0x0000000209097824 */ /* 0x000fe400078e00ff */
[----:B------:R0:W-:Y:S03]  /*d500*/  STS.U16 [R4+UR6+0x3e00], R0 ;  /* 0x003e000004007988 */ /* 0x0001e60008000406 */
[----:B------:R-:W-:-:S05]  /*d510*/  LOP3.LUT R8, R9, 0x10, RZ, 0x3c, !PT ;  /* 0x0000001009087812 */ /* 0x000fca00078e3cff */
[----:B------:R1:W-:Y:S04]  /*d520*/  STS.U16 [R8+UR6+0x2480], R17 ;  /* 0x0024801108007988 */ /* 0x0003e80008000406 */
[----:B0-----:R-:W3:Y:S04]  /*d530*/  LDL.LU R4, [R1+0x2c] ;  /* 0x00002c0001047983 */ /* 0x001ee80000300800 */
[----:B------:R0:W-:Y:S04]  /*d540*/  STS.U16 [R8+UR6+0x2280], R18 ;  /* 0x0022801208007988 */ /* 0x0001e80008000406 */
[----:B-1----:R-:W3:Y:S04]  /*d550*/  LDL.LU R17, [R1+0x13d8] ;  /* 0x0013d80001117983 */ /* 0x002ee80000300800 */
        /* <DEDUP_REMOVED lines=12> */
[----:B--2---:R1:W-:Y:S04]  /*d620*/  STS.U16 [R8+UR6+0x3280], R27 ;  /* 0x0032801b08007988 */ /* 0x0043e80008000406 */
[----:B0-----:R-:W2:Y:S04]  /*d630*/  LDL.LU R26, [R1+0x10] ;  /* 0x00001000011a7983 */ /* 0x001ea80000300800 */
[----:B------:R0:W-:Y:S04]  /*d640*/  STS.U16 [R8+UR6+0x3480], R29 ;  /* 0x0034801d08007988 */ /* 0x0001e80008000406 */
[----:B-1----:R-:W2:Y:S04]  /*d650*/  LDL.LU R27, [R1+0xc] ;  /* 0x00000c00011b7983 */ /* 0x002ea80000300800 */
[----:B------:R1:W-:Y:S04]  /*d660*/  STS.U16 [R8+UR6+0x2680], R2 ;  /* 0x0026800208007988 */ /* 0x0003e80008000406 */
[----:B0-----:R-:W2:Y:S04]  /*d670*/  LDL.LU R29, [R1+0x8] ;  /* 0x00000800011d7983 */ /* 0x001ea80000300800 */
[----:B-1----:R-:W2:Y:S04]  /*d680*/  LDL.LU R2, [R1] ;  /* 0x0000000001027983 */ /* 0x002ea80000300800 */
[----:B----4-:R0:W-:Y:S04]  /*d690*/  STS.U16 [R8+UR6+0x3680], R28 ;  /* 0x0036801c08007988 */ /* 0x0101e80008000406 */
[----:B0-----:R-:W4:Y:S01]  /*d6a0*/  LDL.LU R28, [R1+0x13cc] ;  /* 0x0013cc00011c7983 */ /* 0x001f220000300800 */
[----:B------:R-:W0:Y:S03]  /*d6b0*/  S2R R0, SR_CgaCtaId ;  /* 0x0000000000007919 */ /* 0x000e260000008800 */
[----:B---3--:R1:W-:Y:S04]  /*d6c0*/  STS.U16 [R8+UR6+0x3a80], R3 ;  /* 0x003a800308007988 */ /* 0x0083e80008000406 */
[----:B------:R-:W-:Y:S04]  /*d6d0*/  STS.U16 [R8+UR6+0x3c80], R20 ;  /* 0x003c801408007988 */ /* 0x000fe80008000406 */
[----:B-1----:R-:W3:Y:S04]  /*d6e0*/  LDL.LU R3, [R1+0xc8] ;  /* 0x0000c80001037983 */ /* 0x002ee80000300800 */
[----:B------:R1:W-:Y:S02]  /*d6f0*/  STS.U16 [R8+UR6+0x3880], R4 ;  /* 0x0038800408007988 */ /* 0x0003e40008000406 */
[----:B-1----:R-:W-:-:S05]  /*d700*/  IMAD.SHL.U32 R4, R21, 0x8, RZ ;  /* 0x0000000815047824 */ /* 0x002fca00078e00ff */
[----:B------:R-:W-:Y:S01]  /*d710*/  LOP3.LUT R4, R4, 0x30, RZ, 0xc0, !PT ;  /* 0x0000003004047812 */ /* 0x000fe200078ec0ff */
[C---:B------:R-:W-:Y:S01]  /*d720*/  IMAD.SHL.U32 R20, R21.reuse, 0x80, RZ ;  /* 0x0000008015147824 */ /* 0x040fe200078e00ff */
[----:B----4-:R1:W-:Y:S02]  /*d730*/  STS.U16 [R8+UR6+0x3e80], R28 ;  /* 0x003e801c08007988 */ /* 0x0103e40008000406 */
[----:B-1----:R-:W-:Y:S02]  /*d740*/  MOV R28, 0x400 ;  /* 0x00000400001c7802 */ /* 0x002fe40000000f00 */
[----:B------:R-:W-:Y:S02]  /*d750*/  LOP3.LUT R8, R21, 0x7, RZ, 0xc0, !PT ;  /* 0x0000000715087812 */ /* 0x000fe400078ec0ff */
[----:B0-----:R-:W-:-:S03]  /*d760*/  LEA R0, R0, R28, 0x18 ;  /* 0x0000001c00007211 */ /* 0x001fc600078ec0ff */
[C---:B------:R-:W-:Y:S02]  /*d770*/  IMAD R4, R8.reuse, 0x40, R4 ;  /* 0x0000004008047824 */ /* 0x040fe400078e0204 */
[----:B------:R-:W-:Y:S02]  /*d780*/  IMAD R28, R8, 0x110, RZ ;  /* 0x00000110081c7824 */ /* 0x000fe400078e02ff */
[----:B------:R-:W-:-:S05]  /*d790*/  IMAD.SHL.U32 R8, R21, 0x2, RZ ;  /* 0x0000000215087824 */ /* 0x000fca00078e00ff */
[--C-:B------:R-:W-:Y:S02]  /*d7a0*/  LOP3.LUT R28, R28, 0x10, R8.reuse, 0x78, !PT ;  /* 0x000000101c1c7812 */ /* 0x100fe400078e7808 */
[----:B------:R-:W-:Y:S02]  /*d7b0*/  LOP3.LUT R4, R4, 0x30, R8, 0x78, !PT ;  /* 0x0000003004047812 */ /* 0x000fe400078e7808 */
[----:B------:R-:W-:Y:S02]  /*d7c0*/  LOP3.LUT R28, R28, 0x800, R20, 0xf8, !PT ;  /* 0x000008001c1c7812 */ /* 0x000fe400078ef814 */
[----:B------:R-:W4:Y:S01]  /*d7d0*/  LDL.LU R20, [R1+0x13c8] ;  /* 0x0013c80001147983 */ /* 0x000f220000300800 */
[----:B------:R-:W-:-:S03]  /*d7e0*/  LOP3.LUT R8, R9, 0x20, RZ, 0x3c, !PT ;  /* 0x0000002009087812 */ /* 0x000fc600078e3cff */
[----:B------:R-:W3:Y:S01]  /*d7f0*/  LDL.LU R9, [R1+0x4] ;  /* 0x0000040001097983 */ /* 0x000ee20000300800 */
[----:B------:R-:W-:-:S05]  /*d800*/  LOP3.LUT R21, R21, 0x20, RZ, 0xc0, !PT ;  /* 0x0000002015157812 */ /* 0x000fca00078ec0ff */
[----:B------:R-:W-:Y:S01]  /*d810*/  IMAD R21, R21, 0x10, R0 ;  /* 0x0000001015157824 */ /* 0x000fe200078e0200 */
[----:B------:R0:W-:Y:S03]  /*d820*/  STS.U16 [R8+UR6+0x2300], R22 ;  /* 0x0023001608007988 */ /* 0x0001e60008000406 */
[----:B------:R-:W-:Y:S01]  /*d830*/  IMAD.IADD R4, R4, 0x1, R21 ;  /* 0x0000000104047824 */ /* 0x000fe200078e0215 */
[----:B------:R1:W-:Y:S04]  /*d840*/  STS.U16 [R8+UR6+0x2100], R23 ;  /* 0x0021001708007988 */ /* 0x0003e80008000406 */
[----:B------:R-:W4:Y:S04]  /*d850*/  LDL.LU R21, [R1+0x13c4] ;  /* 0x0013c40001157983 */ /* 0x000f280000300800 */
[----:B0-----:R-:W4:Y:S04]  /*d860*/  LDL.LU R22, [R1+0x13c0] ;  /* 0x0013c00001167983 */ /* 0x001f280000300800 */
[----:B-1----:R-:W4:Y:S04]  /*d870*/  LDL.LU R23, [R1+0x13bc] ;  /* 0x0013bc0001177983 */ /* 0x002f280000300800 */
[----:B------:R0:W-:Y:S04]  /*d880*/  STS.U16 [R8+UR6+0x2500], R24 ;  /* 0x0025001808007988 */ /* 0x0001e80008000406 */
[----:B------:R1:W-:Y:S04]  /*d890*/  STS.U16 [R8+UR6+0x2700], R25 ;  /* 0x0027001908007988 */ /* 0x0003e80008000406 */
[----:B--2---:R2:W-:Y:S04]  /*d8a0*/  STS.U16 [R8+UR6+0x2900], R26 ;  /* 0x0029001a08007988 */ /* 0x0045e80008000406 */
[----:B0-----:R-:W4:Y:S04]  /*d8b0*/  LDL.LU R24, [R1+0x13b8] ;  /* 0x0013b80001187983 */ /* 0x001f280000300800 */
[----:B-1----:R-:W4:Y:S04]  /*d8c0*/  LDL.LU R25, [R1+0x13b4] ;  /* 0x0013b40001197983 */ /* 0x002f280000300800 */
[----:B--2---:R-:W2:Y:S04]  /*d8d0*/  LDL.LU R26, [R1+0x13b0] ;  /* 0x0013b000011a7983 */ /* 0x004ea80000300800 */
[----:B------:R0:W-:Y:S04]  /*d8e0*/  STS.U16 [R8+UR6+0x2b00], R27 ;  /* 0x002b001b08007988 */ /* 0x0001e80008000406 */
[----:B------:R1:W-:Y:S04]  /*d8f0*/  STS.U16 [R8+UR6+0x2d00], R29 ;  /* 0x002d001d08007988 */ /* 0x0003e80008000406 */
[----:B0-----:R-:W2:Y:S04]  /*d900*/  LDL.LU R27, [R1+0x13ac] ;  /* 0x0013ac00011b7983 */ /* 0x001ea80000300800 */
[----:B-1----:R-:W2:Y:S04]  /*d910*/  LDL.LU R29, [R1+0x13a8] ;  /* 0x0013a800011d7983 */ /* 0x002ea80000300800 */
[----:B------:R-:W-:Y:S04]  /*d920*/  STS.U16 [R8+UR6+0x3100], R2 ;  /* 0x0031000208007988 */ /* 0x000fe80008000406 */
[----:B---3--:R0:W-:Y:S02]  /*d930*/  STS.U16 [R8+UR6+0x2f00], R9 ;  /* 0x002f000908007988 */ /* 0x0081e40008000406 */
[----:B0-----:R-:W0:Y:S02]  /*d940*/  S2R R9, SR_TID.X ;  /* 0x0000000000097919 */ /* 0x001e240000002100 */
[----:B----4-:R-:W-:Y:S04]  /*d950*/  STS.U16 [R8+UR6+0x3f00], R22 ;  /* 0x003f001608007988 */ /* 0x010fe80008000406 */
[----:B------:R-:W-:Y:S01]  /*d960*/  STS.U16 [R8+UR6+0x3d00], R23 ;  /* 0x003d001708007988 */ /* 0x000fe20008000406 */
[----:B0-----:R-:W-:-:S05]  /*d970*/  LOP3.LUT R9, R9, 0x3f, RZ, 0xc0, !PT ;  /* 0x0000003f09097812 */ /* 0x001fca00078ec0ff */
[----:B------:R-:W-:Y:S01]  /*d980*/  IMAD.SHL.U32 R9, R9, 0x2, RZ ;  /* 0x0000000209097824 */ /* 0x000fe200078e00ff */
[----:B--2---:R-:W-:Y:S04]  /*d990*/  STS.U16 [R8+UR6+0x3700], R26 ;  /* 0x0037001a08007988 */ /* 0x004fe80008000406 */
[----:B------:R-:W-:Y:S01]  /*d9a0*/  LOP3.LUT R9, R9, 0x30, RZ, 0x3c, !PT ;  /* 0x0000003009097812 */ /* 0x000fe200078e3cff */
[----:B------:R-:W-:Y:S04]  /*d9b0*/  STS.U16 [R8+UR6+0x3900], R25 ;  /* 0x0039001908007988 */ /* 0x000fe80008000406 */
        /* <DEDUP_REMOVED lines=15> */
[----:B------:R0:W-:Y:S04]  /*dab0*/  STS.U16 [R9+UR6+0x3780], R5 ;  /* 0x0037800509007988 */ /* 0x0001e80008000406 */
[----:B------:R-:W-:Y:S04]  /*dac0*/  STS.U16 [R9+UR6+0x3980], R6 ;  /* 0x0039800609007988 */ /* 0x000fe80008000406 */
[----:B------:R-:W-:Y:S04]  /*dad0*/  STS.U16 [R9+UR6+0x3b80], R7 ;  /* 0x003b800709007988 */ /* 0x000fe80008000406 */
[----:B------:R-:W-:Y:S01]  /*dae0*/  STS.U16 [R9+UR6+0x3d80], R10 ;  /* 0x003d800a09007988 */ /* 0x000fe20008000406 */
[----:B------:R-:W-:Y:S06]  /*daf0*/  BAR.SYNC.DEFER_BLOCKING 0x0 ;  /* 0x0000000000007b1d */ /* 0x000fec0000010000 */
[----:B------:R-:W1:Y:S04]  /*db00*/  LDSM.16.M88.4 R16, [R4+0x2000] ;  /* 0x002000000410783b */ /* 0x000e680000000200 */
[----:B------:R-:W2:Y:S01]  /*db10*/  LDSM.16.M88.4 R8, [R4+0x2400] ;  /* 0x002400000408783b */ /* 0x000ea20000000200 */
[----:B0-----:R-:W-:Y:S01]  /*db20*/  LOP3.LUT R5, R28, 0x20, RZ, 0x3c, !PT ;  /* 0x000000201c057812 */ /* 0x001fe200078e3cff */
[----:B------:R-:W-:-:S02]  /*db30*/  IMAD.IADD R3, R0, 0x1, R28 ;  /* 0x0000000100037824 */ /* 0x000fc400078e021c */
[----:B------:R-:W0:Y:S02]  /*db40*/  LDSM.16.M88.4 R20, [R4+0x2800] ;  /* 0x002800000414783b */ /* 0x000e240000000200 */
[----:B------:R-:W-:Y:S02]  /*db50*/  IMAD.IADD R0, R0, 0x1, R5 ;  /* 0x0000000100007824 */ /* 0x000fe400078e0205 */
[----:B------:R-:W-:Y:S04]  /*db60*/  LDSM.16.MT88.4 R12, [R3] ;  /* 0x00000000030c783b */ /* 0x000fe80000004200 */
[----:B------:R-:W-:Y:S04]  /*db70*/  STL [R1+0x5a0], R0 ;  /* 0x0005a00001007387 */ /* 0x000fe80000100800 */
[----:B-1----:R-:W-:Y:S04]  /*db80*/  STL.64 [R1+0x60], R16 ;  /* 0x0000601001007387 */ /* 0x002fe80000100a00 */
[----:B------:R-:W-:Y:S04]  /*db90*/  STL.64 [R1+0x68], R18 ;  /* 0x0000681201007387 */ /* 0x000fe80000100a00 */
[----:B------:R-:W1:Y:S04]  /*dba0*/  LDSM.16.M88.4 R16, [R4+0x2c00] ;  /* 0x002c00000410783b */ /* 0x000e680000000200 */
[----:B--2---:R-:W-:Y:S04]  /*dbb0*/  STL.64 [R1+0x50], R8 ;  /* 0x0000500801007387 */ /* 0x004fe80000100a00 */
[----:B------:R-:W-:Y:S04]  /*dbc0*/  STL.64 [R1+0x58], R10 ;  /* 0x0000580a01007387 */ /* 0x000fe80000100a00 */
[----:B------:R-:W2:Y:S04]  /*dbd0*/  LDSM.16.M88.4 R8, [R4+0x3000] ;  /* 0x003000000408783b */ /* 0x000ea80000000200 */
[----:B0-----:R-:W-:Y:S04]  /*dbe0*/  STL.64 [R1+0x40], R20 ;  /* 0x0000401401007387 */ /* 0x001fe80000100a00 */
[----:B------:R-:W-:Y:S04]  /*dbf0*/  STL.64 [R1+0x48], R22 ;  /* 0x0000481601007387 */ /* 0x000fe80000100a00 */
[----:B------:R-:W-:Y:S04]  /*dc00*/  LDSM.16.MT88.4 R20, [R0] ;  /* 0x000000000014783b */ /* 0x000fe80000004200 */
[----:B-1----:R-:W-:Y:S04]  /*dc10*/  STL.64 [R1+0x30], R16 ;  /* 0x0000301001007387 */ /* 0x002fe80000100a00 */
[----:B------:R-:W-:Y:S04]  /*dc20*/  STL.64 [R1+0x38], R18 ;  /* 0x0000381201007387 */ /* 0x000fe80000100a00 */
[----:B------:R-:W-:Y:S04]  /*dc30*/  LDSM.16.MT88.4 R16, [R3+0x80] ;  /* 0x000080000310783b */ /* 0x000fe80000004200 */
[----:B--2---:R-:W-:Y:S01]  /*dc40*/  STL.64 [R1+0x20], R8 ;  /* 0x0000200801007387 */ /* 0x004fe20000100a00 */
[----:B------:R-:W-:-:S02]  /*dc50*/  IMAD.MOV.U32 R24, RZ, RZ, R8 ;  /* 0x000000ffff187224 */ /* 0x000fc400078e0008 */
[----:B------:R-:W-:Y:S01]  /*dc60*/  IMAD.MOV.U32 R2, RZ, RZ, R9 ;  /* 0x000000ffff027224 */ /* 0x000fe200078e0009 */
[----:B------:R-:W-:Y:S04]  /*dc70*/  STL.64 [R1+0x28], R10 ;  /* 0x0000280a01007387 */ /* 0x000fe80000100a00 */
[----:B------:R-:W0:Y:S04]  /*dc80*/  LDSM.16.M88.4 R8, [R4+0x3400] ;  /* 0x003400000408783b */ /* 0x000e280000000200 */
[----:B0-----:R-:W-:Y:S01]  /*dc90*/  STL.64 [R1+0x10], R8 ;  /* 0x0000100801007387 */ /* 0x001fe20000100a00 */
[----:B------:R-:W-:-:S02]  /*dca0*/  IMAD.MOV.U32 R6, RZ, RZ, R8 ;  /* 0x000000ffff067224 */ /* 0x000fc400078e0008 */
[----:B------:R-:W-:Y:S01]  /*dcb0*/  IMAD.MOV.U32 R5, RZ, RZ, R9 ;  /* 0x000000ffff057224 */ /* 0x000fe200078e0009 */
[----:B------:R-:W-:Y:S04]  /*dcc0*/  STL.64 [R1+0x18], R10 ;  /* 0x0000180a01007387 */ /* 0x000fe80000100a00 */
[----:B------:R-:W0:Y:S04]  /*dcd0*/  LDSM.16.M88.4 R8, [R4+0x3800] ;  /* 0x003800000408783b */ /* 0x000e280000000200 */
[----:B0-----:R-:W-:Y:S04]  /*dce0*/  STL.64 [R1+0x1340], R10 ;  /* 0x0013400a01007387 */ /* 0x001fe80000100a00 */
[----:B------:R0:W-:Y:S02]  /*dcf0*/  STL.64 [R1+0x1338], R8 ;  /* 0x0013380801007387 */ /* 0x0001e40000100a00 */
[----:B0-----:R-:W-:-:S02]  /*dd00*/  IMAD.MOV.U32 R8, RZ, RZ, R6 ;  /* 0x000000ffff087224 */ /* 0x001fc400078e0006 */
[----:B------:R-:W-:Y:S02]  /*dd10*/  IMAD.MOV.U32 R9, RZ, RZ, R5 ;  /* 0x000000ffff097224 */ /* 0x000fe400078e0005 */
[----:B------:R-:W0:Y:S04]  /*dd20*/  LDSM.16.M88.4 R4, [R4+0x3c00] ;  /* 0x003c00000404783b */ /* 0x000e280000000200 */
[----:B------:R-:W-:Y:S04]  /*dd30*/  STL.64 [R1+0x1358], R8 ;  /* 0x0013580801007387 */ /* 0x000fe80000100a00 */
[----:B0-----:R-:W-:Y:S04]  /*dd40*/  STL [R1+0xff4], R6 ;  /* 0x000ff40601007387 */ /* 0x001fe80000100800 */
[----:B------:R-:W-:Y:S04]  /*dd50*/  STL [R1+0xff0], R7 ;  /* 0x000ff00701007387 */ /* 0x000fe80000100800 */
[----:B------:R0:W-:Y:S04]  /*dd60*/  STL.64 [R1+0x1380], R4 ;  /* 0x0013800401007387 */ /* 0x0001e80000100a00 */
[----:B0-----:R-:W2:Y:S04]  /*dd70*/  LDL.64 R4, [R1+0x40] ;  /* 0x0000400001047983 */ /* 0x001ea80000100a00 */
[----:B--2---:R0:W-:Y:S04]  /*dd80*/  STL.64 [R1+0x1388], R4 ;  /* 0x0013880401007387 */ /* 0x0041e80000100a00 */
[----:B0-----:R-:W2:Y:S04]  /*dd90*/  LDL.64 R4, [R1+0x50] ;  /* 0x0000500001047983 */ /* 0x001ea80000100a00 */
[----:B--2---:R0:W-:Y:S04]  /*dda0*/  STL.64 [R1+0x13a0], R4 ;  /* 0x0013a00401007387 */ /* 0x0041e80000100a00 */
[----:B0-----:R-:W2:Y:S04]  /*ddb0*/  LDL.LU.64 R4, [R1+0x310] ;  /* 0x0003100001047983 */ /* 0x001ea80000300a00 */
[----:B------:R-:W2:Y:S04]  /*ddc0*/  LDL.LU.64 R6, [R1+0x318] ;  /* 0x0003180001067983 */ /* 0x000ea80000300a00 */
[----:B------:R-:W-:Y:S04]  /*ddd0*/  STL.64 [R1+0x1330], R18 ;  /* 0x0013301201007387 */ /* 0x000fe80000100a00 */
[----:B------:R-:W-:Y:S04]  /*dde0*/  STL.64 [R1+0x1328], R16 ;  /* 0x0013281001007387 */ /* 0x000fe80000100a00 */
[----:B------:R-:W-:Y:S04]  /*ddf0*/  STL [R1+0x1078], R3 ;  /* 0x0010780301007387 */ /* 0x000fe80000100800 */
[----:B------:R-:W-:Y:S04]  /*de00*/  STL.64 [R1+0x12a0], R22 ;  /* 0x0012a01601007387 */ /* 0x000fe80000100a00 */
[----:B------:R0:W-:Y:S02]  /*de10*/  STL.64 [R1+0x1298], R20 ;  /* 0x0012981401007387 */ /* 0x0001e40000100a00 */
[----:B0-----:R-:W-:-:S02]  /*de20*/  IMAD.MOV.U32 R20, RZ, RZ, R24 ;  /* 0x000000ffff147224 */ /* 0x001fc400078e0018 */
[----:B------:R-:W-:Y:S01]  /*de30*/  IMAD.MOV.U32 R21, RZ, RZ, R2 ;  /* 0x000000ffff157224 */ /* 0x000fe200078e0002 */
[----:B------:R-:W0:Y:S04]  /*de40*/  LDSM.16.MT88.4 R24, [R0+0x80] ;  /* 0x000080000018783b */ /* 0x000e280000004200 */
[----:B------:R1:W-:Y:S04]  /*de50*/  STL.64 [R1+0x1360], R20 ;  /* 0x0013601401007387 */ /* 0x0003e80000100a00 */
[----:B-1----:R-:W3:Y:S04]  /*de60*/  LDL.64 R20, [R1+0x30] ;  /* 0x0000300001147983 */ /* 0x002ee80000100a00 */
[----:B---3--:R1:W-:Y:S04]  /*de70*/  STL.64 [R1+0x1378], R20 ;  /* 0x0013781401007387 */ /* 0x0083e80000100a00 */
[----:B-1----:R-:W3:Y:S04]  /*de80*/  LDL.LU.64 R20, [R1+0x2f0] ;  /* 0x0002f00001147983 */ /* 0x002ee80000300a00 */
[----:B------:R-:W4:Y:S04]  /*de90*/  LDL.LU.64 R22, [R1+0x2f8] ;  /* 0x0002f80001167983 */ /* 0x000f280000300a00 */
[----:B----4-:R-:W-:Y:S04]  /*dea0*/  STL.64 [R1+0x1398], R22 ;  /* 0x0013981601007387 */ /* 0x010fe80000100a00 */
[----:B---3--:R1:W-:Y:S04]  /*deb0*/  STL.64 [R1+0x1390], R20 ;  /* 0x0013901401007387 */ /* 0x0083e80000100a00 */
[----:B-1----:R-:W3:Y:S04]  /*dec0*/  LDL.LU.64 R20, [R1+0x300] ;  /* 0x0003000001147983 */ /* 0x002ee80000300a00 */
[----:B------:R-:W3:Y:S04]  /*ded0*/  LDL.LU.64 R22, [R1+0x308] ;  /* 0x0003080001167983 */ /* 0x000ee80000300a00 */
[----:B------:R-:W4:Y:S04]  /*dee0*/  LDL.LU.64 R8, [R1+0x2d0] ;  /* 0x0002d00001087983 */ /* 0x000f280000300a00 */
[----:B------:R-:W2:Y:S04]  /*def0*/  LDL.LU.64 R10, [R1+0x2d8] ;  /* 0x0002d800010a7983 */ /* 0x000ea80000300a00 */
[----:B--2---:R-:W-:Y:S04]  /*df00*/  STL.64 [R1+0x1370], R10 ;  /* 0x0013700a01007387 */ /* 0x004fe80000100a00 */
[----:B----4-:R1:W-:Y:S04]  /*df10*/  STL.64 [R1+0x1368], R8 ;  /* 0x0013680801007387 */ /* 0x0103e80000100a00 */
[----:B-1----:R-:W2:Y:S04]  /*df20*/  LDL.LU.64 R8, [R1+0x2e0] ;  /* 0x0002e00001087983 */ /* 0x002ea80000300a00 */
[----:B------:R-:W2:Y:S04]  /*df30*/  LDL.LU.64 R10, [R1+0x2e8] ;  /* 0x0002e800010a7983 */ /* 0x000ea80000300a00 */
[----:B------:R-:W4:Y:S04]  /*df40*/  LDL.LU.64 R16, [R1+0x2b0] ;  /* 0x0002b00001107983 */ /* 0x000f280000300a00 */
[----:B------:R-:W3:Y:S04]  /*df50*/  LDL.LU.64 R18, [R1+0x2b8] ;  /* 0x0002b80001127983 */ /* 0x000ee80000300a00 */
[----:B---3--:R-:W-:Y:S04]  /*df60*/  STL.64 [R1+0x1350], R18 ;  /* 0x0013501201007387 */ /* 0x008fe80000100a00 */
[----:B----4-:R1:W-:Y:S04]  /*df70*/  STL.64 [R1+0x1348], R16 ;  /* 0x0013481001007387 */ /* 0x0103e80000100a00 */
[----:B-1----:R-:W3:Y:S04]  /*df80*/  LDL.LU.64 R16, [R1+0x2c0] ;  /* 0x0002c00001107983 */ /* 0x002ee80000300a00 */
[----:B------:R-:W3:Y:S04]  /*df90*/  LDL.LU.64 R18, [R1+0x2c8] ;  /* 0x0002c80001127983 */ /* 0x000ee80000300a00 */
[----:B0-----:R-:W-:Y:S04]  /*dfa0*/  STL.64 [R1+0x1258], R26 ;  /* 0x0012581a01007387 */ /* 0x001fe80000100a00 */
[----:B------:R0:W-:Y:S04]  /*dfb0*/  STL.64 [R1+0x1250], R24 ;  /* 0x0012501801007387 */ /* 0x0001e80000100a00 */
[----:B0-----:R-:W4:Y:S02]  /*dfc0*/  LDL.64 R24, [R1+0x60] ;  /* 0x0000600001187983 */ /* 0x001f240000100a00 */
[----:B----4-:R-:W-:-:S15]  /*dfd0*/  HMMA.16816.F32.BF16 R4, R12, R24, R4 ;  /* 0x000000180c04723c */ /* 0x010fde0000041804 */
[----:B------:R-:W-:-:S08]  /*dfe0*/  NOP ;  /* 0x0000000000007918 */ /* 0x000fd00000000000 */
[----:B------:R0:W-:Y:S04]  /*dff0*/  STL.64 [R1+0x310], R4 ;  /* 0x0003100401007387 */ /* 0x0001e80000100a00 */
[----:B------:R-:W-:Y:S04]  /*e000*/  STL.64 [R1+0x318], R6 ;  /* 0x0003180601007387 */ /* 0x000fe80000100a00 */
[----:B0-----:R-:W4:Y:S02]  /*e010*/  LDL.LU.64 R4, [R1+0x13a0] ;  /* 0x0013a00001047983 */ /* 0x001f240000300a00 */
[----:B----4-:R-:W-:Y:S06]  /*e020*/  HMMA.16816.F32.BF16 R20, R12, R4, R20 ;  /* 0x000000040c14723c */ /* 0x010fec0000041814 */
[----:B------:R-:W-:-:S02]  /*e030*/  IMAD.MOV.U32 R2, RZ, RZ, R4 ;  /* 0x000000ffff027224 */ /* 0x000fc400078e0004 */
[----:B------:R-:W-:-:S15]  /*e040*/  IMAD.MOV.U32 R0, RZ, RZ, R5 ;  /* 0x000000ffff007224 */ /* 0x000fde00078e0005 */
[----:B------:R-:W-:Y:S04]  /*e050*/  STL.64 [R1+0x300], R20 ;  /* 0x0003001401007387 */ /* 0x000fe80000100a00 */
[----:B------:R0:W-:Y:S04]  /*e060*/  STL.64 [R1+0x308], R22 ;  /* 0x0003081601007387 */ /* 0x0001e80000100a00 */
[----:B0-----:R-:W4:Y:S04]  /*e070*/  LDL.LU.64 R22, [R1+0x1398] ;  /* 0x0013980001167983 */ /* 0x001f280000300a00 */
[----:B------:R-:W4:Y:S04]  /*e080*/  LDL.LU.64 R20, [R1+0x1390] ;  /* 0x0013900001147983 */ /* 0x000f280000300a00 */
[----:B------:R-:W4:Y:S02]  /*e090*/  LDL.LU.64 R4, [R1+0x1388] ;  /* 0x0013880001047983 */ /* 0x000f240000300a00 */
[----:B----4-:R-:W-:Y:S06]  /*e0a0*/  HMMA.16816.F32.BF16 R20, R12, R4, R20 ;  /* 0x000000040c14723c */ /* 0x010fec0000041814 */
[----:B------:R-:W-:-:S02]  /*e0b0*/  IMAD.MOV.U32 R26, RZ, RZ, R4 ;  /* 0x000000ffff1a7224 */ /* 0x000fc400078e0004 */
[----:B------:R-:W-:Y:S02]  /*e0c0*/  IMAD.MOV.U32 R3, RZ, RZ, R5 ;  /* 0x000000ffff037224 */ /* 0x000fe400078e0005 */
[----:B------:R-:W4:-:S13]  /*e0d0*/  LDL.LU.64 R4, [R1+0x1380] ;  /* 0x0013800001047983 */ /* 0x000f1a0000300a00 */
[----:B------:R0:W-:Y:S04]  /*e0e0*/  STL.64 [R1+0x2f0], R20 ;  /* 0x0002f01401007387 */ /* 0x0001e80000100a00 */
[----:B0-----:R-:W2:Y:S02]  /*e0f0*/  LDL.LU.64 R20, [R1+0x1378] ;  /* 0x0013780001147983 */ /* 0x001ea40000300a00 */
[----:B--2---:R-:W-:Y:S06]  /*e100*/  HMMA.16816.F32.BF16 R8, R12, R20, R8 ;  /* 0x000000140c08723c */ /* 0x004fec0000041808 */
[----:B------:R-:W-:-:S02]  /*e110*/  IMAD.MOV.U32 R29, RZ, RZ, R20 ;  /* 0x000000ffff1d7224 */ /* 0x000fc400078e0014 */
[----:B------:R-:W-:-:S15]  /*e120*/  IMAD.MOV.U32 R27, RZ, RZ, R21 ;  /* 0x000000ffff1b7224 */ /* 0x000fde00078e0015 */
[----:B------:R-:W-:Y:S04]  /*e130*/  STL.64 [R1+0x2e0], R8 ;  /* 0x0002e00801007387 */ /* 0x000fe80000100a00 */
[----:B------:R0:W-:Y:S04]  /*e140*/  STL.64 [R1+0x2e8], R10 ;  /* 0x0002e80a01007387 */ /* 0x0001e80000100a00 */
[----:B0-----:R-:W2:Y:S04]  /*e150*/  LDL.LU.64 R10, [R1+0x1370] ;  /* 0x00137000010a7983 */ /* 0x001ea80000300a00 */
[----:B------:R-:W2:Y:S04]  /*e160*/  LDL.LU.64 R8, [R1+0x1368] ;  /* 0x0013680001087983 */ /* 0x000ea80000300a00 */
[----:B------:R-:W2:Y:S01]  /*e170*/  LDL.LU.64 R20, [R1+0x1360] ;  /* 0x0013600001147983 */ /* 0x000ea20000300a00 */
[----:B------:R-:W-:-:S02]  /*e180*/  IMAD.MOV.U32 R6, RZ, RZ, R22 ;  /* 0x000000ffff067224 */ /* 0x000fc400078e0016 */
[----:B------:R-:W-:Y:S02]  /*e190*/  IMAD.MOV.U32 R7, RZ, RZ, R23 ;  /* 0x000000ffff077224 */ /* 0x000fe400078e0017 */
[----:B--2---:R-:W-:Y:S01]  /*e1a0*/  HMMA.16816.F32.BF16 R20, R12, R20, R8 ;  /* 0x000000140c14723c */ /* 0x004fe20000041808 */
[----:B------:R-:W3:-:S15]  /*e1b0*/  LDL.LU.64 R8, [R1+0x1358] ;  /* 0x0013580001087983 */ /* 0x000ede0000300a00 */
[----:B------:R-:W-:-:S07]  /*e1c0*/  NOP ;  /* 0x0000000000007918 */ /* 0x000fce0000000000 */
[----:B------:R0:W-:Y:S04]  /*e1d0*/  STL.64 [R1+0x2d0], R20 ;  /* 0x0002d01401007387 */ /* 0x0001e80000100a00 */
[----:B------:R1:W-:Y:S04]  /*e1e0*/  STL.64 [R1+0x2d8], R22 ;  /* 0x0002d81601007387 */ /* 0x0003e80000100a00 */
[----:B0-----:R-:W4:Y:S04]  /*e1f0*/  LDL.LU.64 R20, [R1+0x1d0] ;  /* 0x0001d00001147983 */ /* 0x001f280000300a00 */
[----:B-1----:R-:W4:Y:S01]  /*e200*/  LDL.LU.64 R22, [R1+0x1d8] ;  /* 0x0001d80001167983 */ /* 0x002f220000300a00 */
[----:B---3--:R-:W-:Y:S03]  /*e210*/  HMMA.16816.F32.BF16 R8, R12, R8, R16 ;  /* 0x000000080c08723c */ /* 0x008fe60000041810 */
[----:B------:R-:W2:Y:S04]  /*e220*/  LDL.LU.64 R18, [R1+0x1350] ;  /* 0x0013500001127983 */ /* 0x000ea80000300a00 */
[----:B------:R-:W2:-:S15]  /*e230*/  LDL.LU.64 R16, [R1+0x1348] ;  /* 0x0013480001107983 */ /* 0x000e9e0000300a00 */
[----:B------:R-:W-:-:S01]  /*e240*/  NOP ;  /* 0x0000000000007918 */ /* 0x000fc20000000000 */
[----:B------:R-:W-:Y:S04]  /*e250*/  STL.64 [R1+0x2c0], R8 ;  /* 0x0002c00801007387 */ /* 0x000fe80000100a00 */
[----:B------:R0:W-:Y:S04]  /*e260*/  STL.64 [R1+0x2c8], R10 ;  /* 0x0002c80a01007387 */ /* 0x0001e80000100a00 */
[----:B0-----:R-:W3:Y:S04]  /*e270*/  LDL.LU.64 R10, [R1+0x1340] ;  /* 0x00134000010a7983 */ /* 0x001ee80000300a00 */
[----:B------:R-:W2:Y:S02]  /*e280*/  LDL.LU.64 R8, [R1+0x1338] ;  /* 0x0013380001087983 */ /* 0x000ea40000300a00 */
[----:B--2---:R-:W-:-:S15]  /*e290*/  HMMA.16816.F32.BF16 R16, R12, R8, R16 ;  /* 0x000000080c10723c */ /* 0x004fde0000041810 */
[----:B------:R-:W-:-:S08]  /*e2a0*/  NOP ;  /* 0x0000000000007918 */ /* 0x000fd00000000000 */
[----:B------:R-:W-:Y:S04]  /*e2b0*/  STL.64 [R1+0x2b0], R16 ;  /* 0x0002b01001007387 */ /* 0x000fe80000100a00 */
[----:B------:R0:W-:Y:S04]  /*e2c0*/  STL.64 [R1+0x2b8], R18 ;  /* 0x0002b81201007387 */ /* 0x0001e80000100a00 */
[----:B0-----:R-:W2:Y:S04]  /*e2d0*/  LDL.LU.64 R18, [R1+0x1330] ;  /* 0x0013300001127983 */ /* 0x001ea80000300a00 */
[----:B------:R-:W2:Y:S04]  /*e2e0*/  LDL.LU.64 R16, [R1+0x1328] ;  /* 0x0013280001107983 */ /* 0x000ea80000300a00 */
[----:B---3--:R-:W-:Y:S04]  /*e2f0*/  STL.64 [R1+0x12c0], R10 ;  /* 0x0012c00a01007387 */ /* 0x008fe80000100a00 */
[----:B------:R0:W-:Y:S04]  /*e300*/  STL.64 [R1+0x12b8], R8 ;  /* 0x0012b80801007387 */ /* 0x0001e80000100a00 */
[----:B0-----:R-:W3:Y:S01]  /*e310*/  LDL.64 R8, [R1+0x10] ;  /* 0x0000100001087983 */ /* 0x001ee20000100a00 */
[----:B----4-:R-:W-:Y:S03]  /*e320*/  HMMA.16816.F32.BF16 R12, R12, R4, R20 ;  /* 0x000000040c0c723c */ /* 0x010fe60000041814 */
[----:B---3--:R0:W-:Y:S04]  /*e330*/  STL.64 [R1+0x12d8], R8 ;  /* 0x0012d80801007387 */ /* 0x0081e80000100a00 */
[----:B0-----:R-:W3:Y:S04]  /*e340*/  LDL.64 R8, [R1+0x20] ;  /* 0x0000200001087983 */ /* 0x001ee80000100a00 */
[----:B---3--:R0:W-:Y:S02]  /*e350*/  STL.64 [R1+0x12e0], R8 ;  /* 0x0012e00801007387 */ /* 0x0081e40000100a00 */
[----:B0-----:R-:W-:-:S02]  /*e360*/  IMAD.MOV.U32 R8, RZ, RZ, R29 ;  /* 0x000000ffff087224 */ /* 0x001fc400078e001d */
[----:B------:R-:W-:-:S05]  /*e370*/  IMAD.MOV.U32 R9, RZ, RZ, R27 ;  /* 0x000000ffff097224 */ /* 0x000fca00078e001b */
[----:B------:R0:W-:Y:S02]  /*e380*/  STL.64 [R1+0x12f8], R8 ;  /* 0x0012f80801007387 */ /* 0x0001e40000100a00 */
[----:B0-----:R-:W-:Y:S02]  /*e390*/  IMAD.MOV.U32 R8, RZ, RZ, R26 ;  /* 0x000000ffff087224 */ /* 0x001fe400078e001a */
[----:B------:R-:W-:-:S05]  /*e3a0*/  IMAD.MOV.U32 R9, RZ, RZ, R3 ;  /* 0x000000ffff097224 */ /* 0x000fca00078e0003 */
[----:B------:R-:W-:Y:S04]  /*e3b0*/  STL.64 [R1+0x1310], R8 ;  /* 0x0013100801007387 */ /* 0x000fe80000100a00 */
[----:B------:R-:W2:Y:S04]  /*e3c0*/  LDL.LU.64 R20, [R1+0x590] ;  /* 0x0005900001147983 */ /* 0x000ea80000300a00 */
[----:B------:R-:W2:Y:S04]  /*e3d0*/  LDL.LU.64 R22, [R1+0x598] ;  /* 0x0005980001167983 */ /* 0x000ea80000300a00 */
[----:B------:R0:W-:Y:S04]  /*e3e0*/  STL.64 [R1+0x1d0], R12 ;  /* 0x0001d00c01007387 */ /* 0x0001e80000100a00 */
[----:B------:R1:W-:Y:S04]  /*e3f0*/  STL.64 [R1+0x1d8], R14 ;  /* 0x0001d80e01007387 */ /* 0x0003e80000100a00 */
[----:B0-----:R-:W3:Y:S04]  /*e400*/  LDL.LU.64 R12, [R1+0x510] ;  /* 0x00051000010c7983 */ /* 0x001ee80000300a00 */
[----:B-1----:R-:W4:Y:S04]  /*e410*/  LDL.LU.64 R14, [R1+0x518] ;  /* 0x00051800010e7983 */ /* 0x002f280000300a00 */
[----:B----4-:R-:W-:Y:S04]  /*e420*/  STL.64 [R1+0x12f0], R14 ;  /* 0x0012f00e01007387 */ /* 0x010fe80000100a00 */
[----:B---3--:R0:W-:Y:S04]  /*e430*/  STL.64 [R1+0x12e8], R12 ;  /* 0x0012e80c01007387 */ /* 0x0081e80000100a00 */
[----:B0-----:R-:W3:Y:S04]  /*e440*/  LDL.LU.64 R12, [R1+0x540] ;  /* 0x00054000010c7983 */ /* 0x001ee80000300a00 */
[----:B------:R-:W4:Y:S04]  /*e450*/  LDL.LU.64 R14, [R1+0x548] ;  /* 0x00054800010e7983 */ /* 0x000f280000300a00 */
[----:B----4-:R-:W-:Y:S04]  /*e460*/  STL.64 [R1+0x1308], R14 ;  /* 0x0013080e01007387 */ /* 0x010fe80000100a00 */
[----:B---3--:R0:W-:Y:S04]  /*e470*/  STL.64 [R1+0x1300], R12 ;  /* 0x0013000c01007387 */ /* 0x0081e80000100a00 */
[----:B0-----:R-:W3:Y:S04]  /*e480*/  LDL.LU.64 R12, [R1+0x560] ;  /* 0x00056000010c7983 */ /* 0x001ee80000300a00 */
[----:B------:R-:W4:Y:S01]  /*e490*/  LDL.LU.64 R14, [R1+0x568] ;  /* 0x00056800010e7983 */ /* 0x000f220000300a00 */
[----:B------:R-:W-:Y:S01]  /*e4a0*/  IMAD.MOV.U32 R8, RZ, RZ, R2 ;  /* 0x000000ffff087224 */ /* 0x000fe200078e0002 */
[C---:B--2---:R-:W-:Y:S01]  /*e4b0*/  HMMA.16816.F32.BF16 R20, R16.reuse, R24, R20 ;  /* 0x000000181014723c */ /* 0x044fe20000041814 */
[----:B------:R-:W-:Y:S01]  /*e4c0*/  IMAD.MOV.U32 R9, RZ, RZ, R0 ;  /* 0x000000ffff097224 */ /* 0x000fe200078e0000 */
[----:B----4-:R-:W-:Y:S04]  /*e4d0*/  STL.64 [R1+0x1320], R14 ;  /* 0x0013200e01007387 */ /* 0x010fe80000100a00 */
[----:B---3--:R0:W-:Y:S04]  /*e4e0*/  STL.64 [R1+0x1318], R12 ;  /* 0x0013180c01007387 */ /* 0x0081e80000100a00 */
[----:B0-----:R-:W2:Y:S04]  /*e4f0*/  LDL.LU.64 R12, [R1+0x580] ;  /* 0x00058000010c7983 */ /* 0x001ea80000300a00 */
[----:B------:R-:W2:Y:S04]  /*e500*/  LDL.LU.64 R14, [R1+0x588] ;  /* 0x00058800010e7983 */ /* 0x000ea80000300a00 */
[----:B------:R-:W-:Y:S04]  /*e510*/  STL.64 [R1+0x12b0], R6 ;  /* 0x0012b00601007387 */ /* 0x000fe80000100a00 */
[----:B------:R0:W-:Y:S04]  /*e520*/  STL.64 [R1+0x12a8], R4 ;  /* 0x0012a80401007387 */ /* 0x0001e80000100a00 */
[----:B0-----:R-:W3:Y:S04]  /*e530*/  LDL.LU.64 R4, [R1+0x250] ;  /* 0x0002500001047983 */ /* 0x001ee80000300a00 */
[----:B------:R-:W4:Y:S01]  /*e540*/  LDL.LU.64 R6, [R1+0x258] ;  /* 0x0002580001067983 */ /* 0x000f220000300a00 */
[C---:B--2---:R-:W-:Y:S03]  /*e550*/  HMMA.16816.F32.BF16 R8, R16.reuse, R8, R12 ;  /* 0x000000081008723c */ /* 0x044fe6000004180c */
[----:B----4-:R-:W-:Y:S04]  /*e560*/  STL.64 [R1+0x12d0], R6 ;  /* 0x0012d00601007387 */ /* 0x010fe80000100a00 */
[----:B---3--:R0:W-:Y:S04]  /*e570*/  STL.64 [R1+0x12c8], R4 ;  /* 0x0012c80401007387 */ /* 0x0081e80000100a00 */
[----:B0-----:R-:W2:Y:S04]  /*e580*/  LDL.LU.64 R4, [R1+0x260] ;  /* 0x0002600001047983 */ /* 0x001ea80000300a00 */
[----:B------:R-:W2:Y:S04]  /*e590*/  LDL.LU.64 R6, [R1+0x268] ;  /* 0x0002680001067983 */ /* 0x000ea80000300a00 */
[----:B------:R0:W-:Y:S04]  /*e5a0*/  STL.64 [R1+0x150], R20 ;  /* 0x0001501401007387 */ /* 0x0001e80000100a00 */
[----:B------:R1:W-:Y:S04]  /*e5b0*/  STL.64 [R1+0x158], R22 ;  /* 0x0001581601007387 */ /* 0x0003e80000100a00 */
[----:B0-----:R-:W3:Y:S04]  /*e5c0*/  LDL.LU.64 R20, [R1+0x480] ;  /* 0x0004800001147983 */ /* 0x001ee80000300a00 */
[----:B-1----:R-:W3:Y:S04]  /*e5d0*/  LDL.LU.64 R22, [R1+0x488] ;  /* 0x0004880001167983 */ /* 0x002ee80000300a00 */
[----:B------:R-:W4:Y:S04]  /*e5e0*/  LDL.LU.64 R14, [R1+0x1320] ;  /* 0x00132000010e7983 */ /* 0x000f280000300a00 */
[----:B------:R-:W4:Y:S04]  /*e5f0*/  LDL.LU.64 R12, [R1+0x1318] ;  /* 0x00131800010c7983 */ /* 0x000f280000300a00 */
[----:B------:R0:W-:Y:S04]  /*e600*/  STL.64 [R1+0x140], R8 ;  /* 0x0001400801007387 */ /* 0x0001e80000100a00 */
[----:B------:R4:W-:Y:S04]  /*e610*/  STL.64 [R1+0x148], R10 ;  /* 0x0001480a01007387 */ /* 0x0009e80000100a00 */
[----:B0-----:R-:W4:Y:S02]  /*e620*/  LDL.LU.64 R8, [R1+0x1310] ;  /* 0x0013100001087983 */ /* 0x001f240000300a00 */
[----:B----4-:R-:W-:Y:S02]  /*e630*/  HMMA.16816.F32.BF16 R8, R16, R8, R12 ;  /* 0x000000081008723c */ /* 0x010fe4000004180c */
[----:B------:R-:W4:Y:S04]  /*e640*/  LDL.LU.64 R14, [R1+0x1308] ;  /* 0x00130800010e7983 */ /* 0x000f280000300a00 */
[----:B------:R-:W4:-:S15]  /*e650*/  LDL.LU.64 R12, [R1+0x1300] ;  /* 0x00130000010c7983 */ /* 0x000f1e0000300a00 */
[----:B------:R-:W-:-:S02]  /*e660*/  NOP ;  /* 0x0000000000007918 */ /* 0x000fc40000000000 */
        /* <DEDUP_REMOVED lines=8> */
[----:B------:R-:W-:Y:S04]  /*e6f0*/  STL.64 [R1+0x128], R10 ;  /* 0x0001280a01007387 */ /* 0x000fe80000100a00 */
[----:B0-----:R-:W4:Y:S02]  /*e700*/  LDL.LU.64 R8, [R1+0x12e0] ;  /* 0x0012e00001087983 */ /* 0x001f240000300a00 */
[----:B----4-:R-:W-:-:S15]  /*e710*/  HMMA.16816.F32.BF16 R12, R16, R8, R12 ;  /* 0x00000008100c723c */ /* 0x010fde000004180c */
[----:B------:R-:W-:-:S08]  /*e720*/  NOP ;  /* 0x0000000000007918 */ /* 0x000fd00000000000 */
[----:B------:R-:W-:Y:S04]  /*e730*/  STL.64 [R1], R12 ;  /* 0x0000000c01007387 */ /* 0x000fe80000100a00 */
[----:B------:R0:W-:Y:S02]  /*e740*/  STL.64 [R1+0x8], R14 ;  /* 0x0000080e01007387 */ /* 0x0001e40000100a00 */
[----:B0-----:R-:W-:Y:S02]  /*e750*/  IMAD.MOV.U32 R15, RZ, RZ, R8 ;  /* 0x000000ffff0f7224 */ /* 0x001fe400078e0008 */
[----:B------:R-:W-:Y:S02]  /*e760*/  IMAD.MOV.U32 R14, RZ, RZ, R9 ;  /* 0x000000ffff0e7224 */ /* 0x000fe400078e0009 */
[----:B------:R-:W2:Y:S02]  /*e770*/  LDL.LU.64 R8, [R1+0x12d8] ;  /* 0x0012d80001087983 */ /* 0x000ea40000300a00 */
[----:B--2---:R-:W-:Y:S06]  /*e780*/  HMMA.16816.F32.BF16 R4, R16, R8, R4 ;  /* 0x000000081004723c */ /* 0x004fec0000041804 */
[----:B------:R-:W-:-:S02]  /*e790*/  IMAD.MOV.U32 R13, RZ, RZ, R8 ;  /* 0x000000ffff0d7224 */ /* 0x000fc400078e0008 */
[----:B------:R-:W-:-:S15]  /*e7a0*/  IMAD.MOV.U32 R12, RZ, RZ, R9 ;  /* 0x000000ffff0c7224 */ /* 0x000fde00078e0009 */
[----:B------:R-:W-:Y:S04]  /*e7b0*/  STL.64 [R1+0x260], R4 ;  /* 0x0002600401007387 */ /* 0x000fe80000100a00 */
[----:B------:R0:W-:Y:S04]  /*e7c0*/  STL.64 [R1+0x268], R6 ;  /* 0x0002680601007387 */ /* 0x0001e80000100a00 */
[----:B0-----:R-:W2:Y:S04]  /*e7d0*/  LDL.LU.64 R6, [R1+0x12d0] ;  /* 0x0012d00001067983 */ /* 0x001ea80000300a00 */
[----:B------:R-:W2:Y:S04]  /*e7e0*/  LDL.LU.64 R4, [R1+0x12c8] ;  /* 0x0012c80001047983 */ /* 0x000ea80000300a00 */
[----:B------:R-:W4:Y:S04]  /*e7f0*/  LDL.LU.64 R10, [R1+0x12c0] ;  /* 0x0012c000010a7983 */ /* 0x000f280000300a00 */
[----:B------:R-:W2:Y:S04]  /*e800*/  LDL.LU.64 R8, [R1+0x12b8] ;  /* 0x0012b80001087983 */ /* 0x000ea80000300a00 */
[----:B------:R0:W-:Y:S04]  /*e810*/  STL.64 [R1+0x1288], R12 ;  /* 0x0012880c01007387 */ /* 0x0001e80000100a00 */
[----:B0-----:R-:W3:Y:S01]  /*e820*/  LDL.64 R12, [R1+0x40] ;  /* 0x00004000010c7983 */ /* 0x001ee20000100a00 */
[----:B--2---:R-:W-:-:S15]  /*e830*/  HMMA.16816.F32.BF16 R4, R16, R8, R4 ;  /* 0x000000081004723c */ /* 0x004fde0000041804 */
[----:B------:R-:W-:-:S08]  /*e840*/  NOP ;  /* 0x0000000000007918 */ /* 0x000fd00000000000 */
[----:B------:R-:W-:Y:S04]  /*e850*/  STL.64 [R1+0x250], R4 ;  /* 0x0002500401007387 */ /* 0x000fe80000100a00 */
[----:B------:R0:W-:Y:S04]  /*e860*/  STL.64 [R1+0x258], R6 ;  /* 0x0002580601007387 */ /* 0x0001e80000100a00 */
[----:B0-----:R-:W2:Y:S04]  /*e870*/  LDL.LU.64 R6, [R1+0x12b0] ;  /* 0x0012b00001067983 */ /* 0x001ea80000300a00 */
[----:B------:R-:W3:Y:S04]  /*e880*/  LDL.LU.64 R4, [R1+0x12a8] ;  /* 0x0012a80001047983 */ /* 0x000ee80000300a00 */
[----:B----4-:R-:W-:Y:S04]  /*e890*/  STL.64 [R1+0x1278], R10 ;  /* 0x0012780a01007387 */ /* 0x010fe80000100a00 */
[----:B------:R0:W-:Y:S04]  /*e8a0*/  STL.64 [R1+0x1270], R8 ;  /* 0x0012700801007387 */ /* 0x0001e80000100a00 */
[----:B0-----:R-:W4:Y:S04]  /*e8b0*/  LDL.LU.64 R8, [R1+0x290] ;  /* 0x0002900001087983 */ /* 0x001f280000300a00 */
[----:B------:R-:W4:Y:S01]  /*e8c0*/  LDL.LU.64 R10, [R1+0x298] ;  /* 0x00029800010a7983 */ /* 0x000f220000300a00 */
[----:B---3--:R-:W-:Y:S03]  /*e8d0*/  HMMA.16816.F32.BF16 R16, R16, R4, R20 ;  /* 0x000000041010723c */ /* 0x008fe60000041814 */
[----:B------:R-:W4:Y:S04]  /*e8e0*/  LDL.LU.64 R22, [R1+0x12a0] ;  /* 0x0012a00001167983 */ /* 0x000f280000300a00 */
[----:B------:R-:W4:-:S15]  /*e8f0*/  LDL.LU.64 R20, [R1+0x1298] ;  /* 0x0012980001147983 */ /* 0x000f1e0000300a00 */
[----:B------:R-:W-:-:S01]  /*e900*/  NOP ;  /* 0x0000000000007918 */ /* 0x000fc20000000000 */
[----:B------:R0:W-:Y:S04]  /*e910*/  STL.64 [R1+0x110], R16 ;  /* 0x0001101001007387 */ /* 0x0001e80000100a00 */
[----:B------:R-:W-:Y:S04]  /*e920*/  STL.64 [R1+0x118], R18 ;  /* 0x0001181201007387 */ /* 0x000fe80000100a00 */
[----:B0-----:R-:W4:Y:S04]  /*e930*/  LDL.64 R16, [R1+0x50] ;  /* 0x0000500001107983 */ /* 0x001f280000100a00 */
[----:B--2---:R-:W-:Y:S04]  /*e940*/  STL.64 [R1+0x1268], R6 ;  /* 0x0012680601007387 */ /* 0x004fe80000100a00 */
[----:B------:R0:W-:Y:S04]  /*e950*/  STL.64 [R1+0x1260], R4 ;  /* 0x0012600401007387 */ /* 0x0001e80000100a00 */
[----:B0-----:R-:W2:Y:S04]  /*e960*/  LDL.64 R4, [R1+0x30] ;  /* 0x0000300001047983 */ /* 0x001ea80000100a00 */
[----:B--2---:R0:W-:Y:S04]  /*e970*/  STL.64 [R1+0x1290], R4 ;  /* 0x0012900401007387 */ /* 0x0041e80000100a00 */
[----:B0-----:R-:W2:Y:S04]  /*e980*/  LDL.LU.64 R4, [R1+0x2a0] ;  /* 0x0002a00001047983 */ /* 0x001ea80000300a00 */
[----:B------:R-:W2:Y:S01]  /*e990*/  LDL.LU.64 R6, [R1+0x2a8] ;  /* 0x0002a80001067983 */ /* 0x000ea20000300a00 */
[----:B----4-:R-:W-:Y:S01]  /*e9a0*/  HMMA.16816.F32.BF16 R8, R20, R16, R8 ;  /* 0x000000101408723c */ /* 0x010fe20000041808 */
[----:B------:R-:W-:-:S02]  /*e9b0*/  IMAD.MOV.U32 R2, RZ, RZ, R24 ;  /* 0x000000ffff027224 */ /* 0x000fc400078e0018 */
[----:B------:R-:W-:-:S03]  /*e9c0*/  IMAD.MOV.U32 R0, RZ, RZ, R25 ;  /* 0x000000ffff007224 */ /* 0x000fc600078e0019 */
[----:B------:R-:W-:Y:S01]  /*e9d0*/  IMAD.MOV.U32 R3, RZ, RZ, R17 ;  /* 0x000000ffff037224 */ /* 0x000fe200078e0011 */
[----:B--2---:R-:W-:-:S15]  /*e9e0*/  HMMA.16816.F32.BF16 R4, R20, R24, R4 ;  /* 0x000000181404723c */ /* 0x004fde0000041804 */
[----:B------:R-:W-:-:S08]  /*e9f0*/  NOP ;  /* 0x0000000000007918 */ /* 0x000fd00000000000 */
[----:B------:R0:W-:Y:S04]  /*ea00*/  STL.64 [R1+0x2a0], R4 ;  /* 0x0002a00401007387 */ /* 0x0001e80000100a00 */
[----:B------:R1:W-:Y:S04]  /*ea10*/  STL.64 [R1+0x2a8], R6 ;  /* 0x0002a80601007387 */ /* 0x0003e80000100a00 */
[----:B0-----:R-:W2:Y:S04]  /*ea20*/  LDL.LU.64 R4, [R1+0x280] ;  /* 0x0002800001047983 */ /* 0x001ea80000300a00 */
[----:B-1----:R-:W2:Y:S04]  /*ea30*/  LDL.LU.64 R6, [R1+0x288] ;  /* 0x0002880001067983 */ /* 0x002ea80000300a00 */
[----:B------:R-:W3:Y:S04]  /*ea40*/  LDL.LU.64 R24, [R1+0x3d0] ;  /* 0x0003d00001187983 */ /* 0x000ee80000300a00 */
[----:B------:R-:W3:Y:S04]  /*ea50*/  LDL.LU.64 R26, [R1+0x3d8] ;  /* 0x0003d800011a7983 */ /* 0x000ee80000300a00 */
[----:B------:R-:W-:Y:S04]  /*ea60*/  STL.64 [R1+0x290], R8 ;  /* 0x0002900801007387 */ /* 0x000fe80000100a00 */
[----:B------:R0:W-:Y:S02]  /*ea70*/  STL.64 [R1+0x298], R10 ;  /* 0x0002980a01007387 */ /* 0x0001e40000100a00 */
[----:B0-----:R-:W-:-:S02]  /*ea80*/  IMAD.MOV.U32 R10, RZ, RZ, R16 ;  /* 0x000000ffff0a7224 */ /* 0x001fc400078e0010 */
[----:B------:R-:W4:Y:S04]  /*ea90*/  LDL.LU.64 R16, [R1+0x3e0] ;  /* 0x0003e00001107983 */ /* 0x000f280000300a00 */
[----:B------:R-:W2:Y:S04]  /*eaa0*/  LDL.LU.64 R18, [R1+0x3e8] ;  /* 0x0003e80001127983 */ /* 0x000ea80000300a00 */
[----:B--2---:R-:W-:Y:S04]  /*eab0*/  STL.64 [R1+0x11c8], R18 ;  /* 0x0011c81201007387 */ /* 0x004fe80000100a00 */
[----:B----4-:R0:W-:Y:S04]  /*eac0*/  STL.64 [R1+0x11c0], R16 ;  /* 0x0011c01001007387 */ /* 0x0101e80000100a00 */
[----:B0-----:R-:W2:Y:S04]  /*ead0*/  LDL.LU.64 R16, [R1+0x3f0] ;  /* 0x0003f00001107983 */ /* 0x001ea80000300a00 */
[----:B------:R-:W4:Y:S01]  /*eae0*/  LDL.LU.64 R18, [R1+0x3f8] ;  /* 0x0003f80001127983 */ /* 0x000f220000300a00 */
[----:B------:R-:W-:Y:S06]  /*eaf0*/  HMMA.16816.F32.BF16 R4, R20, R12, R4 ;  /* 0x0000000c1404723c */ /* 0x000fec0000041804 */
[----:B------:R-:W-:Y:S01]  /*eb00*/  IMAD.MOV.U32 R11, RZ, RZ, R13 ;  /* 0x000000ffff0b7224 */ /* 0x000fe200078e000d */
[----:B----4-:R-:W-:Y:S04]  /*eb10*/  STL.64 [R1+0x11d8], R18 ;  /* 0x0011d81201007387 */ /* 0x010fe80000100a00 */
[----:B--2---:R-:W-:-:S12]  /*eb20*/  STL.64 [R1+0x11d0], R16 ;  /* 0x0011d01001007387 */ /* 0x004fd80000100a00 */
[----:B------:R0:W-:Y:S04]  /*eb30*/  STL.64 [R1+0x280], R4 ;  /* 0x0002800401007387 */ /* 0x0001e80000100a00 */
[----:B------:R-:W-:Y:S04]  /*eb40*/  STL.64 [R1+0x288], R6 ;  /* 0x0002880601007387 */ /* 0x000fe80000100a00 */
[----:B0-----:R-:W3:Y:S01]  /*eb50*/  LDL.LU.64 R4, [R1+0x1290] ;  /* 0x0012900001047983 */ /* 0x001ee20000300a00 */
[----:B------:R-:W-:-:S03]  /*eb60*/  IMAD.MOV.U32 R18, RZ, RZ, R12 ;  /* 0x000000ffff127224 */ /* 0x000fc600078e000c */
[----:B------:R-:W2:Y:S01]  /*eb70*/  LDL.LU.64 R12, [R1+0x1288] ;  /* 0x00128800010c7983 */ /* 0x000ea20000300a00 */
[----:B------:R-:W-:Y:S02]  /*eb80*/  IMAD.MOV.U32 R16, RZ, RZ, R15 ;  /* 0x000000ffff107224 */ /* 0x000fe400078e000f */
[----:B------:R-:W-:Y:S01]  /*eb90*/  IMAD.MOV.U32 R17, RZ, RZ, R14 ;  /* 0x000000ffff117224 */ /* 0x000fe200078e000e */
[----:B---3--:R-:W-:Y:S06]  /*eba0*/  HMMA.16816.F32.BF16 R24, R20, R4, R24 ;  /* 0x000000041418723c */ /* 0x008fec0000041818 */
[----:B------:R-:W-:-:S02]  /*ebb0*/  IMAD.MOV.U32 R19, RZ, RZ, R5 ;  /* 0x000000ffff137224 */ /* 0x000fc400078e0005 */
[----:B--2---:R-:W-:Y:S02]  /*ebc0*/  IMAD.MOV.U32 R8, RZ, RZ, R13 ;  /* 0x000000ffff087224 */ /* 0x004fe400078e000d */
[----:B------:R-:W-:-:S13]  /*ebd0*/  IMAD.MOV.U32 R9, RZ, RZ, R12 ;  /* 0x000000ffff097224 */ /* 0x000fda00078e000c */
[----:B------:R0:W-:Y:S04]  /*ebe0*/  STL.64 [R1+0x3d0], R24 ;  /* 0x0003d01801007387 */ /* 0x0001e80000100a00 */
[----:B------:R-:W-:Y:S01]  /*ebf0*/  STL.64 [R1+0x3d8], R26 ;  /* 0x0003d81a01007387 */ /* 0x000fe20000100a00 */
[----:B0-----:R-:W-:-:S03]  /*ec00*/  IMAD.MOV.U32 R24, RZ, RZ, R4 ;  /* 0x000000ffff187224 */ /* 0x001fc600078e0004 */
[----:B------:R-:W2:Y:S04]  /*ec10*/  LDL.LU.64 R4, [R1+0x3c0] ;  /* 0x0003c00001047983 */ /* 0x000ea80000300a00 */
[----:B------:R-:W2:Y:S04]  /*ec20*/  LDL.LU.64 R6, [R1+0x3c8] ;  /* 0x0003c80001067983 */ /* 0x000ea80000300a00 */
[----:B------:R-:W3:Y:S04]  /*ec30*/  LDL.LU.64 R12, [R1+0x320] ;  /* 0x00032000010c7983 */ /* 0x000ee80000300a00 */
[----:B------:R-:W4:Y:S04]  /*ec40*/  LDL.LU.64 R14, [R1+0x328] ;  /* 0x00032800010e7983 */ /* 0x000f280000300a00 */
[----:B----4-:R-:W-:Y:S04]  /*ec50*/  STL.64 [R1+0x11e8], R14 ;  /* 0x0011e80e01007387 */ /* 0x010fe80000100a00 */
[----:B---3--:R0:W-:Y:S04]  /*ec60*/  STL.64 [R1+0x11e0], R12 ;  /* 0x0011e00c01007387 */ /* 0x0081e80000100a00 */
[----:B0-----:R-:W3:Y:S04]  /*ec70*/  LDL.LU.64 R12, [R1+0x400] ;  /* 0x00040000010c7983 */ /* 0x001ee80000300a00 */
[----:B------:R-:W4:Y:S01]  /*ec80*/  LDL.LU.64 R14, [R1+0x408] ;  /* 0x00040800010e7983 */ /* 0x000f220000300a00 */
[----:B--2---:R-:W-:Y:S03]  /*ec90*/  HMMA.16816.F32.BF16 R4, R20, R16, R4 ;  /* 0x000000101404723c */ /* 0x004fe60000041804 */
[----:B----4-:R-:W-:Y:S04]  /*eca0*/  STL.64 [R1+0x11f8], R14 ;  /* 0x0011f80e01007387 */ /* 0x010fe80000100a00 */
[----:B---3--:R0:W-:Y:S02]  /*ecb0*/  STL.64 [R1+0x11f0], R12 ;  /* 0x0011f00c01007387 */ /* 0x0081e40000100a00 */
[----:B0-----:R-:W-:-:S02]  /*ecc0*/  IMAD.MOV.U32 R12, RZ, RZ, R24 ;  /* 0x000000ffff0c7224 */ /* 0x001fc400078e0018 */
[----:B------:R-:W-:-:S05]  /*ecd0*/  IMAD.MOV.U32 R13, RZ, RZ, R19 ;  /* 0x000000ffff0d7224 */ /* 0x000fca00078e0013 */
[----:B------:R0:W-:Y:S02]  /*ece0*/  STL.64 [R1+0x1208], R12 ;  /* 0x0012080c01007387 */ /* 0x0001e40000100a00 */
[----:B0-----:R-:W-:Y:S02]  /*ecf0*/  IMAD.MOV.U32 R12, RZ, RZ, R18 ;  /* 0x000000ffff0c7224 */ /* 0x001fe400078e0012 */
[----:B------:R-:W-:-:S05]  /*ed00*/  IMAD.MOV.U32 R13, RZ, RZ, R11 ;  /* 0x000000ffff0d7224 */ /* 0x000fca00078e000b */
[----:B------:R0:W-:Y:S02]  /*ed10*/  STL.64 [R1+0x1220], R12 ;  /* 0x0012200c01007387 */ /* 0x0001e40000100a00 */
[----:B0-----:R-:W-:Y:S02]  /*ed20*/  IMAD.MOV.U32 R12, RZ, RZ, R10 ;  /* 0x000000ffff0c7224 */ /* 0x001fe400078e000a */
[----:B------:R-:W-:-:S05]  /*ed30*/  IMAD.MOV.U32 R13, RZ, RZ, R3 ;  /* 0x000000ffff0d7224 */ /* 0x000fca00078e0003 */
[----:B------:R0:W-:Y:S02]  /*ed40*/  STL.64 [R1+0x1238], R12 ;  /* 0x0012380c01007387 */ /* 0x0001e40000100a00 */
[----:B0-----:R-:W-:Y:S02]  /*ed50*/  IMAD.MOV.U32 R12, RZ, RZ, R2 ;  /* 0x000000ffff0c7224 */ /* 0x001fe400078e0002 */
[----:B------:R-:W-:-:S05]  /*ed60*/  IMAD.MOV.U32 R13, RZ, RZ, R0 ;  /* 0x000000ffff0d7224 */ /* 0x000fca00078e0000 */
[----:B------:R0:W-:Y:S04]  /*ed70*/  STL.64 [R1+0x1280], R12 ;  /* 0x0012800c01007387 */ /* 0x0001e80000100a00 */
        /* <DEDUP_REMOVED lines=9> */
[----:B0-----:R-:W2:Y:S04]  /*ee10*/  LDL.LU.64 R16, [R1+0x410] ;  /* 0x0004100001107983 */ /* 0x001ea80000300a00 */
[----:B------:R-:W3:Y:S04]  /*ee20*/  LDL.LU.64 R18, [R1+0x418] ;  /* 0x0004180001127983 */ /* 0x000ee80000300a00 */
[----:B---3--:R-:W-:Y:S04]  /*ee30*/  STL.64 [R1+0x1218], R18 ;  /* 0x0012181201007387 */ /* 0x008fe80000100a00 */
[----:B--2---:R0:W-:Y:S04]  /*ee40*/  STL.64 [R1+0x1210], R16 ;  /* 0x0012101001007387 */ /* 0x0041e80000100a00 */
[----:B0-----:R-:W2:Y:S04]  /*ee50*/  LDL.LU.64 R16, [R1+0x420] ;  /* 0x0004200001107983 */ /* 0x001ea80000300a00 */
[----:B------:R-:W3:Y:S01]  /*ee60*/  LDL.LU.64 R18, [R1+0x428] ;  /* 0x0004280001127983 */ /* 0x000ee20000300a00 */
[C---:B------:R-:W-:Y:S03]  /*ee70*/  HMMA.16816.F32.BF16 R8, R20.reuse, R8, R12 ;  /* 0x000000081408723c */ /* 0x040fe6000004180c */
[----:B---3--:R-:W-:Y:S04]  /*ee80*/  STL.64 [R1+0x1230], R18 ;  /* 0x0012301201007387 */ /* 0x008fe80000100a00 */
[----:B--2---:R0:W-:Y:S04]  /*ee90*/  STL.64 [R1+0x1228], R16 ;  /* 0x0012281001007387 */ /* 0x0041e80000100a00 */
[----:B0-----:R-:W2:Y:S04]  /*eea0*/  LDL.LU.64 R16, [R1+0x430] ;  /* 0x0004300001107983 */ /* 0x001ea80000300a00 */
[----:B------:R-:W3:Y:S04]  /*eeb0*/  LDL.LU.64 R18, [R1+0x438] ;  /* 0x0004380001127983 */ /* 0x000ee80000300a00 */
[----:B---3--:R-:W-:Y:S04]  /*eec0*/  STL.64 [R1+0x1248], R18 ;  /* 0x0012481201007387 */ /* 0x008fe80000100a00 */
[----:B--2---:R0:W-:Y:S04]  /*eed0*/  STL.64 [R1+0x1240], R16 ;  /* 0x0012401001007387 */ /* 0x0041e80000100a00 */
[----:B0-----:R-:W2:Y:S04]  /*eee0*/  LDL.LU.64 R16, [R1+0x440] ;  /* 0x0004400001107983 */ /* 0x001ea80000300a00 */
[----:B------:R-:W2:Y:S04]  /*eef0*/  LDL.LU.64 R18, [R1+0x448] ;  /* 0x0004480001127983 */ /* 0x000ea80000300a00 */
[----:B------:R-:W2:Y:S04]  /*ef00*/  LDL.LU.64 R12, [R1+0x1280] ;  /* 0x00128000010c7983 */ /* 0x000ea80000300a00 */
[----:B------:R-:W-:Y:S04]  /*ef10*/  STL.64 [R1+0x3b0], R8 ;  /* 0x0003b00801007387 */ /* 0x000fe80000100a00 */
[----:B------:R0:W-:Y:S04]  /*ef20*/  STL.64 [R1+0x3b8], R10 ;  /* 0x0003b80a01007387 */ /* 0x0001e80000100a00 */
[----:B0-----:R-:W3:Y:S04]  /*ef30*/  LDL.LU.64 R10, [R1+0x1278] ;  /* 0x00127800010a7983 */ /* 0x001ee80000300a00 */
[----:B------:R-:W4:Y:S02]  /*ef40*/  LDL.LU.64 R8, [R1+0x1270] ;  /* 0x0012700001087983 */ /* 0x000f240000300a00 */
[----:B----4-:R-:W-:-:S15]  /*ef50*/  HMMA.16816.F32.BF16 R4, R20, R8, R4 ;  /* 0x000000081404723c */ /* 0x010fde0000041804 */
[----:B------:R-:W-:-:S08]  /*ef60*/  NOP ;  /* 0x0000000000007918 */ /* 0x000fd00000000000 */
[----:B------:R-:W-:Y:S04]  /*ef70*/  STL.64 [R1+0x450], R4 ;  /* 0x0004500401007387 */ /* 0x000fe80000100a00 */
[----:B------:R0:W-:Y:S04]  /*ef80*/  STL.64 [R1+0x458], R6 ;  /* 0x0004580601007387 */ /* 0x0001e80000100a00 */
[----:B0-----:R-:W4:Y:S04]  /*ef90*/  LDL.LU.64 R6, [R1+0x1268] ;  /* 0x0012680001067983 */ /* 0x001f280000300a00 */
[----:B------:R-:W2:Y:S02]  /*efa0*/  LDL.LU.64 R4, [R1+0x1260] ;  /* 0x0012600001047983 */ /* 0x000ea40000300a00 */
[----:B--2---:R-:W-:Y:S02]  /*efb0*/  HMMA.16816.F32.BF16 R20, R20, R4, R24 ;  /* 0x000000041414723c */ /* 0x004fe40000041818 */
[----:B------:R-:W2:Y:S04]  /*efc0*/  LDL.LU.64 R26, [R1+0x1258] ;  /* 0x00125800011a7983 */ /* 0x000ea80000300a00 */
[----:B------:R-:W2:-:S15]  /*efd0*/  LDL.LU.64 R24, [R1+0x1250] ;  /* 0x0012500001187983 */ /* 0x000e9e0000300a00 */
[----:B------:R-:W-:-:S02]  /*efe0*/  NOP ;  /* 0x0000000000007918 */ /* 0x000fc40000000000 */
[----:B------:R0:W-:Y:S04]  /*eff0*/  STL.64 [R1+0x3a0], R20 ;  /* 0x0003a01401007387 */ /* 0x0001e80000100a00 */
[----:B------:R-:W-:Y:S04]  /*f000*/  STL.64 [R1+0x3a8], R22 ;  /* 0x0003a81601007387 */ /* 0x000fe80000100a00 */
[----:B0-----:R-:W3:Y:S01]  /*f010*/  LDL.64 R20, [R1+0x10] ;  /* 0x0000100001147983 */ /* 0x001ee20000100a00 */
[----:B--2---:R-:W-:Y:S03]  /*f020*/  HMMA.16816.F32.BF16 R12, R24, R12, R16 ;  /* 0x0000000c180c723c */ /* 0x004fe60000041810 */
[----:B------:R-:W2:Y:S04]  /*f030*/  LDL.LU.64 R18, [R1+0x1248] ;  /* 0x0012480001127983 */ /* 0x000ea80000300a00 */
[----:B------:R-:W2:-:S15]  /*f040*/  LDL.LU.64 R16, [R1+0x1240] ;  /* 0x0012400001107983 */ /* 0x000e9e0000300a00 */
[----:B------:R-:W-:-:S01]  /*f050*/  NOP ;  /* 0x0000000000007918 */ /* 0x000fc20000000000 */
[----:B------:R0:W-:Y:S04]  /*f060*/  STL.64 [R1+0x440], R12 ;  /* 0x0004400c01007387 */ /* 0x0001e80000100a00 */
[----:B------:R2:W-:Y:S04]  /*f070*/  STL.64 [R1+0x448], R14 ;  /* 0x0004480e01007387 */ /* 0x0005e80000100a00 */
[----:B0-----:R-:W2:Y:S02]  /*f080*/  LDL.LU.64 R12, [R1+0x1238] ;  /* 0x00123800010c7983 */ /* 0x001ea40000300a00 */
[----:B--2---:R-:W-:Y:S02]  /*f090*/  HMMA.16816.F32.BF16 R12, R24, R12, R16 ;  /* 0x0000000c180c723c */ /* 0x004fe40000041810 */
[----:B------:R-:W2:Y:S04]  /*f0a0*/  LDL.LU.64 R18, [R1+0x1230] ;  /* 0x0012300001127983 */ /* 0x000ea80000300a00 */
[----:B------:R-:W2:-:S15]  /*f0b0*/  LDL.LU.64 R16, [R1+0x1228] ;  /* 0x0012280001107983 */ /* 0x000e9e0000300a00 */
[----:B------:R-:W-:-:S02]  /*f0c0*/  NOP ;  /* 0x0000000000007918 */ /* 0x000fc40000000000 */
        /* <DEDUP_REMOVED lines=11> */
[----:B------:R-:W2:-:S15]  /*f180*/  LDL.LU.64 R16, [R1+0x1200] ;  /* 0x0012000001107983 */ /* 0x000e9e0000300a00 */
[----:B------:R-:W-:-:S06]  /*f190*/  NOP ;  /* 0x0000000000007918 */ /* 0x000fcc0000000000 */
[----:B------:R-:W-:Y:S04]  /*f1a0*/  STL.64 [R1+0x410], R12 ;  /* 0x0004100c01007387 */ /* 0x000fe80000100a00 */
[----:B------:R0:W-:Y:S04]  /*f1b0*/  STL.64 [R1+0x418], R14 ;  /* 0x0004180e01007387 */ /* 0x0001e80000100a00 */
[----:B0-----:R-:W2:Y:S04]  /*f1c0*/  LDL.LU.64 R14, [R1+0x11f8] ;  /* 0x0011f800010e7983 */ /* 0x001ea80000300a00 */
[----:B------:R-:W2:Y:S02]  /*f1d0*/  LDL.LU.64 R12, [R1+0x11f0] ;  /* 0x0011f000010c7983 */ /* 0x000ea40000300a00 */
[----:B--2---:R-:W-:Y:S02]  /*f1e0*/  HMMA.16816.F32.BF16 R16, R24, R16, R12 ;  /* 0x000000101810723c */ /* 0x004fe4000004180c */
[----:B------:R-:W2:Y:S04]  /*f1f0*/  LDL.LU.64 R14, [R1+0x11e8] ;  /* 0x0011e800010e7983 */ /* 0x000ea80000300a00 */
[----:B------:R-:W2:-:S15]  /*f200*/  LDL.LU.64 R12, [R1+0x11e0] ;  /* 0x0011e000010c7983 */ /* 0x000e9e0000300a00 */
[----:B------:R-:W-:-:S02]  /*f210*/  NOP ;  /* 0x0000000000007918 */ /* 0x000fc40000000000 */
[----:B------:R-:W-:Y:S04]  /*f220*/  STL.64 [R1+0x400], R16 ;  /* 0x0004001001007387 */ /* 0x000fe80000100a00 */
[----:B------:R0:W-:Y:S04]  /*f230*/  STL.64 [R1+0x408], R18 ;  /* 0x0004081201007387 */ /* 0x0001e80000100a00 */
[----:B0-----:R-:W3:Y:S04]  /*f240*/  LDL.LU.64 R18, [R1+0x11d8] ;  /* 0x0011d80001127983 */ /* 0x001ee80000300a00 */
[----:B------:R-:W3:Y:S02]  /*f250*/  LDL.LU.64 R16, [R1+0x11d0] ;  /* 0x0011d00001107983 */ /* 0x000ee40000300a00 */
[----:B---3--:R-:W-:-:S15]  /*f260*/  HMMA.16816.F32.BF16 R16, R24, R20, R16 ;  /* 0x000000141810723c */ /* 0x008fde0000041810 */
[----:B------:R-:W-:-:S08]  /*f270*/  NOP ;  /* 0x0000000000007918 */ /* 0x000fd00000000000 */
[----:B------:R-:W-:Y:S04]  /*f280*/  STL.64 [R1+0x3f0], R16 ;  /* 0x0003f01001007387 */ /* 0x000fe80000100a00 */
[----:B------:R0:W-:Y:S04]  /*f290*/  STL.64 [R1+0x3f8], R18 ;  /* 0x0003f81201007387 */ /* 0x0001e80000100a00 */
[----:B0-----:R-:W3:Y:S04]  /*f2a0*/  LDL.LU.64 R18, [R1+0x11c8] ;  /* 0x0011c80001127983 */ /* 0x001ee80000300a00 */
[----:B------:R-:W3:Y:S04]  /*f2b0*/  LDL.LU.64 R16, [R1+0x11c0] ;  /* 0x0011c00001107983 */ /* 0x000ee80000300a00 */
[----:B------:R-:W-:Y:S04]  /*f2c0*/  STL.64 [R1+0x1168], R10 ;  /* 0x0011680a01007387 */ /* 0x000fe80000100a00 */
[----:B------:R2:W-:Y:S01]  /*f2d0*/  STL.64 [R1+0x1160], R8 ;  /* 0x0011600801007387 */ /* 0x0005e20000100a00 */
[C---:B---3--:R-:W-:Y:S06]  /*f2e0*/  HMMA.16816.F32.BF16 R16, R24.reuse, R8, R16 ;  /* 0x000000081810723c */ /* 0x048fec0000041810 */
[----:B--2---:R-:W-:-:S15]  /*f2f0*/  HMMA.16816.F32.BF16 R8, R24, R4, R12 ;  /* 0x000000041808723c */ /* 0x004fde000004180c */
[----:B------:R-:W-:-:S02]  /*f300*/  NOP ;  /* 0x0000000000007918 */ /* 0x000fc40000000000 */
[----:B------:R-:W-:Y:S04]  /*f310*/  STL.64 [R1+0x3e0], R16 ;  /* 0x0003e01001007387 */ /* 0x000fe80000100a00 */
[----:B------:R-:W-:Y:S04]  /*f320*/  STL.64 [R1+0x3e8], R18 ;  /* 0x0003e81201007387 */ /* 0x000fe80000100a00 */
[----:B----4-:R-:W-:Y:S04]  /*f330*/  STL.64 [R1+0x1178], R6 ;  /* 0x0011780601007387 */ /* 0x010fe80000100a00 */
[----:B------:R-:W-:Y:S04]  /*f340*/  STL.64 [R1+0x320], R8 ;  /* 0x0003200801007387 */ /* 0x000fe80000100a00 */
[----:B------:R-:W-:Y:S04]  /*f350*/  STL.64 [R1+0x328], R10 ;  /* 0x0003280a01007387 */ /* 0x000fe80000100a00 */
[----:B------:R0:W-:Y:S04]  /*f360*/  STL.64 [R1+0x1170], R4 ;  /* 0x0011700401007387 */ /* 0x0001e80000100a00 */
[----:B0-----:R-:W2:Y:S04]  /*f370*/  LDL.64 R4, [R1+0x20] ;  /* 0x0000200001047983 */ /* 0x001ea80000100a00 */
[----:B--2---:R0:W-:Y:S04]  /*f380*/  STL.64 [R1+0x1190], R4 ;  /* 0x0011900401007387 */ /* 0x0041e80000100a00 */
[----:B0-----:R-:W2:Y:S01]  /*f390*/  LDL.64 R4, [R1+0x30] ;  /* 0x0000300001047983 */ /* 0x001ea20000100a00 */
[----:B------:R-:W0:Y:S01]  /*f3a0*/  S2R R29, SR_CgaCtaId ;  /* 0x00000000001d7919 */ /* 0x000e220000008800 */
[----:B------:R-:W-:-:S02]  /*f3b0*/  MOV R3, 0x400 ;  /* 0x0000040000037802 */ /* 0x000fc40000000f00 */
[C---:B------:R-:W-:Y:S01]  /*f3c0*/  LOP3.LUT R12, R28.reuse, 0x40, RZ, 0x3c, !PT ;  /* 0x000000401c0c7812 */ /* 0x040fe200078e3cff */
[----:B------:R-:W-:Y:S02]  /*f3d0*/  IMAD.MOV.U32 R2, RZ, RZ, R20 ;  /* 0x000000ffff027224 */ /* 0x000fe400078e0014 */
[----:B------:R-:W-:Y:S01]  /*f3e0*/  IMAD.MOV.U32 R0, RZ, RZ, R21 ;  /* 0x000000ffff007224 */ /* 0x000fe200078e0015 */
[----:B0-----:R-:W-:Y:S02]  /*f3f0*/  LEA R3, R29, R3, 0x18 ;  /* 0x000000031d037211 */ /* 0x001fe400078ec0ff */
[----:B------:R-:W-:-:S03]  /*f400*/  LOP3.LUT R29, R28, 0x60, RZ, 0x3c, !PT ;  /* 0x000000601c1d7812 */ /* 0x000fc600078e3cff */
[C---:B------:R-:W-:Y:S01]  /*f410*/  IMAD.IADD R28, R3.reuse, 0x1, R12 ;  /* 0x00000001031c7824 */ /* 0x040fe200078e020c */
[----:B--2---:R0:W-:Y:S01]  /*f420*/  STL.64 [R1+0x1198], R4 ;  /* 0x0011980401007387 */ /* 0x0041e20000100a00 */
[----:B------:R-:W-:-:S03]  /*f430*/  IMAD.IADD R29, R3, 0x1, R29 ;  /* 0x00000001031d7824 */ /* 0x000fc600078e021d */
[----:B------:R-:W1:Y:S04]  /*f440*/  LDSM.16.MT88.4 R20, [R28+0x80] ;  /* 0x000080001c14783b */ /* 0x000e680000004200 */
[----:B------:R-:W2:Y:S04]  /*f450*/  LDSM.16.MT88.4 R24, [R29] ;  /* 0x000000001d18783b */ /* 0x000ea80000004200 */
[----:B0-----:R-:W3:Y:S04]  /*f460*/  LDL.LU.64 R4, [R1+0x40] ;  /* 0x0000400001047983 */ /* 0x001ee80000300a00 */
[----:B------:R-:W0:Y:S04]  /*f470*/  LDSM.16.MT88.4 R12, [R28] ;  /* 0x000000001c0c783b */ /* 0x000e280000004200 */
[----:B------:R-:W4:Y:S04]  /*f480*/  LDSM.16.MT88.4 R16, [R29+0x80] ;  /* 0x000080001d10783b */ /* 0x000f280000004200 */
[----:B---3--:R3:W-:Y:S04]  /*f490*/  STL.64 [R1+0x11b0], R4 ;  /* 0x0011b00401007387 */ /* 0x0087e80000100a00 */
[----:B---3--:R-:W0:Y:S04]  /*f4a0*/  LDL.64 R4, [R1+0x60] ;  /* 0x0000600001047983 */ /* 0x008e280000100a00 */
[----:B-1----:R-:W-:Y:S04]  /*f4b0*/  STL.64 [R1+0x1158], R22 ;  /* 0x0011581601007387 */ /* 0x002fe80000100a00 */
[----:B------:R-:W-:Y:S04]  /*f4c0*/  STL.64 [R1+0x1150], R20 ;  /* 0x0011501401007387 */ /* 0x000fe80000100a00 */
[----:B------:R-:W-:Y:S04]  /*f4d0*/  STL [R1+0x107c], R28 ;  /* 0x00107c1c01007387 */ /* 0x000fe80000100800 */
[----:B--2---:R-:W-:Y:S04]  /*f4e0*/  STL.64 [R1+0x10d8], R26 ;  /* 0x0010d81a01007387 */ /* 0x004fe80000100a00 */
[----:B------:R1:W-:Y:S02]  /*f4f0*/  STL.64 [R1+0x10d0], R24 ;  /* 0x0010d01801007387 */ /* 0x0003e40000100a00 */
[----:B-1----:R-:W-:-:S02]  /*f500*/  IMAD.MOV.U32 R24, RZ, RZ, R2 ;  /* 0x000000ffff187224 */ /* 0x002fc400078e0002 */
[----:B------:R-:W-:-:S05]  /*f510*/  IMAD.MOV.U32 R25, RZ, RZ, R0 ;  /* 0x000000ffff197224 */ /* 0x000fca00078e0000 */
[----:B------:R1:W-:Y:S04]  /*f520*/  STL.64 [R1+0x11b8], R24 ;  /* 0x0011b81801007387 */ /* 0x0003e80000100a00 */
[----:B-1----:R-:W0:Y:S04]  /*f530*/  LDL.LU.64 R24, [R1+0x390] ;  /* 0x0003900001187983 */ /* 0x002e280000300a00 */
[----:B------:R-:W0:Y:S04]  /*f540*/  LDL.LU.64 R26, [R1+0x398] ;  /* 0x00039800011a7983 */ /* 0x000e280000300a00 */
[----:B------:R-:W2:Y:S04]  /*f550*/  LDL.LU.64 R20, [R1+0x380] ;  /* 0x0003800001147983 */ /* 0x000ea80000300a00 */
[----:B------:R-:W2:Y:S04]  /*f560*/  LDL.LU.64 R22, [R1+0x388] ;  /* 0x0003880001167983 */ /* 0x000ea80000300a00 */
[----:B------:R-:W3:Y:S04]  /*f570*/  LDL.LU.64 R8, [R1+0x340] ;  /* 0x0003400001087983 */ /* 0x000ee80000300a00 */
[----:B------:R-:W4:Y:S04]  /*f580*/  LDL.LU.64 R10, [R1+0x348] ;  /* 0x00034800010a7983 */ /* 0x000f280000300a00 */
[----:B----4-:R-:W-:Y:S04]  /*f590*/  STL.64 [R1+0x1188], R10 ;  /* 0x0011880a01007387 */ /* 0x010fe80000100a00 */
[----:B---3--:R1:W-:Y:S04]  /*f5a0*/  STL.64 [R1+0x1180], R8 ;  /* 0x0011800801007387 */ /* 0x0083e80000100a00 */
[----:B-1----:R-:W3:Y:S04]  /*f5b0*/  LDL.LU.64 R8, [R1+0x350] ;  /* 0x0003500001087983 */ /* 0x002ee80000300a00 */
[----:B------:R-:W4:Y:S01]  /*f5c0*/  LDL.LU.64 R10, [R1+0x358] ;  /* 0x00035800010a7983 */ /* 0x000f220000300a00 */
[----:B0-----:R-:W-:Y:S06]  /*f5d0*/  HMMA.16816.F32.BF16 R24, R12, R4, R24 ;  /* 0x000000040c18723c */ /* 0x001fec0000041818 */
[----:B------:R-:W-:Y:S01]  /*f5e0*/  IMAD.MOV.U32 R28, RZ, RZ, R4 ;  /* 0x000000ffff1c7224 */ /* 0x000fe200078e0004 */
[----:B----4-:R-:W-:Y:S04]  /*f5f0*/  STL.64 [R1+0x11a8], R10 ;  /* 0x0011a80a01007387 */ /* 0x010fe80000100a00 */
[----:B---3--:R0:W-:Y:S04]  /*f600*/  STL.64 [R1+0x11a0], R8 ;  /* 0x0011a00801007387 */ /* 0x0081e80000100a00 */
[----:B0-----:R-:W3:Y:S04]  /*f610*/  LDL.LU.64 R8, [R1+0x370] ;  /* 0x0003700001087983 */ /* 0x001ee80000300a00 */
[----:B------:R-:W3:Y:S04]  /*f620*/  LDL.LU.64 R10, [R1+0x378] ;  /* 0x00037800010a7983 */ /* 0x000ee80000300a00 */
[----:B------:R-:W-:Y:S04]  /*f630*/  STL.64 [R1+0x1070], R18 ;  /* 0x0010701201007387 */ /* 0x000fe80000100a00 */
[----:B------:R0:W-:Y:S04]  /*f640*/  STL.64 [R1+0x1068], R16 ;  /* 0x0010681001007387 */ /* 0x0001e80000100a00 */
[----:B0-----:R-:W2:Y:S04]  /*f650*/  LDL.LU.64 R16, [R1+0x50] ;  /* 0x0000500001107983 */ /* 0x001ea80000300a00 */
[----:B------:R-:W-:Y:S04]  /*f660*/  STL [R1+0xea4], R29 ;  /* 0x000ea41d01007387 */ /* 0x000fe80000100800 */
[----:B------:R0:W-:Y:S04]  /*f670*/  STL.64 [R1+0x390], R24 ;  /* 0x0003901801007387 */ /* 0x0001e80000100a00 */
[----:B------:R1:W-:Y:S04]  /*f680*/  STL.64 [R1+0x398], R26 ;  /* 0x0003981a01007387 */ /* 0x0003e80000100a00 */
[----:B0-----:R-:W4:Y:S01]  /*f690*/  LDL.LU.64 R24, [R1+0x11b8] ;  /* 0x0011b80001187983 */ /* 0x001f220000300a00 */
[----:B-1----:R-:W-:-:S03]  /*f6a0*/  IMAD.MOV.U32 R27, RZ, RZ, R5 ;  /* 0x000000ffff1b7224 */ /* 0x002fc600078e0005 */
[----:B------:R-:W3:Y:S01]  /*f6b0*/  LDL.LU.64 R4, [R1+0x11b0] ;  /* 0x0011b00001047983 */ /* 0x000ee20000300a00 */
[C---:B--2---:R-:W-:Y:S06]  /*f6c0*/  HMMA.16816.F32.BF16 R20, R12.reuse, R16, R20 ;  /* 0x000000100c14723c */ /* 0x044fec0000041814 */
[----:B---3--:R-:W-:-:S15]  /*f6d0*/  HMMA.16816.F32.BF16 R8, R12, R4, R8 ;  /* 0x000000040c08723c */ /* 0x008fde0000041808 */
[----:B------:R-:W-:-:S02]  /*f6e0*/  NOP ;  /* 0x0000000000007918 */ /* 0x000fc40000000000 */
[----:B------:R0:W-:Y:S04]  /*f6f0*/  STL.64 [R1+0x380], R20 ;  /* 0x0003801401007387 */ /* 0x0001e80000100a00 */
[----:B------:R1:W-:Y:S04]  /*f700*/  STL.64 [R1+0x388], R22 ;  /* 0x0003881601007387 */ /* 0x0003e80000100a00 */
[----:B0-----:R-:W2:Y:S04]  /*f710*/  LDL.LU.64 R20, [R1+0x330] ;  /* 0x0003300001147983 */ /* 0x001ea80000300a00 */
[----:B-1----:R-:W2:Y:S04]  /*f720*/  LDL.LU.64 R22, [R1+0x338] ;  /* 0x0003380001167983 */ /* 0x002ea80000300a00 */
[----:B------:R0:W-:Y:S01]  /*f730*/  STL.64 [R1+0x1138], R16 ;  /* 0x0011381001007387 */ /* 0x0001e20000100a00 */
[----:B------:R-:W-:-:S02]  /*f740*/  IMAD.MOV.U32 R2, RZ, RZ, R4 ;  /* 0x000000ffff027224 */ /* 0x000fc400078e0004 */
[----:B------:R-:W-:Y:S01]  /*f750*/  IMAD.MOV.U32 R0, RZ, RZ, R5 ;  /* 0x000000ffff007224 */ /* 0x000fe200078e0005 */
[----:B0-----:R-:W3:Y:S04]  /*f760*/  LDL.LU.64 R16, [R1+0x360] ;  /* 0x0003600001107983 */ /* 0x001ee80000300a00 */
[----:B------:R-:W3:Y:S04]  /*f770*/  LDL.LU.64 R18, [R1+0x368] ;  /* 0x0003680001127983 */ /* 0x000ee80000300a00 */
[----:B------:R-:W-:Y:S04]  /*f780*/  STL.64 [R1+0x370], R8 ;  /* 0x0003700801007387 */ /* 0x000fe80000100a00 */
[----:B------:R0:W-:Y:S04]  /*f790*/  STL.64 [R1+0x378], R10 ;  /* 0x0003780a01007387 */ /* 0x0001e80000100a00 */
[----:B0-----:R-:W4:Y:S04]  /*f7a0*/  LDL.LU.64 R10, [R1+0x11a8] ;  /* 0x0011a800010a7983 */ /* 0x001f280000300a00 */
[----:B------:R-:W4:Y:S04]  /*f7b0*/  LDL.LU.64 R8, [R1+0x11a0] ;  /* 0x0011a00001087983 */ /* 0x000f280000300a00 */
[----:B------:R-:W3:Y:S02]  /*f7c0*/  LDL.LU.64 R4, [R1+0x1198] ;  /* 0x0011980001047983 */ /* 0x000ee40000300a00 */
[----:B---3--:R-:W-:Y:S06]  /*f7d0*/  HMMA.16816.F32.BF16 R16, R12, R4, R16 ;  /* 0x000000040c10723c */ /* 0x008fec0000041810 */
[----:B------:R-:W-:-:S15]  /*f7e0*/  IMAD.MOV.U32 R3, RZ, RZ, R5 ;  /* 0x000000ffff037224 */ /* 0x000fde00078e0005 */
[----:B------:R-:W-:-:S02]  /*f7f0*/  NOP ;  /* 0x0000000000007918 */ /* 0x000fc40000000000 */
[----:B------:R-:W-:Y:S04]  /*f800*/  STL.64 [R1+0x360], R16 ;  /* 0x0003601001007387 */ /* 0x000fe80000100a00 */
[----:B------:R0:W-:Y:S02]  /*f810*/  STL.64 [R1+0x368], R18 ;  /* 0x0003681201007387 */ /* 0x0001e40000100a00 */
[----:B0-----:R-:W-:Y:S02]  /*f820*/  IMAD.MOV.U32 R18, RZ, RZ, R4 ;  /* 0x000000ffff127224 */ /* 0x001fe400078e0004 */
[----:B------:R-:W4:Y:S02]  /*f830*/  LDL.LU.64 R4, [R1+0x1190] ;  /* 0x0011900001047983 */ /* 0x000f240000300a00 */
[----:B----4-:R-:W-:-:S15]  /*f840*/  HMMA.16816.F32.BF16 R8, R12, R4, R8 ;  /* 0x000000040c08723c */ /* 0x010fde0000041808 */
[----:B------:R-:W-:-:S08]  /*f850*/  NOP ;  /* 0x0000000000007918 */ /* 0x000fd00000000000 */
[----:B------:R-:W-:Y:S04]  /*f860*/  STL.64 [R1+0x350], R8 ;  /* 0x0003500801007387 */ /* 0x000fe80000100a00 */
[----:B------:R0:W-:Y:S04]  /*f870*/  STL.64 [R1+0x358], R10 ;  /* 0x0003580a01007387 */ /* 0x0001e80000100a00 */
[----:B0-----:R-:W3:Y:S04]  /*f880*/  LDL.LU.64 R10, [R1+0x1188] ;  /* 0x00118800010a7983 */ /* 0x001ee80000300a00 */
[----:B------:R-:W3:Y:S01]  /*f890*/  LDL.LU.64 R8, [R1+0x1180] ;  /* 0x0011800001087983 */ /* 0x000ee20000300a00 */
[----:B------:R-:W-:-:S02]  /*f8a0*/  IMAD.MOV.U32 R26, RZ, RZ, R4 ;  /* 0x000000ffff1a7224 */ /* 0x000fc400078e0004 */
[----:B------:R-:W-:Y:S01]  /*f8b0*/  IMAD.MOV.U32 R19, RZ, RZ, R5 ;  /* 0x000000ffff137224 */ /* 0x000fe200078e0005 */
[----:B------:R-:W4:Y:S04]  /*f8c0*/  LDL.LU.64 R6, [R1+0x1178] ;  /* 0x0011780001067983 */ /* 0x000f280000300a00 */
[----:B------:R-:W4:Y:S01]  /*f8d0*/  LDL.LU.64 R4, [R1+0x1170] ;  /* 0x0011700001047983 */ /* 0x000f220000300a00 */
[----:B---3--:R-:W-:-:S15]  /*f8e0*/  HMMA.16816.F32.BF16 R8, R12, R24, R8 ;  /* 0x000000180c08723c */ /* 0x008fde0000041808 */
[----:B------:R-:W-:-:S08]  /*f8f0*/  NOP ;  /* 0x0000000000007918 */ /* 0x000fd00000000000 */
[----:B------:R-:W-:Y:S04]  /*f900*/  STL.64 [R1+0x340], R8 ;  /* 0x0003400801007387 */ /* 0x000fe80000100a00 */
[----:B------:R0:W-:Y:S04]  /*f910*/  STL.64 [R1+0x348], R10 ;  /* 0x0003480a01007387 */ /* 0x0001e80000100a00 */
[----:B0-----:R-:W3:Y:S04]  /*f920*/  LDL.LU.64 R10, [R1+0x1168] ;  /* 0x00116800010a7983 */ /* 0x001ee80000300a00 */
[----:B------:R-:W2:Y:S04]  /*f930*/  LDL.LU.64 R8, [R1+0x1160] ;  /* 0x0011600001087983 */ /* 0x000ea80000300a00 */
[----:B------:R0:W-:Y:S01]  /*f940*/  STL.64 [R1+0x10f0], R24 ;  /* 0x0010f01801007387 */ /* 0x0001e20000100a00 */
[----:B------:R-:W-:-:S02]  /*f950*/  IMAD.MOV.U32 R17, RZ, RZ, R27 ;  /* 0x000000ffff117224 */ /* 0x000fc400078e001b */
[----:B0-----:R-:W-:Y:S02]  /*f960*/  IMAD.MOV.U32 R24, RZ, RZ, R26 ;  /* 0x000000ffff187224 */ /* 0x001fe400078e001a */
[----:B------:R-:W-:-:S05]  /*f970*/  IMAD.MOV.U32 R25, RZ, RZ, R19 ;  /* 0x000000ffff197224 */ /* 0x000fca00078e0013 */
[----:B------:R0:W-:Y:S02]  /*f980*/  STL.64 [R1+0x1108], R24 ;  /* 0x0011081801007387 */ /* 0x0001e40000100a00 */
[----:B0-----:R-:W-:Y:S02]  /*f990*/  IMAD.MOV.U32 R24, RZ, RZ, R18 ;  /* 0x000000ffff187224 */ /* 0x001fe400078e0012 */
[----:B------:R-:W-:-:S05]  /*f9a0*/  IMAD.MOV.U32 R25, RZ, RZ, R3 ;  /* 0x000000ffff197224 */ /* 0x000fca00078e0003 */
[----:B------:R2:W-:Y:S02]  /*f9b0*/  STL.64 [R1+0x1120], R24 ;  /* 0x0011201801007387 */ /* 0x0005e40000100a00 */
[----:B--2---:R-:W-:Y:S02]  /*f9c0*/  HMMA.16816.F32.BF16 R24, R12, R8, R20 ;  /* 0x000000080c18723c */ /* 0x004fe40000041814 */
[----:B------:R-:W4:Y:S04]  /*f9d0*/  LDL.LU.64 R20, [R1+0x270] ;  /* 0x0002700001147983 */ /* 0x000f280000300a00 */
[----:B------:R-:W4:-:S15]  /*f9e0*/  LDL.LU.64 R22, [R1+0x278] ;  /* 0x0002780001167983 */ /* 0x000f1e0000300a00 */
[----:B------:R-:W-:-:S02]  /*f9f0*/  NOP ;  /* 0x0000000000007918 */ /* 0x000fc40000000000 */
[----:B------:R0:W-:Y:S04]  /*fa00*/  STL.64 [R1+0x330], R24 ;  /* 0x0003301801007387 */ /* 0x0001e80000100a00 */
[----:B------:R1:W-:Y:S04]  /*fa10*/  STL.64 [R1+0x338], R26 ;  /* 0x0003381a01007387 */ /* 0x0003e80000100a00 */
[----:B0-----:R-:W2:Y:S04]  /*fa20*/  LDL.LU.64 R24, [R1+0x220] ;  /* 0x0002200001187983 */ /* 0x001ea80000300a00 */
[----:B-1----:R-:W3:Y:S04]  /*fa30*/  LDL.LU.64 R26, [R1+0x228] ;  /* 0x00022800011a7983 */ /* 0x002ee80000300a00 */
        /* <DEDUP_REMOVED lines=8> */
[----:B------:R-:W-:Y:S04]  /*fac0*/  STL.64 [R1+0x10e8], R10 ;  /* 0x0010e80a01007387 */ /* 0x000fe80000100a00 */
[----:B------:R0:W-:Y:S04]  /*fad0*/  STL.64 [R1+0x10e0], R8 ;  /* 0x0010e00801007387 */ /* 0x0001e80000100a00 */
[----:B0-----:R-:W3:Y:S04]  /*fae0*/  LDL.LU.64 R8, [R1+0x1f0] ;  /* 0x0001f00001087983 */ /* 0x001ee80000300a00 */
[----:B------:R-:W4:Y:S04]  /*faf0*/  LDL.LU.64 R10, [R1+0x1f8] ;  /* 0x0001f800010a7983 */ /* 0x000f280000300a00 */
[----:B----4-:R-:W-:Y:S04]  /*fb00*/  STL.64 [R1+0x1100], R10 ;  /* 0x0011000a01007387 */ /* 0x010fe80000100a00 */
[----:B---3--:R0:W-:Y:S04]  /*fb10*/  STL.64 [R1+0x10f8], R8 ;  /* 0x0010f80801007387 */ /* 0x0081e80000100a00 */
[----:B0-----:R-:W3:Y:S04]  /*fb20*/  LDL.LU.64 R8, [R1+0x200] ;  /* 0x0002000001087983 */ /* 0x001ee80000300a00 */
[----:B------:R-:W4:Y:S01]  /*fb30*/  LDL.LU.64 R10, [R1+0x208] ;  /* 0x00020800010a7983 */ /* 0x000f220000300a00 */
[----:B------:R-:W-:Y:S01]  /*fb40*/  HMMA.16816.F32.BF16 R12, R12, R4, R20 ;  /* 0x000000040c0c723c */ /* 0x000fe20000041814 */
[----:B------:R-:W-:-:S02]  /*fb50*/  IMAD.MOV.U32 R16, RZ, RZ, R28 ;  /* 0x000000ffff107224 */ /* 0x000fc400078e001c */
[----:B----4-:R-:W-:Y:S04]  /*fb60*/  STL.64 [R1+0x1118], R10 ;  /* 0x0011180a01007387 */ /* 0x010fe80000100a00 */
[----:B---3--:R0:W-:Y:S04]  /*fb70*/  STL.64 [R1+0x1110], R8 ;  /* 0x0011100801007387 */ /* 0x0081e80000100a00 */
[----:B0-----:R-:W3:Y:S04]  /*fb80*/  LDL.LU.64 R8, [R1+0x210] ;  /* 0x0002100001087983 */ /* 0x001ee80000300a00 */
[----:B------:R-:W3:Y:S04]  /*fb90*/  LDL.LU.64 R10, [R1+0x218] ;  /* 0x00021800010a7983 */ /* 0x000ee80000300a00 */
[----:B------:R-:W2:Y:S04]  /*fba0*/  LDL.LU.64 R22, [R1+0x1158] ;  /* 0x0011580001167983 */ /* 0x000ea80000300a00 */
[----:B------:R-:W2:Y:S04]  /*fbb0*/  LDL.LU.64 R20, [R1+0x1150] ;  /* 0x0011500001147983 */ /* 0x000ea80000300a00 */
[----:B------:R-:W-:Y:S04]  /*fbc0*/  STL.64 [R1+0x270], R12 ;  /* 0x0002700c01007387 */ /* 0x000fe80000100a00 */
[----:B------:R-:W-:Y:S04]  /*fbd0*/  STL.64 [R1+0x278], R14 ;  /* 0x0002780e01007387 */ /* 0x000fe80000100a00 */
[----:B------:R-:W4:Y:S01]  /*fbe0*/  LDL.LU R29, [R1+0x5a0] ;  /* 0x0005a000011d7983 */ /* 0x000f220000300800 */
[----:B--2---:R-:W-:Y:S03]  /*fbf0*/  HMMA.16816.F32.BF16 R16, R20, R16, R24 ;  /* 0x000000101410723c */ /* 0x004fe60000041818 */
[----:B------:R-:W2:Y:S04]  /*fc00*/  LDL.LU.64 R26, [R1+0x1148] ;  /* 0x00114800011a7983 */ /* 0x000ea80000300a00 */
[----:B------:R-:W2:-:S15]  /*fc10*/  LDL.LU.64 R24, [R1+0x1140] ;  /* 0x0011400001187983 */ /* 0x000e9e0000300a00 */
[----:B------:R-:W-:-:S01]  /*fc20*/  NOP ;  /* 0x0000000000007918 */ /* 0x000fc20000000000 */
[----:B------:R0:W-:Y:S04]  /*fc30*/  STL.64 [R1+0x240], R16 ;  /* 0x0002401001007387 */ /* 0x0001e80000100a00 */
[----:B------:R-:W-:Y:S04]  /*fc40*/  STL.64 [R1+0x248], R18 ;  /* 0x0002481201007387 */ /* 0x000fe80000100a00 */
[----:B0-----:R-:W2:Y:S02]  /*fc50*/  LDL.LU.64 R16, [R1+0x1138] ;  /* 0x0011380001107983 */ /* 0x001ea40000300a00 */
[----:B--2---:R-:W-:-:S15]  /*fc60*/  HMMA.16816.F32.BF16 R24, R20, R16, R24 ;  /* 0x000000101418723c */ /* 0x004fde0000041818 */
[----:B------:R-:W-:-:S08]  /*fc70*/  NOP ;  /* 0x0000000000007918 */ /* 0x000fd00000000000 */
[----:B------:R-:W-:Y:S04]  /*fc80*/  STL.64 [R1+0x230], R24 ;  /* 0x0002301801007387 */ /* 0x000fe80000100a00 */
[----:B------:R0:W-:Y:S04]  /*fc90*/  STL.64 [R1+0x238], R26 ;  /* 0x0002381a01007387 */ /* 0x0001e80000100a00 */
[----:B0-----:R-:W2:Y:S04]  /*fca0*/  LDL.LU.64 R26, [R1+0x1130] ;  /* 0x00113000011a7983 */ /* 0x001ea80000300a00 */
[----:B------:R-:W2:Y:S01]  /*fcb0*/  LDL.LU.64 R24, [R1+0x1128] ;  /* 0x0011280001187983 */ /* 0x000ea20000300a00 */
[----:B------:R-:W-:-:S02]  /*fcc0*/  IMAD.MOV.U32 R12, RZ, RZ, R2 ;  /* 0x000000ffff0c7224 */ /* 0x000fc400078e0002 */
[----:B------:R-:W-:Y:S01]  /*fcd0*/  IMAD.MOV.U32 R13, RZ, RZ, R0 ;  /* 0x000000ffff0d7224 */ /* 0x000fe200078e0000 */
[----:B------:R0:W-:Y:S04]  /*fce0*/  STL.64 [R1+0x10c8], R16 ;  /* 0x0010c81001007387 */ /* 0x0001e80000100a00 */
[----:B0-----:R-:W4:Y:S04]  /*fcf0*/  LDL.LU.64 R16, [R1+0x470] ;  /* 0x0004700001107983 */ /* 0x001f280000300a00 */
[----:B------:R-:W4:Y:S01]  /*fd00*/  LDL.LU.64 R18, [R1+0x478] ;  /* 0x0004780001127983 */ /* 0x000f220000300a00 */
[----:B--2---:R-:W-:-:S15]  /*fd10*/  HMMA.16816.F32.BF16 R24, R20, R12, R24 ;  /* 0x0000000c1418723c */ /* 0x004fde0000041818 */
[----:B------:R-:W-:-:S08]  /*fd20*/  NOP ;  /* 0x0000000000007918 */ /* 0x000fd00000000000 */
[----:B------:R0:W-:Y:S04]  /*fd30*/  STL.64 [R1+0x220], R24 ;  /* 0x0002201801007387 */ /* 0x0001e80000100a00 */
[----:B------:R-:W-:Y:S04]  /*fd40*/  STL.64 [R1+0x228], R26 ;  /* 0x0002281a01007387 */ /* 0x000fe80000100a00 */
[----:B0-----:R-:W3:Y:S04]  /*fd50*/  LDL.LU.64 R24, [R1+0x1120] ;  /* 0x0011200001187983 */ /* 0x001ee80000300a00 */
[----:B------:R0:W-:Y:S04]  /*fd60*/  STL.64 [R1+0x10c0], R12 ;  /* 0x0010c00c01007387 */ /* 0x0001e80000100a00 */
[----:B0-----:R-:W2:Y:S04]  /*fd70*/  LDL.LU.64 R12, [R1+0x1e0] ;  /* 0x0001e000010c7983 */ /* 0x001ea80000300a00 */
[----:B------:R-:W2:Y:S01]  /*fd80*/  LDL.LU.64 R14, [R1+0x1e8] ;  /* 0x0001e800010e7983 */ /* 0x000ea20000300a00 */
[----:B---3--:R-:W-:Y:S03]  /*fd90*/  HMMA.16816.F32.BF16 R24, R20, R24, R8 ;  /* 0x000000181418723c */ /* 0x008fe60000041808 */
[----:B------:R-:W3:Y:S04]  /*fda0*/  LDL.LU.64 R10, [R1+0x1118] ;  /* 0x00111800010a7983 */ /* 0x000ee80000300a00 */
[----:B------:R-:W3:-:S15]  /*fdb0*/  LDL.LU.64 R8, [R1+0x1110] ;  /* 0x0011100001087983 */ /* 0x000ede0000300a00 */
[----:B------:R-:W-:-:S01]  /*fdc0*/  NOP ;  /* 0x0000000000007918 */ /* 0x000fc20000000000 */
[----:B------:R0:W-:Y:S04]  /*fdd0*/  STL.64 [R1+0x210], R24 ;  /* 0x0002101801007387 */ /* 0x0001e80000100a00 */
[----:B------:R3:W-:Y:S04]  /*fde0*/  STL.64 [R1+0x218], R26 ;  /* 0x0002181a01007387 */ /* 0x0007e80000100a00 */
[----:B0-----:R-:W3:Y:S02]  /*fdf0*/  LDL.LU.64 R24, [R1+0x1108] ;  /* 0x0011080001187983 */ /* 0x001ee40000300a00 */
[----:B---3--:R-:W-:Y:S02]  /*fe00*/  HMMA.16816.F32.BF16 R24, R20, R24, R8 ;  /* 0x000000181418723c */ /* 0x008fe40000041808 */
[----:B------:R-:W3:Y:S04]  /*fe10*/  LDL.LU.64 R10, [R1+0x1100] ;  /* 0x00110000010a7983 */ /* 0x000ee80000300a00 */
[----:B------:R-:W3:-:S15]  /*fe20*/  LDL.LU.64 R8, [R1+0x10f8] ;  /* 0x0010f80001087983 */ /* 0x000ede0000300a00 */
[----:B------:R-:W-:-:S02]  /*fe30*/  NOP ;  /* 0x0000000000007918 */ /* 0x000fc40000000000 */
[----:B------:R0:W-:Y:S04]  /*fe40*/  STL.64 [R1+0x200], R24 ;  /* 0x0002001801007387 */ /* 0x0001e80000100a00 */
[----:B------:R3:W-:Y:S04]  /*fe50*/  STL.64 [R1+0x208], R26 ;  /* 0x0002081a01007387 */ /* 0x0007e80000100a00 */
[----:B0-----:R-:W3:Y:S02]  /*fe60*/  LDL.LU.64 R24, [R1+0x10f0] ;  /* 0x0010f00001187983 */ /* 0x001ee40000300a00 */
[----:B---3--:R-:W-:Y:S02]  /*fe70*/  HMMA.16816.F32.BF16 R24, R20, R24, R8 ;  /* 0x000000181418723c */ /* 0x008fe40000041808 */
[----:B------:R-:W3:Y:S04]  /*fe80*/  LDL.LU.64 R10, [R1+0x10e8] ;  /* 0x0010e800010a7983 */ /* 0x000ee80000300a00 */
[----:B------:R-:W2:-:S15]  /*fe90*/  LDL.LU.64 R8, [R1+0x10e0] ;  /* 0x0010e00001087983 */ /* 0x000e9e0000300a00 */
[----:B------:R-:W-:-:S02]  /*fea0*/  NOP ;  /* 0x0000000000007918 */ /* 0x000fc40000000000 */
[----:B------:R-:W-:Y:S04]  /*feb0*/  STL.64 [R1+0x1f0], R24 ;  /* 0x0001f01801007387 */ /* 0x000fe80000100a00 */
[----:B------:R0:W-:Y:S04]  /*fec0*/  STL.64 [R1+0x1f8], R26 ;  /* 0x0001f81a01007387 */ /* 0x0001e80000100a00 */
[----:B0-----:R-:W4:Y:S04]  /*fed0*/  LDL.LU.64 R26, [R1+0x10d8] ;  /* 0x0010d800011a7983 */ /* 0x001f280000300a00 */
[----:B------:R-:W4:Y:S01]  /*fee0*/  LDL.LU.64 R24, [R1+0x10d0] ;  /* 0x0010d00001187983 */ /* 0x000f220000300a00 */
[----:B--2---:R-:W-:Y:S03]  /*fef0*/  HMMA.16816.F32.BF16 R12, R20, R8, R12 ;  /* 0x00000008140c723c */ /* 0x004fe6000004180c */
[----:B---3--:R-:W-:Y:S04]  /*ff00*/  STL.64 [R1+0x1088], R10 ;  /* 0x0010880a01007387 */ /* 0x008fe80000100a00 */
[----:B------:R0:W-:-:S15]  /*ff10*/  STL.64 [R1+0x1080], R8 ;  /* 0x0010800801007387 */ /* 0x0001de0000100a00 */
[----:B------:R-:W-:-:S01]  /*ff20*/  NOP ;  /* 0x0000000000007918 */ /* 0x000fc20000000000 */
[----:B------:R-:W-:Y:S04]  /*ff30*/  STL.64 [R1+0x1e0], R12 ;  /* 0x0001e00c01007387 */ /* 0x000fe80000100a00 */
[----:B------:R4:W-:Y:S04]  /*ff40*/  STL.64 [R1+0x1e8], R14 ;  /* 0x0001e80e01007387 */ /* 0x0009e80000100a00 */
[----:B0-----:R-:W2:Y:S01]  /*ff50*/  LDL.LU.64 R8, [R1+0x60] ;  /* 0x0000600001087983 */ /* 0x001ea20000300a00 */
[----:B----4-:R-:W-:Y:S03]  /*ff60*/  HMMA.16816.F32.BF16 R12, R20, R4, R16 ;  /* 0x00000004140c723c */ /* 0x010fe60000041810 */
[----:B------:R-:W2:Y:S04]  /*ff70*/  LDL.LU.64 R16, [R1+0x1c0] ;  /* 0x0001c00001107983 */ /* 0x000ea80000300a00 */
[----:B------:R-:W2:-:S15]  /*ff80*/  LDL.LU.64 R18, [R1+0x1c8] ;  /* 0x0001c80001127983 */ /* 0x000e9e0000300a00 */
[----:B------:R-:W-:-:S01]  /*ff90*/  NOP ;  /* 0x0000000000007918 */ /* 0x000fc20000000000 */
[----:B------:R0:W-:Y:S04]  /*ffa0*/  STL.64 [R1+0x100], R12 ;  /* 0x0001000c01007387 */ /* 0x0001e80000100a00 */
[----:B------:R1:W-:Y:S04]  /*ffb0*/  STL.64 [R1+0x108], R14 ;  /* 0x0001080e01007387 */ /* 0x0003e80000100a00 */
[----:B0-----:R-:W3:Y:S04]  /*ffc0*/  LDL.LU.64 R12, [R1+0x1b0] ;  /* 0x0001b000010c7983 */ /* 0x001ee80000300a00 */
[----:B-1----:R-:W3:Y:S04]  /*ffd0*/  LDL.LU.64 R14, [R1+0x1b8] ;  /* 0x0001b800010e7983 */ /* 0x002ee80000300a00 */
[----:B------:R-:W-:Y:S04]  /*ffe0*/  STL.64 [R1+0x1098], R6 ;  /* 0x0010980601007387 */ /* 0x000fe80000100a00 */
[----:B------:R0:W-:Y:S04]  /*fff0*/  STL.64 [R1+0x1090], R4 ;  /* 0x0010900401007387 */ /* 0x0001e80000100a00 */
[----:B0-----:R-:W4:Y:S04]  /*10000*/  LDL.LU.64 R4, [R1+0x20] ;  /* 0x0000200001047983 */ /* 0x001f280000300a00 */
[----:B----4-:R0:W-:Y:S04]  /*10010*/  STL.64 [R1+0x10a8], R4 ;  /* 0x0010a80401007387 */ /* 0x0101e80000100a00 */
[----:B0-----:R-:W4:Y:S04]  /*10020*/  LDL.LU.64 R4, [R1+0x4c0] ;  /* 0x0004c00001047983 */ /* 0x001f280000300a00 */
[----:B------:R-:W3:Y:S01]  /*10030*/  LDL.LU.64 R6, [R1+0x4c8] ;  /* 0x0004c80001067983 */ /* 0x000ee20000300a00 */
[----:B--2---:R-:W-:Y:S03]  /*10040*/  HMMA.16816.F32.BF16 R16, R24, R8, R16 ;  /* 0x000000081810723c */ /* 0x004fe60000041810 */
[----:B---3--:R-:W-:Y:S04]  /*10050*/  STL.64 [R1+0x10b8], R6 ;  /* 0x0010b80601007387 */ /* 0x008fe80000100a00 */
[----:B----4-:R0:W-:Y:S04]  /*10060*/  STL.64 [R1+0x10b0], R4 ;  /* 0x0010b00401007387 */ /* 0x0101e80000100a00 */
[----:B0-----:R-:W2:Y:S04]  /*10070*/  LDL.LU.64 R4, [R1+0x1a0] ;  /* 0x0001a00001047983 */ /* 0x001ea80000300a00 */
[----:B------:R-:W2:Y:S04]  /*10080*/  LDL.LU.64 R6, [R1+0x1a8] ;  /* 0x0001a80001067983 */ /* 0x000ea80000300a00 */
[----:B------:R-:W3:Y:S04]  /*10090*/  LDL.LU.64 R20, [R1+0x10] ;  /* 0x0000100001147983 */ /* 0x000ee80000300a00 */
[----:B---3--:R0:W-:Y:S04]  /*100a0*/  STL.64 [R1+0x10a0], R20 ;  /* 0x0010a01401007387 */ /* 0x0081e80000100a00 */
[----:B0-----:R-:W3:Y:S04]  /*100b0*/  LDL.LU.64 R20, [R1+0x4b0] ;  /* 0x0004b00001147983 */ /* 0x001ee80000300a00 */
[----:B------:R-:W3:Y:S04]  /*100c0*/  LDL.LU.64 R22, [R1+0x4b8] ;  /* 0x0004b80001167983 */ /* 0x000ee80000300a00 */
[----:B------:R0:W-:Y:S04]  /*100d0*/  STL.64 [R1+0x1c0], R16 ;  /* 0x0001c01001007387 */ /* 0x0001e80000100a00 */
[----:B------:R-:W-:Y:S04]  /*100e0*/  STL.64 [R1+0x1c8], R18 ;  /* 0x0001c81201007387 */ /* 0x000fe80000100a00 */
[----:B0-----:R-:W4:Y:S01]  /*100f0*/  LDL.LU.64 R16, [R1+0x10c8] ;  /* 0x0010c80001107983 */ /* 0x001f220000300a00 */
[----:B------:R-:W-:-:S02]  /*10100*/  IMAD.MOV.U32 R2, RZ, RZ, R8 ;  /* 0x000000ffff027224 */ /* 0x000fc400078e0008 */
[----:B------:R-:W-:Y:S02]  /*10110*/  IMAD.MOV.U32 R0, RZ, RZ, R9 ;  /* 0x000000ffff007224 */ /* 0x000fe400078e0009 */
[----:B------:R-:W3:Y:S04]  /*10120*/  LDL.LU.64 R8, [R1+0x4a0] ;  /* 0x0004a00001087983 */ /* 0x000ee80000300a00 */
[----:B------:R-:W3:Y:S01]  /*10130*/  LDL.LU.64 R10, [R1+0x4a8] ;  /* 0x0004a800010a7983 */ /* 0x000ee20000300a00 */
[----:B----4-:R-:W-:-:S15]  /*10140*/  HMMA.16816.F32.BF16 R12, R24, R16, R12 ;  /* 0x00000010180c723c */ /* 0x010fde000004180c */
[----:B------:R-:W-:-:S08]  /*10150*/  NOP ;  /* 0x0000000000007918 */ /* 0x000fd00000000000 */
[----:B------:R0:W-:Y:S04]  /*10160*/  STL.64 [R1+0x1b0], R12 ;  /* 0x0001b00c01007387 */ /* 0x0001e80000100a00 */
[----:B------:R1:W-:Y:S04]  /*10170*/  STL.64 [R1+0x1b8], R14 ;  /* 0x0001b80e01007387 */ /* 0x0003e80000100a00 */
[----:B0-----:R-:W2:Y:S01]  /*10180*/  LDL.LU.64 R12, [R1+0x10c0] ;  /* 0x0010c000010c7983 */ /* 0x001ea20000300a00 */
[----:B------:R-:W-:Y:S02]  /*10190*/  IMAD.MOV.U32 R3, RZ, RZ, R17 ;  /* 0x000000ffff037224 */ /* 0x000fe400078e0011 */
[----:B-1----:R-:W-:-:S02]  /*101a0*/  IMAD.MOV.U32 R14, RZ, RZ, R16 ;  /* 0x000000ffff0e7224 */ /* 0x002fc400078e0010 */
[----:B------:R-:W4:Y:S04]  /*101b0*/  LDL.LU.64 R16, [R1+0x490] ;  /* 0x0004900001107983 */ /* 0x000f280000300a00 */
[----:B------:R-:W4:Y:S01]  /*101c0*/  LDL.LU.64 R18, [R1+0x498] ;  /* 0x0004980001127983 */ /* 0x000f220000300a00 */
[----:B--2---:R-:W-:-:S15]  /*101d0*/  HMMA.16816.F32.BF16 R4, R24, R12, R4 ;  /* 0x0000000c1804723c */ /* 0x004fde0000041804 */
[----:B------:R-:W-:-:S08]  /*101e0*/  NOP ;  /* 0x0000000000007918 */ /* 0x000fd00000000000 */
[----:B------:R-:W-:Y:S04]  /*101f0*/  STL.64 [R1+0x1a0], R4 ;  /* 0x0001a00401007387 */ /* 0x000fe80000100a00 */
[----:B------:R0:W-:Y:S04]  /*10200*/  STL.64 [R1+0x1a8], R6 ;  /* 0x0001a80601007387 */ /* 0x0001e80000100a00 */
[----:B0-----:R-:W2:Y:S04]  /*10210*/  LDL.LU.64 R6, [R1+0x10b8] ;  /* 0x0010b80001067983 */ /* 0x001ea80000300a00 */
[----:B------:R-:W2:Y:S04]  /*10220*/  LDL.LU.64 R4, [R1+0x10b0] ;  /* 0x0010b00001047983 */ /* 0x000ea80000300a00 */
[----:B------:R0:W-:Y:S02]  /*10230*/  STL.64 [R1+0x1038], R12 ;  /* 0x0010380c01007387 */ /* 0x0001e40000100a00 */
[----:B0-----:R-:W-:-:S02]  /*10240*/  IMAD.MOV.U32 R12, RZ, RZ, R14 ;  /* 0x000000ffff0c7224 */ /* 0x001fc400078e000e */
[----:B------:R-:W-:-:S05]  /*10250*/  IMAD.MOV.U32 R13, RZ, RZ, R3 ;  /* 0x000000ffff0d7224 */ /* 0x000fca00078e0003 */
[----:B------:R0:W-:Y:S04]  /*10260*/  STL.64 [R1+0x1050], R12 ;  /* 0x0010500c01007387 */ /* 0x0001e80000100a00 */
[----:B0-----:R-:W2:Y:S02]  /*10270*/  LDL.LU.64 R12, [R1+0x30] ;  /* 0x00003000010c7983 */ /* 0x001ea40000300a00 */
[----:B--2---:R-:W-:-:S15]  /*10280*/  HMMA.16816.F32.BF16 R4, R24, R12, R4 ;  /* 0x0000000c1804723c */ /* 0x004fde0000041804 */
[----:B------:R-:W-:-:S08]  /*10290*/  NOP ;  /* 0x0000000000007918 */ /* 0x000fd00000000000 */
[----:B------:R0:W-:Y:S04]  /*102a0*/  STL.64 [R1+0x190], R4 ;  /* 0x0001900401007387 */ /* 0x0001e80000100a00 */
[----:B------:R-:W-:Y:S04]  /*102b0*/  STL.64 [R1+0x198], R6 ;  /* 0x0001980601007387 */ /* 0x000fe80000100a00 */
[----:B0-----:R-:W3:Y:S02]  /*102c0*/  LDL.LU.64 R4, [R1+0x10a8] ;  /* 0x0010a80001047983 */ /* 0x001ee40000300a00 */
[----:B---3--:R-:W-:-:S15]  /*102d0*/  HMMA.16816.F32.BF16 R20, R24, R4, R20 ;  /* 0x000000041814723c */ /* 0x008fde0000041814 */
[----:B------:R-:W-:-:S08]  /*102e0*/  NOP ;  /* 0x0000000000007918 */ /* 0x000fd00000000000 */
[----:B------:R0:W-:Y:S04]  /*102f0*/  STL.64 [R1+0x180], R20 ;  /* 0x0001801401007387 */ /* 0x0001e80000100a00 */
[----:B------:R-:W-:Y:S04]  /*10300*/  STL.64 [R1+0x188], R22 ;  /* 0x0001881601007387 */ /* 0x000fe80000100a00 */
[----:B0-----:R-:W2:Y:S01]  /*10310*/  LDL.LU.64 R20, [R1+0x10a0] ;  /* 0x0010a00001147983 */ /* 0x001ea20000300a00 */
[----:B------:R-:W-:Y:S01]  /*10320*/  IMAD.MOV.U32 R28, RZ, RZ, R12 ;  /* 0x000000ffff1c7224 */ /* 0x000fe200078e000c */
[----:B------:R-:W-:Y:S01]  /*10330*/  MOV R3, R13 ;  /* 0x0000000d00037202 */ /* 0x000fe20000000f00 */
[----:B------:R-:W-:Y:S01]  /*10340*/  IMAD.MOV.U32 R12, RZ, RZ, R2 ;  /* 0x000000ffff0c7224 */ /* 0x000fe200078e0002 */
[----:B------:R-:W3:Y:S01]  /*10350*/  LDL.LU.64 R6, [R1+0x1098] ;  /* 0x0010980001067983 */ /* 0x000ee20000300a00 */
[----:B------:R-:W-:-:S02]  /*10360*/  IMAD.MOV.U32 R13, RZ, RZ, R0 ;  /* 0x000000ffff0d7224 */ /* 0x000fc400078e0000 */
[----:B------:R-:W-:Y:S02]  /*10370*/  IMAD.MOV.U32 R2, RZ, RZ, R4 ;  /* 0x000000ffff027224 */ /* 0x000fe400078e0004 */
[----:B------:R-:W-:Y:S02]  /*10380*/  IMAD.MOV.U32 R0, RZ, RZ, R5 ;  /* 0x000000ffff007224 */ /* 0x000fe400078e0005 */
[----:B------:R-:W3:Y:S01]  /*10390*/  LDL.LU.64 R4, [R1+0x1090] ;  /* 0x0010900001047983 */ /* 0x000ee20000300a00 */
[----:B--2---:R-:W-:-:S15]  /*103a0*/  HMMA.16816.F32.BF16 R8, R24, R20, R8 ;  /* 0x000000141808723c */ /* 0x004fde0000041808 */
[----:B------:R-:W-:-:S08]  /*103b0*/  NOP ;  /* 0x0000000000007918 */ /* 0x000fd00000000000 */
[----:B------:R-:W-:Y:S04]  /*103c0*/  STL.64 [R1+0x170], R8 ;  /* 0x0001700801007387 */ /* 0x000fe80000100a00 */
[----:B------:R0:W-:Y:S04]  /*103d0*/  STL.64 [R1+0x178], R10 ;  /* 0x0001780a01007387 */ /* 0x0001e80000100a00 */
[----:B0-----:R-:W2:Y:S04]  /*103e0*/  LDL.LU.64 R10, [R1+0x1088] ;  /* 0x00108800010a7983 */ /* 0x001ea80000300a00 */
[----:B------:R-:W4:Y:S01]  /*103f0*/  LDL.LU.64 R8, [R1+0x1080] ;  /* 0x0010800001087983 */ /* 0x000f220000300a00 */
[----:B------:R-:W-:-:S02]  /*10400*/  IMAD.MOV.U32 R15, RZ, RZ, R20 ;  /* 0x000000ffff0f7224 */ /* 0x000fc400078e0014 */
[----:B------:R-:W-:Y:S02]  /*10410*/  IMAD.MOV.U32 R14, RZ, RZ, R21 ;  /* 0x000000ffff0e7224 */ /* 0x000fe400078e0015 */
[----:B----4-:R-:W-:Y:S01]  /*10420*/  HMMA.16816.F32.BF16 R20, R24, R8, R16 ;  /* 0x000000081814723c */ /* 0x010fe20000041810 */
[----:B------:R-:W3:Y:S04]  /*10430*/  LDL.LU.64 R16, [R1+0x460] ;  /* 0x0004600001107983 */ /* 0x000ee80000300a00 */
[----:B------:R-:W3:-:S15]  /*10440*/  LDL.LU.64 R18, [R1+0x468] ;  /* 0x0004680001127983 */ /* 0x000ede0000300a00 */
[----:B------:R-:W-:-:S03]  /*10450*/  NOP ;  /* 0x0000000000007918 */ /* 0x000fc60000000000 */
[----:B------:R0:W-:Y:S04]  /*10460*/  STL.64 [R1+0x160], R20 ;  /* 0x0001601401007387 */ /* 0x0001e80000100a00 */
[----:B------:R1:W-:Y:S04]  /*10470*/  STL.64 [R1+0x168], R22 ;  /* 0x0001681601007387 */ /* 0x0003e80000100a00 */
[----:B0-----:R-:W4:Y:S04]  /*10480*/  LDL.LU.64 R20, [R1+0x530] ;  /* 0x0005300001147983 */ /* 0x001f280000300a00 */
[----:B-1----:R-:W2:Y:S04]  /*10490*/  LDL.LU.64 R22, [R1+0x538] ;  /* 0x0005380001167983 */ /* 0x002ea80000300a00 */
[----:B--2---:R-:W-:Y:S04]  /*104a0*/  STL.64 [R1+0x1048], R22 ;  /* 0x0010481601007387 */ /* 0x004fe80000100a00 */
[----:B----4-:R0:W-:Y:S04]  /*104b0*/  STL.64 [R1+0x1040], R20 ;  /* 0x0010401401007387 */ /* 0x0101e80000100a00 */
[----:B0-----:R-:W2:Y:S04]  /*104c0*/  LDL.LU.64 R20, [R1+0x550] ;  /* 0x0005500001147983 */ /* 0x001ea80000300a00 */
[----:B------:R-:W4:Y:S04]  /*104d0*/  LDL.LU.64 R22, [R1+0x558] ;  /* 0x0005580001167983 */ /* 0x000f280000300a00 */
[----:B----4-:R-:W-:Y:S04]  /*104e0*/  STL.64 [R1+0x1060], R22 ;  /* 0x0010601601007387 */ /* 0x010fe80000100a00 */
[----:B--2---:R0:W-:Y:S04]  /*104f0*/  STL.64 [R1+0x1058], R20 ;  /* 0x0010581401007387 */ /* 0x0041e80000100a00 */
[----:B0-----:R-:W2:Y:S04]  /*10500*/  LDL.LU.64 R20, [R1+0x570] ;  /* 0x0005700001147983 */ /* 0x001ea80000300a00 */
[----:B------:R-:W2:Y:S04]  /*10510*/  LDL.LU.64 R22, [R1+0x578] ;  /* 0x0005780001167983 */ /* 0x000ea80000300a00 */
[----:B------:R-:W-:Y:S04]  /*10520*/  STL.64 [R1+0x1000], R10 ;  /* 0x0010000a01007387 */ /* 0x000fe80000100a00 */
[----:B------:R0:W-:Y:S04]  /*10530*/  STL.64 [R1+0xff8], R8 ;  /* 0x000ff80801007387 */ /* 0x0001e80000100a00 */
[----:B0-----:R-:W4:Y:S04]  /*10540*/  LDL.LU.64 R8, [R1+0x4e0] ;  /* 0x0004e00001087983 */ /* 0x001f280000300a00 */
[----:B------:R-:W3:Y:S04]  /*10550*/  LDL.LU.64 R10, [R1+0x4e8] ;  /* 0x0004e800010a7983 */ /* 0x000ee80000300a00 */
[----:B---3--:R-:W-:Y:S04]  /*10560*/  STL.64 [R1+0x1010], R10 ;  /* 0x0010100a01007387 */ /* 0x008fe80000100a00 */
[----:B----4-:R0:W-:Y:S04]  /*10570*/  STL.64 [R1+0x1008], R8 ;  /* 0x0010080801007387 */ /* 0x0101e80000100a00 */
[----:B0-----:R-:W3:Y:S04]  /*10580*/  LDL.LU.64 R8, [R1+0x4f0] ;  /* 0x0004f00001087983 */ /* 0x001ee80000300a00 */
[----:B------:R-:W4:Y:S01]  /*10590*/  LDL.LU.64 R10, [R1+0x4f8] ;  /* 0x0004f800010a7983 */ /* 0x000f220000300a00 */
[----:B------:R-:W-:Y:S03]  /*105a0*/  HMMA.16816.F32.BF16 R24, R24, R4, R16 ;  /* 0x000000041818723c */ /* 0x000fe60000041810 */
[----:B----4-:R-:W-:Y:S04]  /*105b0*/  STL.64 [R1+0x1020], R10 ;  /* 0x0010200a01007387 */ /* 0x010fe80000100a00 */
[----:B---3--:R0:W-:Y:S02]  /*105c0*/  STL.64 [R1+0x1018], R8 ;  /* 0x0010180801007387 */ /* 0x0081e40000100a00 */
[----:B0-----:R-:W-:-:S02]  /*105d0*/  IMAD.MOV.U32 R8, RZ, RZ, R28 ;  /* 0x000000ffff087224 */ /* 0x001fc400078e001c */
[----:B------:R-:W3:Y:S01]  /*105e0*/  LDL.LU R28, [R1+0x107c] ;  /* 0x00107c00011c7983 */ /* 0x000ee20000300800 */
[----:B------:R-:W-:-:S03]  /*105f0*/  IMAD.MOV.U32 R9, RZ, RZ, R3 ;  /* 0x000000ffff097224 */ /* 0x000fc600078e0003 */
[----:B------:R-:W4:Y:S04]  /*10600*/  LDL.LU R3, [R1+0x1078] ;  /* 0x0010780001037983 */ /* 0x000f280000300800 */
[----:B------:R-:W2:Y:S04]  /*10610*/  LDL.LU.64 R18, [R1+0x1070] ;  /* 0x0010700001127983 */ /* 0x000ea80000300a00 */
[----:B------:R-:W2:Y:S04]  /*10620*/  LDL.LU.64 R16, [R1+0x1068] ;  /* 0x0010680001107983 */ /* 0x000ea80000300a00 */
[----:B------:R-:W-:Y:S04]  /*10630*/  STL.64 [R1+0x1030], R6 ;  /* 0x0010300601007387 */ /* 0x000fe80000100a00 */
[----:B------:R-:W-:Y:S04]  /*10640*/  STL.64 [R1+0x1028], R4 ;  /* 0x0010280401007387 */ /* 0x000fe80000100a00 */
[----:B------:R0:W-:Y:S02]  /*10650*/  STL.64 [R1+0xf0], R24 ;  /* 0x0000f01801007387 */ /* 0x0001e40000100a00 */
[----:B0-----:R-:W-:-:S02]  /*10660*/  IMAD.MOV.U32 R24, RZ, RZ, R15 ;  /* 0x000000ffff187224 */ /* 0x001fc400078e000f */
[----:B------:R-:W-:Y:S01]  /*10670*/  IMAD.MOV.U32 R25, RZ, RZ, R14 ;  /* 0x000000ffff197224 */ /* 0x000fe200078e000e */
[----:B------:R-:W-:Y:S04]  /*10680*/  STL.64 [R1+0xf8], R26 ;  /* 0x0000f81a01007387 */ /* 0x000fe80000100a00 */
[----:B------:R-:W3:Y:S04]  /*10690*/  LDL.LU.64 R4, [R1+0x500] ;  /* 0x0005000001047983 */ /* 0x000ee80000300a00 */
[----:B------:R-:W3:Y:S01]  /*106a0*/  LDL.LU.64 R6, [R1+0x508] ;  /* 0x0005080001067983 */ /* 0x000ee20000300a00 */
        /* <DEDUP_REMOVED lines=13> */
[----:B0-----:R-:W2:Y:S01]  /*10780*/  LDL.LU.64 R12, [R1+0x1038] ;  /* 0x00103800010c7983 */ /* 0x001ea20000300a00 */
[C---:B---3--:R-:W-:Y:S06]  /*10790*/  HMMA.16816.F32.BF16 R8, R16.reuse, R8, R4 ;  /* 0x000000081008723c */ /* 0x048fec0000041804 */
[----:B--2---:R-:W-:Y:S01]  /*107a0*/  HMMA.16816.F32.BF16 R12, R16, R12, R20 ;  /* 0x0000000c100c723c */ /* 0x004fe20000041814 */
[----:B----4-:R-:W-:-:S15]  /*107b0*/  LDSM.16.MT88.4 R20, [R3+0x1000] ;  /* 0x001000000314783b */ /* 0x010fde0000004200 */
[----:B------:R-:W-:-:S07]  /*107c0*/  NOP ;  /* 0x0000000000007918 */ /* 0x000fce0000000000 */
[----:B------:R-:W-:Y:S04]  /*107d0*/  STL.64 [R1+0xc0], R12 ;  /* 0x0000c00c01007387 */ /* 0x000fe80000100a00 */
[----:B------:R-:W-:Y:S04]  /*107e0*/  STL.64 [R1+0xc8], R14 ;  /* 0x0000c80e01007387 */ /* 0x000fe80000100a00 */
[----:B------:R-:W0:Y:S04]  /*107f0*/  LDSM.16.MT88.4 R12, [R3+0x1080] ;  /* 0x00108000030c783b */ /* 0x000e280000004200 */
[----:B0-----:R-:W-:Y:S04]  /*10800*/  STL.64 [R1+0xf88], R14 ;  /* 0x000f880e01007387 */ /* 0x001fe80000100a00 */
[----:B------:R-:W-:Y:S04]  /*10810*/  STL.64 [R1+0xf80], R12 ;  /* 0x000f800c01007387 */ /* 0x000fe80000100a00 */
[----:B------:R-:W2:Y:S04]  /*10820*/  LDL.LU.64 R6, [R1+0x1030] ;  /* 0x0010300001067983 */ /* 0x000ea80000300a00 */
[----:B------:R-:W3:Y:S04]  /*10830*/  LDL.LU.64 R4, [R1+0x1028] ;  /* 0x0010280001047983 */ /* 0x000ee80000300a00 */
[----:B------:R-:W-:Y:S04]  /*10840*/  STL.64 [R1+0xb0], R8 ;  /* 0x0000b00801007387 */ /* 0x000fe80000100a00 */
[----:B------:R0:W-:Y:S04]  /*10850*/  STL.64 [R1+0xb8], R10 ;  /* 0x0000b80a01007387 */ /* 0x0001e80000100a00 */
[----:B0-----:R-:W4:Y:S04]  /*10860*/  LDL.LU.64 R10, [R1+0x1020] ;  /* 0x00102000010a7983 */ /* 0x001f280000300a00 */
[----:B------:R-:W4:Y:S01]  /*10870*/  LDL.LU.64 R8, [R1+0x1018] ;  /* 0x0010180001087983 */ /* 0x000f220000300a00 */
[----:B------:R-:W-:-:S02]  /*10880*/  IMAD.MOV.U32 R12, RZ, RZ, R2 ;  /* 0x000000ffff0c7224 */ /* 0x000fc400078e0002 */
[----:B------:R-:W-:-:S07]  /*10890*/  IMAD.MOV.U32 R13, RZ, RZ, R0 ;  /* 0x000000ffff0d7224 */ /* 0x000fce00078e0000 */
[----:B----4-:R-:W-:Y:S01]  /*108a0*/  HMMA.16816.F32.BF16 R12, R16, R12, R8 ;  /* 0x0000000c100c723c */ /* 0x010fe20000041808 */
[----:B------:R-:W4:Y:S04]  /*108b0*/  LDL.LU.64 R10, [R1+0x1010] ;  /* 0x00101000010a7983 */ /* 0x000f280000300a00 */
[----:B------:R-:W4:-:S15]  /*108c0*/  LDL.LU.64 R8, [R1+0x1008] ;  /* 0x0010080001087983 */ /* 0x000f1e0000300a00 */
[----:B------:R-:W-:-:S03]  /*108d0*/  NOP ;  /* 0x0000000000007918 */ /* 0x000fc60000000000 */
[----:B------:R0:W-:Y:S04]  /*108e0*/  STL.64 [R1+0xa0], R12 ;  /* 0x0000a00c01007387 */ /* 0x0001e80000100a00 */
[----:B------:R1:W-:Y:S04]  /*108f0*/  STL.64 [R1+0xa8], R14 ;  /* 0x0000a80e01007387 */ /* 0x0003e80000100a00 */
[----:B0-----:R-:W3:Y:S04]  /*10900*/  LDL.LU.64 R12, [R1+0x4d0] ;  /* 0x0004d000010c7983 */ /* 0x001ee80000300a00 */
[----:B-1----:R-:W3:Y:S01]  /*10910*/  LDL.LU.64 R14, [R1+0x4d8] ;  /* 0x0004d800010e7983 */ /* 0x002ee20000300a00 */
[----:B----4-:R-:W-:Y:S03]  /*10920*/  HMMA.16816.F32.BF16 R24, R16, R24, R8 ;  /* 0x000000181018723c */ /* 0x010fe60000041808 */
[----:B------:R-:W4:Y:S04]  /*10930*/  LDL.LU.64 R10, [R1+0x1000] ;  /* 0x00100000010a7983 */ /* 0x000f280000300a00 */
[----:B------:R-:W2:-:S15]  /*10940*/  LDL.LU.64 R8, [R1+0xff8] ;  /* 0x000ff80001087983 */ /* 0x000e9e0000300a00 */
[----:B------:R-:W-:-:S01]  /*10950*/  NOP ;  /* 0x0000000000007918 */ /* 0x000fc20000000000 */
[----:B------:R-:W-:Y:S01]  /*10960*/  STL [R1+0x90], R24 ;  /* 0x0000901801007387 */ /* 0x000fe20000100800 */
[----:B------:R-:W-:Y:S02]  /*10970*/  IMAD.MOV.U32 R3, RZ, RZ, R25 ;  /* 0x000000ffff037224 */ /* 0x000fe400078e0019 */
[----:B------:R-:W-:Y:S02]  /*10980*/  IMAD.MOV.U32 R2, RZ, RZ, R26 ;  /* 0x000000ffff027224 */ /* 0x000fe400078e001a */
[----:B------:R-:W-:Y:S02]  /*10990*/  IMAD.MOV.U32 R0, RZ, RZ, R27 ;  /* 0x000000ffff007224 */ /* 0x000fe400078e001b */
[----:B------:R-:W0:Y:S04]  /*109a0*/  LDSM.16.MT88.4 R24, [R29+0x1000] ;  /* 0x001000001d18783b */ /* 0x000e280000004200 */
[----:B------:R-:W-:Y:S04]  /*109b0*/  STL [R1+0xc14], R0 ;  /* 0x000c140001007387 */ /* 0x000fe80000100800 */
[----:B------:R-:W-:Y:S04]  /*109c0*/  STL [R1+0xc10], R2 ;  /* 0x000c100201007387 */ /* 0x000fe80000100800 */
[----:B------:R-:W-:Y:S04]  /*109d0*/  STL [R1+0xc0c], R3 ;  /* 0x000c0c0301007387 */ /* 0x000fe80000100800 */
[----:B0-----:R-:W-:Y:S04]  /*109e0*/  STL [R1+0xefc], R26 ;  /* 0x000efc1a01007387 */ /* 0x001fe80000100800 */
[----:B------:R-:W-:Y:S04]  /*109f0*/  STL [R1+0xef8], R27 ;  /* 0x000ef81b01007387 */ /* 0x000fe80000100800 */
[----:B------:R0:W-:Y:S04]  /*10a00*/  STL.64 [R1+0xf20], R24 ;  /* 0x000f201801007387 */ /* 0x0001e80000100a00 */
[----:B0-----:R-:W2:Y:S04]  /*10a10*/  LDL.LU.64 R24, [R1+0x520] ;  /* 0x0005200001187983 */ /* 0x001ea80000300a00 */
[----:B------:R-:W2:Y:S01]  /*10a20*/  LDL.LU.64 R26, [R1+0x528] ;  /* 0x00052800011a7983 */ /* 0x000ea20000300a00 */
[C---:B---3--:R-:W-:Y:S06]  /*10a30*/  HMMA.16816.F32.BF16 R12, R16.reuse, R4, R12 ;  /* 0x00000004100c723c */ /* 0x048fec000004180c */
[----:B--2---:R-:W-:-:S15]  /*10a40*/  HMMA.16816.F32.BF16 R24, R16, R8, R24 ;  /* 0x000000081018723c */ /* 0x004fde0000041818 */
[----:B------:R-:W-:-:S09]  /*10a50*/  NOP ;  /* 0x0000000000007918 */ /* 0x000fd20000000000 */
[----:B------:R-:W-:Y:S02]  /*10a60*/  IMAD.MOV.U32 R9, RZ, RZ, R26 ;  /* 0x000000ffff097224 */ /* 0x000fe400078e001a */
[----:B------:R-:W-:Y:S01]  /*10a70*/  IMAD.MOV.U32 R8, RZ, RZ, R27 ;  /* 0x000000ffff087224 */ /* 0x000fe200078e001b */
[----:B------:R-:W-:Y:S04]  /*10a80*/  STL.64 [R1+0x80], R24 ;  /* 0x0000801801007387 */ /* 0x000fe80000100a00 */
[----:B----4-:R0:W-:Y:S04]  /*10a90*/  STL.64 [R1+0xfa0], R10 ;  /* 0x000fa00a01007387 */ /* 0x0101e80000100a00 */
[----:B------:R-:W-:Y:S04]  /*10aa0*/  STL.64 [R1+0xf98], R8 ;  /* 0x000f980801007387 */ /* 0x000fe80000100a00 */
[----:B------:R1:W-:Y:S04]  /*10ab0*/  STL [R1+0x70], R12 ;  /* 0x0000700c01007387 */ /* 0x0003e80000100800 */
[----:B0-----:R-:W2:Y:S01]  /*10ac0*/  LDL.64 R10, [R1+0x58] ;  /* 0x00005800010a7983 */ /* 0x001ea20000100a00 */
[----:B------:R-:W-:-:S02]  /*10ad0*/  IMAD.MOV.U32 R0, RZ, RZ, R13 ;  /* 0x000000ffff007224 */ /* 0x000fc400078e000d */
[----:B------:R-:W-:Y:S02]  /*10ae0*/  IMAD.MOV.U32 R2, RZ, RZ, R14 ;  /* 0x000000ffff027224 */ /* 0x000fe400078e000e */
[----:B------:R-:W-:Y:S02]  /*10af0*/  IMAD.MOV.U32 R3, RZ, RZ, R15 ;  /* 0x000000ffff037224 */ /* 0x000fe400078e000f */
[----:B------:R-:W-:Y:S02]  /*10b00*/  IMAD.MOV.U32 R14, RZ, RZ, R6 ;  /* 0x000000ffff0e7224 */ /* 0x000fe400078e0006 */
[----:B------:R-:W-:Y:S01]  /*10b10*/  IMAD.MOV.U32 R15, RZ, RZ, R7 ;  /* 0x000000ffff0f7224 */ /* 0x000fe200078e0007 */
[----:B--2---:R-:W-:Y:S04]  /*10b20*/  STL.64 [R1+0xfd8], R10 ;  /* 0x000fd80a01007387 */ /* 0x004fe80000100a00 */
[----:B-1----:R-:W2:Y:S04]  /*10b30*/  LDL.LU R12, [R1+0x2f0] ;  /* 0x0002f000010c7983 */ /* 0x002ea80000300800 */
[----:B------:R-:W2:Y:S04]  /*10b40*/  LDL.LU R13, [R1+0x2f4] ;  /* 0x0002f400010d7983 */ /* 0x000ea80000300800 */
[----:B------:R-:W3:Y:S04]  /*10b50*/  LDL.LU R6, [R1+0xff4] ;  /* 0x000ff40001067983 */ /* 0x000ee80000300800 */
[----:B------:R-:W3:Y:S04]  /*10b60*/  LDL.LU R7, [R1+0xff0] ;  /* 0x000ff00001077983 */ /* 0x000ee80000300800 */
[----:B------:R-:W-:Y:S04]  /*10b70*/  STL.64 [R1+0xfe8], R14 ;  /* 0x000fe80e01007387 */ /* 0x000fe80000100a00 */
[----:B--2---:R0:W-:Y:S04]  /*10b80*/  STL.64 [R1+0xfe0], R12 ;  /* 0x000fe00c01007387 */ /* 0x0041e80000100a00 */
[----:B0-----:R-:W2:Y:S04]  /*10b90*/  LDL.LU R12, [R1+0x310] ;  /* 0x00031000010c7983 */ /* 0x001ea80000300800 */
[----:B------:R-:W2:Y:S04]  /*10ba0*/  LDL.LU R13, [R1+0x314] ;  /* 0x00031400010d7983 */ /* 0x000ea80000300800 */
[----:B------:R-:W2:Y:S04]  /*10bb0*/  LDL.LU R14, [R1+0x318] ;  /* 0x00031800010e7983 */ /* 0x000ea80000300800 */
[----:B------:R-:W2:Y:S04]  /*10bc0*/  LDL.LU R15, [R1+0x31c] ;  /* 0x00031c00010f7983 */ /* 0x000ea80000300800 */
[----:B------:R-:W2:Y:S04]  /*10bd0*/  LDL.64 R10, [R1+0x68] ;  /* 0x00006800010a7983 */ /* 0x000ea80000100a00 */
[----:B---3--:R0:W-:Y:S04]  /*10be0*/  STL.64 [R1+0xf90], R6 ;  /* 0x000f900601007387 */ /* 0x0081e80000100a00 */
[----:B------:R-:W3:Y:S04]  /*10bf0*/  LDL.LU R4, [R1+0x300] ;  /* 0x0003000001047983 */ /* 0x000ee80000300800 */
[----:B------:R-:W3:Y:S04]  /*10c00*/  LDL.LU R5, [R1+0x304] ;  /* 0x0003040001057983 */ /* 0x000ee80000300800 */
[----:B0-----:R-:W3:Y:S04]  /*10c10*/  LDL.LU R6, [R1+0x308] ;  /* 0x0003080001067983 */ /* 0x001ee80000300800 */
[----:B------:R-:W3:Y:S04]  /*10c20*/  LDL.LU R7, [R1+0x30c] ;  /* 0x00030c0001077983 */ /* 0x000ee80000300800 */
[----:B------:R-:W4:Y:S04]  /*10c30*/  LDL.LU R24, [R1] ;  /* 0x0000000001187983 */ /* 0x000f280000300800 */
[----:B------:R-:W4:Y:S04]  /*10c40*/  LDL.LU R25, [R1+0x4] ;  /* 0x0000040001197983 */ /* 0x000f280000300800 */
[----:B------:R-:W2:Y:S04]  /*10c50*/  LDL.LU R26, [R1+0x8] ;  /* 0x00000800011a7983 */ /* 0x000ea80000300800 */
[----:B------:R-:W2:Y:S04]  /*10c60*/  LDL.LU R27, [R1+0xc] ;  /* 0x00000c00011b7983 */ /* 0x000ea80000300800 */
[----:B--2---:R-:W-:Y:S04]  /*10c70*/  STL.64 [R1+0xf30], R26 ;  /* 0x000f301a01007387 */ /* 0x004fe80000100a00 */
[----:B----4-:R0:W-:Y:S04]  /*10c80*/  STL.64 [R1+0xf28], R24 ;  /* 0x000f281801007387 */ /* 0x0101e80000100a00 */
[----:B0-----:R-:W2:Y:S04]  /*10c90*/  LDL.LU R24, [R1+0x120] ;  /* 0x0001200001187983 */ /* 0x001ea80000300800 */
[----:B------:R-:W2:Y:S04]  /*10ca0*/  LDL.LU R25, [R1+0x124] ;  /* 0x0001240001197983 */ /* 0x000ea80000300800 */
[----:B------:R-:W4:Y:S04]  /*10cb0*/  LDL.LU R26, [R1+0x128] ;  /* 0x00012800011a7983 */ /* 0x000f280000300800 */
[----:B------:R-:W4:Y:S04]  /*10cc0*/  LDL.LU R27, [R1+0x12c] ;  /* 0x00012c00011b7983 */ /* 0x000f280000300800 */
[----:B----4-:R0:W-:Y:S04]  /*10cd0*/  STL.64 [R1+0xf40], R26 ;  /* 0x000f401a01007387 */ /* 0x0101e80000100a00 */
[----:B--2---:R-:W-:Y:S04]  /*10ce0*/  STL.64 [R1+0xf38], R24 ;  /* 0x000f381801007387 */ /* 0x004fe80000100a00 */
[----:B0-----:R-:W2:Y:S04]  /*10cf0*/  LDL.64 R26, [R1+0x48] ;  /* 0x00004800011a7983 */ /* 0x001ea80000100a00 */
[----:B------:R-:W4:Y:S04]  /*10d00*/  LDL.LU R16, [R1+0x260] ;  /* 0x0002600001107983 */ /* 0x000f280000300800 */
[----:B------:R-:W4:Y:S04]  /*10d10*/  LDL.LU R17, [R1+0x264] ;  /* 0x0002640001117983 */ /* 0x000f280000300800 */
[----:B------:R-:W3:Y:S04]  /*10d20*/  LDL.LU R18, [R1+0x268] ;  /* 0x0002680001127983 */ /* 0x000ee80000300800 */
[----:B------:R-:W3:Y:S01]  /*10d30*/  LDL.LU R19, [R1+0x26c] ;  /* 0x00026c0001137983 */ /* 0x000ee20000300800 */
[----:B------:R-:W-:Y:S03]  /*10d40*/  HMMA.16816.F32.BF16 R12, R20, R10, R12 ;  /* 0x0000000a140c723c */ /* 0x000fe6000004180c */
[----:B---3--:R0:W-:Y:S04]  /*10d50*/  STL.64 [R1+0xf18], R18 ;  /* 0x000f181201007387 */ /* 0x0081e80000100a00 */
[----:B----4-:R-:W-:Y:S04]  /*10d60*/  STL.64 [R1+0xf10], R16 ;  /* 0x000f101001007387 */ /* 0x010fe80000100a00 */
[----:B0-----:R-:W3:Y:S04]  /*10d70*/  LDL.64 R18, [R1+0x28] ;  /* 0x0000280001127983 */ /* 0x001ee80000100a00 */
[----:B---3--:R0:W-:Y:S04]  /*10d80*/  STL.64 [R1+0xfc0], R18 ;  /* 0x000fc01201007387 */ /* 0x0081e80000100a00 */
[----:B0-----:R-:W3:Y:S04]  /*10d90*/  LDL.64 R18, [R1+0x38] ;  /* 0x0000380001127983 */ /* 0x001ee80000100a00 */
[----:B------:R-:W-:Y:S04]  /*10da0*/  STL [R1+0xec8], R3 ;  /* 0x000ec80301007387 */ /* 0x000fe80000100800 */
[----:B------:R0:W-:Y:S04]  /*10db0*/  STL [R1+0xea0], R2 ;  /* 0x000ea00201007387 */ /* 0x0001e80000100800 */
[----:B------:R1:W-:Y:S04]  /*10dc0*/  STL [R1+0xe40], R0 ;  /* 0x000e400001007387 */ /* 0x0003e80000100800 */
[----:B------:R-:W-:Y:S01]  /*10dd0*/  STL.64 [R1+0x310], R12 ;  /* 0x0003100c01007387 */ /* 0x000fe20000100a00 */
[----:B0-----:R-:W-:-:S03]  /*10de0*/  IMAD.MOV.U32 R2, RZ, RZ, R10 ;  /* 0x000000ffff027224 */ /* 0x001fc600078e000a */
[----:B------:R0:W-:Y:S01]  /*10df0*/  STL.64 [R1+0x318], R14 ;  /* 0x0003180e01007387 */ /* 0x0001e20000100a00 */
[----:B-1----:R-:W-:-:S03]  /*10e00*/  IMAD.MOV.U32 R0, RZ, RZ, R11 ;  /* 0x000000ffff007224 */ /* 0x002fc600078e000b */
[----:B0-----:R-:W2:Y:S04]  /*10e10*/  LDL.LU.64 R14, [R1+0xfe8] ;  /* 0x000fe800010e7983 */ /* 0x001ea80000300a00 */
[----:B------:R-:W2:Y:S04]  /*10e20*/  LDL.LU.64 R12, [R1+0xfe0] ;  /* 0x000fe000010c7983 */ /* 0x000ea80000300a00 */
[----:B------:R-:W4:Y:S02]  /*10e30*/  LDL.LU.64 R10, [R1+0xfd8] ;  /* 0x000fd800010a7983 */ /* 0x000f240000300a00 */
[----:B----4-:R-:W-:Y:S06]  /*10e40*/  HMMA.16816.F32.BF16 R4, R20, R10, R4 ;  /* 0x0000000a1404723c */ /* 0x010fec0000041804 */
[----:B------:R-:W-:-:S02]  /*10e50*/  IMAD.MOV.U32 R16, RZ, RZ, R10 ;  /* 0x000000ffff107224 */ /* 0x000fc400078e000a */
[----:B------:R-:W-:Y:S02]  /*10e60*/  IMAD.MOV.U32 R3, RZ, RZ, R11 ;  /* 0x000000ffff037224 */ /* 0x000fe400078e000b */
[----:B--2---:R-:W-:-:S13]  /*10e70*/  HMMA.16816.F32.BF16 R8, R20, R26, R12 ;  /* 0x0000001a1408723c */ /* 0x004fda000004180c */
[----:B------:R0:W-:Y:S04]  /*10e80*/  STL.64 [R1+0x300], R4 ;  /* 0x0003000401007387 */ /* 0x0001e80000100a00 */
[----:B------:R1:W-:Y:S04]  /*10e90*/  STL.64 [R1+0x308], R6 ;  /* 0x0003080601007387 */ /* 0x0003e80000100a00 */
[----:B0-----:R-:W2:Y:S04]  /*10ea0*/  LDL.LU R4, [R1+0x2b0] ;  /* 0x0002b00001047983 */ /* 0x001ea80000300800 */
[----:B------:R-:W-:Y:S04]  /*10eb0*/  STL.64 [R1+0x2f0], R8 ;  /* 0x0002f00801007387 */ /* 0x000fe80000100a00 */
[----:B------:R0:W-:Y:S04]  /*10ec0*/  STL.64 [R1+0x2f8], R10 ;  /* 0x0002f80a01007387 */ /* 0x0001e80000100a00 */
[----:B------:R-:W2:Y:S04]  /*10ed0*/  LDL.LU R5, [R1+0x2b4] ;  /* 0x0002b40001057983 */ /* 0x000ea80000300800 */
[----:B-1----:R-:W4:Y:S04]  /*10ee0*/  LDL.LU R6, [R1+0x2b8] ;  /* 0x0002b80001067983 */ /* 0x002f280000300800 */
[----:B------:R-:W4:Y:S04]  /*10ef0*/  LDL.LU R7, [R1+0x2bc] ;  /* 0x0002bc0001077983 */ /* 0x000f280000300800 */
[----:B----4-:R-:W-:Y:S04]  /*10f00*/  STL.64 [R1+0xfb0], R6 ;  /* 0x000fb00601007387 */ /* 0x010fe80000100a00 */
[----:B--2---:R-:W-:Y:S04]  /*10f10*/  STL.64 [R1+0xfa8], R4 ;  /* 0x000fa80401007387 */ /* 0x004fe80000100a00 */
[----:B0-----:R-:W2:Y:S04]  /*10f20*/  LDL R10, [R1+0x18] ;  /* 0x00001800010a7983 */ /* 0x001ea80000100800 */
[----:B------:R-:W2:Y:S04]  /*10f30*/  LDL R11, [R1+0x1c] ;  /* 0x00001c00010b7983 */ /* 0x000ea80000100800 */
[----:B--2---:R0:W-:Y:S04]  /*10f40*/  STL.64 [R1+0xfb8], R10 ;  /* 0x000fb80a01007387 */ /* 0x0041e80000100a00 */
[----:B------:R-:W2:Y:S04]  /*10f50*/  LDL.LU R8, [R1+0x2d0] ;  /* 0x0002d00001087983 */ /* 0x000ea80000300800 */
[----:B------:R-:W2:Y:S04]  /*10f60*/  LDL.LU R9, [R1+0x2d4] ;  /* 0x0002d40001097983 */ /* 0x000ea80000300800 */
[----:B0-----:R-:W4:Y:S04]  /*10f70*/  LDL.LU R10, [R1+0x2d8] ;  /* 0x0002d800010a7983 */ /* 0x001f280000300800 */
[----:B------:R-:W4:Y:S04]  /*10f80*/  LDL.LU R11, [R1+0x2dc] ;  /* 0x0002dc00010b7983 */ /* 0x000f280000300800 */
[----:B----4-:R-:W-:Y:S04]  /*10f90*/  STL.64 [R1+0xfd0], R10 ;  /* 0x000fd00a01007387 */ /* 0x010fe80000100a00 */
[----:B--2---:R0:W-:Y:S04]  /*10fa0*/  STL.64 [R1+0xfc8], R8 ;  /* 0x000fc80801007387 */ /* 0x0041e80000100a00 */
[----:B0-----:R-:W2:Y:S04]  /*10fb0*/  LDL.LU R8, [R1+0x2e0] ;  /* 0x0002e00001087983 */ /* 0x001ea80000300800 */
[----:B------:R-:W2:Y:S04]  /*10fc0*/  LDL.LU R9, [R1+0x2e4] ;  /* 0x0002e40001097983 */ /* 0x000ea80000300800 */
[----:B------:R-:W2:Y:S04]  /*10fd0*/  LDL.LU R10, [R1+0x2e8] ;  /* 0x0002e800010a7983 */ /* 0x000ea80000300800 */
[----:B------:R-:W2:Y:S04]  /*10fe0*/  LDL.LU R11, [R1+0x2ec] ;  /* 0x0002ec00010b7983 */ /* 0x000ea80000300800 */
        /* <DEDUP_REMOVED lines=8> */
[----:B------:R0:W-:Y:S02]  /*11070*/  STL.64 [R1+0xf50], R26 ;  /* 0x000f501a01007387 */ /* 0x0001e40000100a00 */
[----:B0-----:R-:W-:-:S02]  /*11080*/  IMAD.MOV.U32 R26, RZ, RZ, R16 ;  /* 0x000000ffff1a7224 */ /* 0x001fc400078e0010 */
[----:B------:R-:W-:-:S05]  /*11090*/  IMAD.MOV.U32 R27, RZ, RZ, R3 ;  /* 0x000000ffff1b7224 */ /* 0x000fca00078e0003 */
[----:B------:R0:W-:Y:S02]  /*110a0*/  STL.64 [R1+0xf68], R26 ;  /* 0x000f681a01007387 */ /* 0x0001e40000100a00 */
[----:B0-----:R-:W-:Y:S02]  /*110b0*/  IMAD.MOV.U32 R26, RZ, RZ, R2 ;  /* 0x000000ffff1a7224 */ /* 0x001fe400078e0002 */
[----:B------:R-:W-:Y:S02]  /*110c0*/  IMAD.MOV.U32 R27, RZ, RZ, R0 ;  /* 0x000000ffff1b7224 */ /* 0x000fe400078e0000 */
[----:B---3--:R-:W-:Y:S02]  /*110d0*/  IMAD.MOV.U32 R2, RZ, RZ, R18 ;  /* 0x000000ffff027224 */ /* 0x008fe400078e0012 */
[----:B------:R-:W-:Y:S01]  /*110e0*/  IMAD.MOV.U32 R0, RZ, RZ, R19 ;  /* 0x000000ffff007224 */ /* 0x000fe200078e0013 */
[----:B--2---:R-:W-:-:S15]  /*110f0*/  HMMA.16816.F32.BF16 R8, R20, R18, R8 ;  /* 0x000000121408723c */ /* 0x004fde0000041808 */
[----:B------:R-:W-:-:S08]  /*11100*/  NOP ;  /* 0x0000000000007918 */ /* 0x000fd00000000000 */
[----:B------:R-:W-:Y:S04]  /*11110*/  STL.64 [R1+0x2e0], R8 ;  /* 0x0002e00801007387 */ /* 0x000fe80000100a00 */
[----:B------:R0:W-:Y:S04]  /*11120*/  STL.64 [R1+0x2e8], R10 ;  /* 0x0002e80a01007387 */ /* 0x0001e80000100a00 */
[----:B0-----:R-:W2:Y:S04]  /*11130*/  LDL.LU.64 R10, [R1+0xfd0] ;  /* 0x000fd000010a7983 */ /* 0x001ea80000300a00 */
[----:B------:R-:W2:Y:S04]  /*11140*/  LDL.LU.64 R8, [R1+0xfc8] ;  /* 0x000fc80001087983 */ /* 0x000ea80000300a00 */
[----:B------:R-:W2:Y:S02]  /*11150*/  LDL.LU.64 R18, [R1+0xfc0] ;  /* 0x000fc00001127983 */ /* 0x000ea40000300a00 */
[----:B--2---:R-:W-:-:S15]  /*11160*/  HMMA.16816.F32.BF16 R8, R20, R18, R8 ;  /* 0x000000121408723c */ /* 0x004fde0000041808 */
[----:B------:R-:W-:-:S08]  /*11170*/  NOP ;  /* 0x0000000000007918 */ /* 0x000fd00000000000 */
[----:B------:R-:W-:Y:S04]  /*11180*/  STL.64 [R1+0x2d0], R8 ;  /* 0x0002d00801007387 */ /* 0x000fe80000100a00 */
[----:B------:R0:W-:Y:S04]  /*11190*/  STL.64 [R1+0x2d8], R10 ;  /* 0x0002d80a01007387 */ /* 0x0001e80000100a00 */
[----:B0-----:R-:W4:Y:S04]  /*111a0*/  LDL.LU.64 R10, [R1+0xfb8] ;  /* 0x000fb800010a7983 */ /* 0x001f280000300a00 */
[----:B------:R0:W-:Y:S04]  /*111b0*/  STL.64 [R1+0xf48], R18 ;  /* 0x000f481201007387 */ /* 0x0001e80000100a00 */
[----:B------:R-:W2:Y:S04]  /*111c0*/  LDL.LU R16, [R1+0x130] ;  /* 0x0001300001107983 */ /* 0x000ea80000300800 */
[----:B------:R-:W2:Y:S04]  /*111d0*/  LDL.LU R17, [R1+0x134] ;  /* 0x0001340001117983 */ /* 0x000ea80000300800 */
[----:B0-----:R-:W3:Y:S04]  /*111e0*/  LDL.LU R18, [R1+0x138] ;  /* 0x0001380001127983 */ /* 0x001ee80000300800 */
[----:B------:R-:W3:Y:S04]  /*111f0*/  LDL.LU R19, [R1+0x13c] ;  /* 0x00013c0001137983 */ /* 0x000ee80000300800 */
[----:B---3--:R-:W-:Y:S04]  /*11200*/  STL.64 [R1+0xf60], R18 ;  /* 0x000f601201007387 */ /* 0x008fe80000100a00 */
[----:B--2---:R0:W-:Y:S04]  /*11210*/  STL.64 [R1+0xf58], R16 ;  /* 0x000f581001007387 */ /* 0x0041e80000100a00 */
[----:B0-----:R-:W2:Y:S04]  /*11220*/  LDL.LU R16, [R1+0x140] ;  /* 0x0001400001107983 */ /* 0x001ea80000300800 */
[----:B------:R-:W2:Y:S04]  /*11230*/  LDL.LU R17, [R1+0x144] ;  /* 0x0001440001117983 */ /* 0x000ea80000300800 */
[----:B------:R-:W3:Y:S04]  /*11240*/  LDL.LU R18, [R1+0x148] ;  /* 0x0001480001127983 */ /* 0x000ee80000300800 */
[----:B------:R-:W3:Y:S01]  /*11250*/  LDL.LU R19, [R1+0x14c] ;  /* 0x00014c0001137983 */ /* 0x000ee20000300800 */
[C---:B----4-:R-:W-:Y:S03]  /*11260*/  HMMA.16816.F32.BF16 R8, R20.reuse, R10, R4 ;  /* 0x0000000a1408723c */ /* 0x050fe60000041804 */
[----:B---3--:R-:W-:Y:S04]  /*11270*/  STL.64 [R1+0xf78], R18 ;  /* 0x000f781201007387 */ /* 0x008fe80000100a00 */
[----:B--2---:R0:W-:Y:S04]  /*11280*/  STL.64 [R1+0xf70], R16 ;  /* 0x000f701001007387 */ /* 0x0041e80000100a00 */
[----:B0-----:R-:W2:Y:S04]  /*11290*/  LDL.LU R16, [R1+0x150] ;  /* 0x0001500001107983 */ /* 0x001ea80000300800 */
[----:B------:R-:W2:Y:S04]  /*112a0*/  LDL.LU R17, [R1+0x154] ;  /* 0x0001540001117983 */ /* 0x000ea80000300800 */
[----:B------:R-:W2:Y:S04]  /*112b0*/  LDL.LU R18, [R1+0x158] ;  /* 0x0001580001127983 */ /* 0x000ea80000300800 */
[----:B------:R-:W2:Y:S04]  /*112c0*/  LDL.LU R19, [R1+0x15c] ;  /* 0x00015c0001137983 */ /* 0x000ea80000300800 */
[----:B------:R-:W3:Y:S04]  /*112d0*/  LDL.LU.64 R6, [R1+0xfb0] ;  /* 0x000fb00001067983 */ /* 0x000ee80000300a00 */
[----:B------:R-:W3:Y:S04]  /*112e0*/  LDL.LU.64 R4, [R1+0xfa8] ;  /* 0x000fa80001047983 */ /* 0x000ee80000300a00 */
[----:B------:R-:W-:Y:S04]  /*112f0*/  STL.64 [R1+0x2c0], R8 ;  /* 0x0002c00801007387 */ /* 0x000fe80000100a00 */
[----:B------:R0:W-:Y:S04]  /*11300*/  STL.64 [R1+0x2c8], R10 ;  /* 0x0002c80a01007387 */ /* 0x0001e80000100a00 */
[----:B0-----:R-:W3:Y:S04]  /*11310*/  LDL.LU.64 R10, [R1+0xfa0] ;  /* 0x000fa000010a7983 */ /* 0x001ee80000300a00 */
[----:B------:R-:W4:Y:S01]  /*11320*/  LDL.LU.64 R8, [R1+0xf98] ;  /* 0x000f980001087983 */ /* 0x000f220000300a00 */
[----:B---3--:R-:W-:-:S15]  /*11330*/  HMMA.16816.F32.BF16 R4, R20, R10, R4 ;  /* 0x0000000a1404723c */ /* 0x008fde0000041804 */
[----:B------:R-:W-:-:S08]  /*11340*/  NOP ;  /* 0x0000000000007918 */ /* 0x000fd00000000000 */
[----:B------:R-:W-:Y:S04]  /*11350*/  STL.64 [R1+0x2b0], R4 ;  /* 0x0002b00401007387 */ /* 0x000fe80000100a00 */
[----:B------:R0:W-:Y:S04]  /*11360*/  STL.64 [R1+0x2b8], R6 ;  /* 0x0002b80601007387 */ /* 0x0001e80000100a00 */
[----:B0-----:R-:W3:Y:S04]  /*11370*/  LDL.LU.64 R6, [R1+0xf90] ;  /* 0x000f900001067983 */ /* 0x001ee80000300a00 */
[----:B------:R0:W-:Y:S04]  /*11380*/  STL.64 [R1+0xf08], R10 ;  /* 0x000f080a01007387 */ /* 0x0001e80000100a00 */
[----:B----4-:R-:W-:Y:S04]  /*11390*/  STL.64 [R1+0xf00], R8 ;  /* 0x000f000801007387 */ /* 0x010fe80000100a00 */
[----:B0-----:R-:W4:Y:S01]  /*113a0*/  LDL.64 R10, [R1+0x18] ;  /* 0x00001800010a7983 */ /* 0x001f220000100a00 */
[----:B---3--:R-:W-:Y:S03]  /*113b0*/  HMMA.16816.F32.BF16 R20, R20, R6, R12 ;  /* 0x000000061414723c */ /* 0x008fe6000004180c */
[----:B------:R-:W2:Y:S04]  /*113c0*/  LDL.LU.64 R14, [R1+0xf88] ;  /* 0x000f8800010e7983 */ /* 0x000ea80000300a00 */
[----:B------:R-:W2:-:S15]  /*113d0*/  LDL.LU.64 R12, [R1+0xf80] ;  /* 0x000f8000010c7983 */ /* 0x000e9e0000300a00 */
[----:B------:R-:W-:-:S01]  /*113e0*/  NOP ;  /* 0x0000000000007918 */ /* 0x000fc20000000000 */
[----:B------:R-:W-:Y:S04]  /*113f0*/  STL.64 [R1+0x1d0], R20 ;  /* 0x0001d01401007387 */ /* 0x000fe80000100a00 */
[----:B------:R-:W-:Y:S01]  /*11400*/  STL.64 [R1+0x1d8], R22 ;  /* 0x0001d81601007387 */ /* 0x000fe20000100a00 */
[----:B--2---:R-:W-:Y:S03]  /*11410*/  HMMA.16816.F32.BF16 R24, R12, R26, R16 ;  /* 0x0000001a0c18723c */ /* 0x004fe60000041810 */
[----:B------:R-:W2:Y:S04]  /*11420*/  LDL.LU.64 R18, [R1+0xf78] ;  /* 0x000f780001127983 */ /* 0x000ea80000300a00 */
[----:B------:R-:W2:-:S15]  /*11430*/  LDL.LU.64 R16, [R1+0xf70] ;  /* 0x000f700001107983 */ /* 0x000e9e0000300a00 */
[----:B------:R-:W-:-:S01]  /*11440*/  NOP ;  /* 0x0000000000007918 */ /* 0x000fc20000000000 */
[----:B------:R-:W-:Y:S04]  /*11450*/  STL.64 [R1+0x590], R24 ;  /* 0x0005901801007387 */ /* 0x000fe80000100a00 */
[----:B------:R0:W-:Y:S04]  /*11460*/  STL.64 [R1+0x598], R26 ;  /* 0x0005981a01007387 */ /* 0x0001e80000100a00 */
[----:B0-----:R-:W2:Y:S02]  /*11470*/  LDL.LU.64 R26, [R1+0xf68] ;  /* 0x000f6800011a7983 */ /* 0x001ea40000300a00 */
[----:B--2---:R-:W-:Y:S02]  /*11480*/  HMMA.16816.F32.BF16 R24, R12, R26, R16 ;  /* 0x0000001a0c18723c */ /* 0x004fe40000041810 */
[----:B------:R-:W2:Y:S04]  /*11490*/  LDL.LU.64 R18, [R1+0xf60] ;  /* 0x000f600001127983 */ /* 0x000ea80000300a00 */
[----:B------:R-:W2:-:S15]  /*114a0*/  LDL.LU.64 R16, [R1+0xf58] ;  /* 0x000f580001107983 */ /* 0x000e9e0000300a00 */
[----:B------:R-:W-:-:S02]  /*114b0*/  NOP ;  /* 0x0000000000007918 */ /* 0x000fc40000000000 */
[----:B------:R-:W-:Y:S04]  /*114c0*/  STL.64 [R1+0x580], R24 ;  /* 0x0005801801007387 */ /* 0x000fe80000100a00 */
        /* <DEDUP_REMOVED lines=8> */
[----:B------:R-:W3:Y:S04]  /*11550*/  LDL.LU.64 R26, [R1+0xf40] ;  /* 0x000f4000011a7983 */ /* 0x000ee80000300a00 */
[----:B------:R-:W3:Y:S01]  /*11560*/  LDL.LU.64 R24, [R1+0xf38] ;  /* 0x000f380001187983 */ /* 0x000ee20000300a00 */
[----:B------:R-:W-:-:S02]  /*11570*/  IMAD.MOV.U32 R22, RZ, RZ, R2 ;  /* 0x000000ffff167224 */ /* 0x000fc400078e0002 */
[----:B------:R-:W-:-:S07]  /*11580*/  IMAD.MOV.U32 R23, RZ, RZ, R0 ;  /* 0x000000ffff177224 */ /* 0x000fce00078e0000 */
[----:B---3--:R-:W-:Y:S01]  /*11590*/  HMMA.16816.F32.BF16 R20, R12, R22, R24 ;  /* 0x000000160c14723c */ /* 0x008fe20000041818 */
[----:B------:R-:W3:Y:S04]  /*115a0*/  LDL.LU.64 R26, [R1+0xf30] ;  /* 0x000f3000011a7983 */ /* 0x000ee80000300a00 */
[----:B------:R-:W3:Y:S01]  /*115b0*/  LDL.LU.64 R24, [R1+0xf28] ;  /* 0x000f280001187983 */ /* 0x000ee20000300a00 */
[----:B--2---:R-:W-:Y:S02]  /*115c0*/  IMAD.MOV.U32 R3, RZ, RZ, R18 ;  /* 0x000000ffff037224 */ /* 0x004fe400078e0012 */
[----:B------:R-:W-:-:S15]  /*115d0*/  IMAD.MOV.U32 R0, RZ, RZ, R19 ;  /* 0x000000ffff007224 */ /* 0x000fde00078e0013 */
[----:B------:R0:W-:Y:S04]  /*115e0*/  STL.64 [R1+0x540], R20 ;  /* 0x0005401401007387 */ /* 0x0001e80000100a00 */
[----:B------:R1:W-:Y:S04]  /*115f0*/  STL.64 [R1+0x548], R22 ;  /* 0x0005481601007387 */ /* 0x0003e80000100a00 */
[----:B0-----:R-:W2:Y:S04]  /*11600*/  LDL.LU R20, [R1+0x110] ;  /* 0x0001100001147983 */ /* 0x001ea80000300800 */
[----:B------:R-:W2:Y:S04]  /*11610*/  LDL.LU R21, [R1+0x114] ;  /* 0x0001140001157983 */ /* 0x000ea80000300800 */
[----:B-1----:R-:W2:Y:S04]  /*11620*/  LDL.LU R22, [R1+0x118] ;  /* 0x0001180001167983 */ /* 0x002ea80000300800 */
[----:B------:R-:W2:Y:S01]  /*11630*/  LDL.LU R23, [R1+0x11c] ;  /* 0x00011c0001177983 */ /* 0x000ea20000300800 */
[----:B---3--:R-:W-:Y:S03]  /*11640*/  HMMA.16816.F32.BF16 R24, R12, R18, R24 ;  /* 0x000000120c18723c */ /* 0x008fe60000041818 */
[----:B------:R-:W0:-:S15]  /*11650*/  LDSM.16.MT88.4 R16, [R29+0x1080] ;  /* 0x001080001d10783b */ /* 0x000e1e0000004200 */
[----:B------:R-:W-:-:S05]  /*11660*/  NOP ;  /* 0x0000000000007918 */ /* 0x000fca0000000000 */
[----:B------:R1:W-:Y:S04]  /*11670*/  STL.64 [R1+0x510], R24 ;  /* 0x0005101801007387 */ /* 0x0003e80000100a00 */
[----:B------:R3:W-:Y:S04]  /*11680*/  STL.64 [R1+0x518], R26 ;  /* 0x0005181a01007387 */ /* 0x0007e80000100a00 */
[----:B-1----:R-:W2:Y:S01]  /*11690*/  LDL.LU.64 R24, [R1+0xf20] ;  /* 0x000f200001187983 */ /* 0x002ea20000300a00 */
[----:B0-----:R-:W-:Y:S02]  /*116a0*/  IMAD.MOV.U32 R29, RZ, RZ, R18 ;  /* 0x000000ffff1d7224 */ /* 0x001fe400078e0012 */
[----:B------:R-:W-:-:S02]  /*116b0*/  IMAD.MOV.U32 R2, RZ, RZ, R19 ;  /* 0x000000ffff027224 */ /* 0x000fc400078e0013 */
[----:B---3--:R-:W-:Y:S01]  /*116c0*/  IMAD.MOV.U32 R26, RZ, RZ, R16 ;  /* 0x000000ffff1a7224 */ /* 0x008fe200078e0010 */
[----:B------:R-:W4:Y:S01]  /*116d0*/  LDL.LU.64 R18, [R1+0xf18] ;  /* 0x000f180001127983 */ /* 0x000f220000300a00 */
[----:B------:R-:W-:-:S03]  /*116e0*/  IMAD.MOV.U32 R27, RZ, RZ, R17 ;  /* 0x000000ffff1b7224 */ /* 0x000fc600078e0011 */
[----:B------:R-:W4:Y:S02]  /*116f0*/  LDL.LU.64 R16, [R1+0xf10] ;  /* 0x000f100001107983 */ /* 0x000f240000300a00 */
[----:B----4-:R-:W-:-:S15]  /*11700*/  HMMA.16816.F32.BF16 R16, R12, R10, R16 ;  /* 0x0000000a0c10723c */ /* 0x010fde0000041810 */
[----:B------:R-:W-:-:S08]  /*11710*/  NOP ;  /* 0x0000000000007918 */ /* 0x000fd00000000000 */
[----:B------:R0:W-:Y:S04]  /*11720*/  STL.64 [R1+0x260], R16 ;  /* 0x0002601001007387 */ /* 0x0001e80000100a00 */
[----:B------:R-:W-:Y:S01]  /*11730*/  STL.64 [R1+0x268], R18 ;  /* 0x0002681201007387 */ /* 0x000fe20000100a00 */
[----:B0-----:R-:W-:Y:S02]  /*11740*/  IMAD.MOV.U32 R17, RZ, RZ, R10 ;  /* 0x000000ffff117224 */ /* 0x001fe400078e000a */
[----:B------:R-:W-:Y:S02]  /*11750*/  IMAD.MOV.U32 R16, RZ, RZ, R11 ;  /* 0x000000ffff107224 */ /* 0x000fe400078e000b */
[----:B------:R-:W3:Y:S04]  /*11760*/  LDL.LU.64 R10, [R1+0xf08] ;  /* 0x000f0800010a7983 */ /* 0x000ee80000300a00 */
[----:B------:R-:W4:Y:S04]  /*11770*/  LDL.LU.64 R8, [R1+0xf00] ;  /* 0x000f000001087983 */ /* 0x000f280000300a00 */
[----:B------:R0:W-:Y:S04]  /*11780*/  STL.64 [R1+0xed0], R16 ;  /* 0x000ed01001007387 */ /* 0x0001e80000100a00 */
[----:B0-----:R-:W3:Y:S04]  /*11790*/  LDL.LU R16, [R1+0x250] ;  /* 0x0002500001107983 */ /* 0x001ee80000300800 */
[----:B------:R-:W3:Y:S04]  /*117a0*/  LDL.LU R17, [R1+0x254] ;  /* 0x0002540001117983 */ /* 0x000ee80000300800 */
[----:B------:R-:W3:Y:S04]  /*117b0*/  LDL.LU R18, [R1+0x258] ;  /* 0x0002580001127983 */ /* 0x000ee80000300800 */
[----:B------:R-:W3:Y:S02]  /*117c0*/  LDL.LU R19, [R1+0x25c] ;  /* 0x00025c0001137983 */ /* 0x000ee40000300800 */
[----:B---3--:R-:W-:-:S15]  /*117d0*/  HMMA.16816.F32.BF16 R16, R12, R10, R16 ;  /* 0x0000000a0c10723c */ /* 0x008fde0000041810 */
[----:B------:R-:W-:-:S08]  /*117e0*/  NOP ;  /* 0x0000000000007918 */ /* 0x000fd00000000000 */
[----:B------:R0:W-:Y:S04]  /*117f0*/  STL.64 [R1+0x250], R16 ;  /* 0x0002501001007387 */ /* 0x0001e80000100a00 */
[----:B------:R1:W-:Y:S04]  /*11800*/  STL.64 [R1+0x258], R18 ;  /* 0x0002581201007387 */ /* 0x0003e80000100a00 */
[----:B0-----:R-:W3:Y:S04]  /*11810*/  LDL.LU R16, [R1+0x280] ;  /* 0x0002800001107983 */ /* 0x001ee80000300800 */
[----:B------:R-:W3:Y:S04]  /*11820*/  LDL.LU R17, [R1+0x284] ;  /* 0x0002840001117983 */ /* 0x000ee80000300800 */
[----:B-1----:R-:W4:Y:S04]  /*11830*/  LDL.LU R18, [R1+0x288] ;  /* 0x0002880001127983 */ /* 0x002f280000300800 */
[----:B------:R-:W4:Y:S01]  /*11840*/  LDL.LU R19, [R1+0x28c] ;  /* 0x00028c0001137983 */ /* 0x000f220000300800 */
[----:B--2---:R-:W-:Y:S03]  /*11850*/  HMMA.16816.F32.BF16 R20, R12, R6, R20 ;  /* 0x000000060c14723c */ /* 0x004fe60000041814 */
[----:B----4-:R0:W-:Y:S04]  /*11860*/  STL.64 [R1+0xee0], R18 ;  /* 0x000ee01201007387 */ /* 0x0101e80000100a00 */
[----:B---3--:R-:W-:Y:S04]  /*11870*/  STL.64 [R1+0xed8], R16 ;  /* 0x000ed81001007387 */ /* 0x008fe80000100a00 */
[----:B0-----:R-:W2:Y:S04]  /*11880*/  LDL.64 R18, [R1+0x58] ;  /* 0x0000580001127983 */ /* 0x001ea80000100a00 */
[----:B--2---:R0:W-:Y:S04]  /*11890*/  STL.64 [R1+0xef0], R18 ;  /* 0x000ef01201007387 */ /* 0x0041e80000100a00 */
[----:B0-----:R-:W2:Y:S04]  /*118a0*/  LDL.64 R18, [R1+0x68] ;  /* 0x0000680001127983 */ /* 0x001ea80000100a00 */
[----:B------:R0:W-:Y:S04]  /*118b0*/  STL.64 [R1+0xe98], R10 ;  /* 0x000e980a01007387 */ /* 0x0001e80000100a00 */
[----:B------:R1:W-:Y:S01]  /*118c0*/  STL.64 [R1+0xe90], R8 ;  /* 0x000e900801007387 */ /* 0x0003e20000100a00 */
[----:B0-----:R-:W-:-:S02]  /*118d0*/  IMAD.MOV.U32 R10, RZ, RZ, R5 ;  /* 0x000000ffff0a7224 */ /* 0x001fc400078e0005 */
[----:B------:R-:W-:-:S05]  /*118e0*/  IMAD.MOV.U32 R11, RZ, RZ, R4 ;  /* 0x000000ffff0b7224 */ /* 0x000fca00078e0004 */
[----:B------:R0:W-:Y:S04]  /*118f0*/  STL.64 [R1+0xee8], R10 ;  /* 0x000ee80a01007387 */ /* 0x0001e80000100a00 */
[----:B-1----:R-:W3:Y:S04]  /*11900*/  LDL.LU R8, [R1+0x290] ;  /* 0x0002900001087983 */ /* 0x002ee80000300800 */
[----:B------:R-:W3:Y:S04]  /*11910*/  LDL.LU R9, [R1+0x294] ;  /* 0x0002940001097983 */ /* 0x000ee80000300800 */
[----:B0-----:R-:W3:Y:S04]  /*11920*/  LDL.LU R10, [R1+0x298] ;  /* 0x00029800010a7983 */ /* 0x001ee80000300800 */
[----:B------:R-:W3:Y:S04]  /*11930*/  LDL.LU R11, [R1+0x29c] ;  /* 0x00029c00010b7983 */ /* 0x000ee80000300800 */
[----:B------:R-:W2:Y:S04]  /*11940*/  LDL.LU R12, [R1+0x2a0] ;  /* 0x0002a000010c7983 */ /* 0x000ea80000300800 */
[----:B------:R-:W-:Y:S04]  /*11950*/  STL.64 [R1+0x480], R20 ;  /* 0x0004801401007387 */ /* 0x000fe80000100a00 */
[----:B------:R-:W-:Y:S04]  /*11960*/  STL.64 [R1+0x488], R22 ;  /* 0x0004881601007387 */ /* 0x000fe80000100a00 */
[----:B------:R-:W2:Y:S04]  /*11970*/  LDL.LU R13, [R1+0x2a4] ;  /* 0x0002a400010d7983 */ /* 0x000ea80000300800 */
[----:B------:R-:W2:Y:S04]  /*11980*/  LDL.LU R14, [R1+0x2a8] ;  /* 0x0002a800010e7983 */ /* 0x000ea80000300800 */
[----:B------:R-:W2:Y:S04]  /*11990*/  LDL.LU R15, [R1+0x2ac] ;  /* 0x0002ac00010f7983 */ /* 0x000ea80000300800 */
[----:B------:R0:W-:Y:S04]  /*119a0*/  STL.64 [R1+0xe88], R6 ;  /* 0x000e880601007387 */ /* 0x0001e80000100a00 */
[----:B------:R-:W4:Y:S04]  /*119b0*/  LDL.LU R4, [R1+0x3c0] ;  /* 0x0003c00001047983 */ /* 0x000f280000300800 */
[----:B------:R-:W4:Y:S04]  /*119c0*/  LDL.LU R5, [R1+0x3c4] ;  /* 0x0003c40001057983 */ /* 0x000f280000300800 */
[----:B0-----:R-:W3:Y:S04]  /*119d0*/  LDL.LU R6, [R1+0x3c8] ;  /* 0x0003c80001067983 */ /* 0x001ee80000300800 */
[----:B------:R-:W3:Y:S04]  /*119e0*/  LDL.LU R7, [R1+0x3cc] ;  /* 0x0003cc0001077983 */ /* 0x000ee80000300800 */
[----:B------:R-:W0:Y:S04]  /*119f0*/  LDSM.16.MT88.4 R20, [R28+0x1000] ;  /* 0x001000001c14783b */ /* 0x000e280000004200 */
[----:B---3--:R1:W-:Y:S04]  /*11a00*/  STL.64 [R1+0xeb0], R6 ;  /* 0x000eb00601007387 */ /* 0x0083e80000100a00 */
[----:B----4-:R-:W-:Y:S04]  /*11a10*/  STL.64 [R1+0xea8], R4 ;  /* 0x000ea80401007387 */ /* 0x010fe80000100a00 */
[----:B-1----:R-:W3:Y:S04]  /*11a20*/  LDL.64 R6, [R1+0x38] ;  /* 0x0000380001067983 */ /* 0x002ee80000100a00 */
[----:B0-----:R-:W-:Y:S04]  /*11a30*/  STL.64 [R1+0xe08], R22 ;  /* 0x000e081601007387 */ /* 0x001fe80000100a00 */
[----:B------:R0:W-:Y:S02]  /*11a40*/  STL.64 [R1+0xe00], R20 ;  /* 0x000e001401007387 */ /* 0x0001e40000100a00 */
[----:B0-----:R-:W-:-:S02]  /*11a50*/  IMAD.MOV.U32 R20, RZ, RZ, R26 ;  /* 0x000000ffff147224 */ /* 0x001fc400078e001a */
[----:B------:R-:W2:Y:S01]  /*11a60*/  LDL.LU R26, [R1+0xefc] ;  /* 0x000efc00011a7983 */ /* 0x000ea20000300800 */
[----:B------:R-:W-:-:S03]  /*11a70*/  IMAD.MOV.U32 R21, RZ, RZ, R27 ;  /* 0x000000ffff157224 */ /* 0x000fc600078e001b */
[----:B------:R-:W2:Y:S01]  /*11a80*/  LDL.LU R27, [R1+0xef8] ;  /* 0x000ef800011b7983 */ /* 0x000ea20000300800 */
[----:B------:R-:W-:Y:S02]  /*11a90*/  IMAD.MOV.U32 R22, RZ, RZ, R29 ;  /* 0x000000ffff167224 */ /* 0x000fe400078e001d */
[----:B------:R-:W-:-:S05]  /*11aa0*/  IMAD.MOV.U32 R23, RZ, RZ, R2 ;  /* 0x000000ffff177224 */ /* 0x000fca00078e0002 */
[----:B------:R-:W-:Y:S04]  /*11ab0*/  STL.64 [R1+0xec0], R22 ;  /* 0x000ec01601007387 */ /* 0x000fe80000100a00 */
[----:B------:R0:W-:Y:S04]  /*11ac0*/  STL.64 [R1+0xeb8], R20 ;  /* 0x000eb81401007387 */ /* 0x0001e80000100a00 */
[----:B0-----:R-:W3:Y:S04]  /*11ad0*/  LDL.LU R20, [R1+0x3d0] ;  /* 0x0003d00001147983 */ /* 0x001ee80000300800 */
[----:B------:R-:W3:Y:S04]  /*11ae0*/  LDL.LU R21, [R1+0x3d4] ;  /* 0x0003d40001157983 */ /* 0x000ee80000300800 */
[----:B------:R-:W3:Y:S04]  /*11af0*/  LDL.LU R22, [R1+0x3d8] ;  /* 0x0003d80001167983 */ /* 0x000ee80000300800 */
[----:B------:R-:W3:Y:S01]  /*11b00*/  LDL.LU R23, [R1+0x3dc] ;  /* 0x0003dc0001177983 */ /* 0x000ee20000300800 */
[----:B--2---:R-:W-:-:S15]  /*11b10*/  HMMA.16816.F32.BF16 R12, R24, R18, R12 ;  /* 0x00000012180c723c */ /* 0x004fde000004180c */
[----:B------:R-:W-:-:S08]  /*11b20*/  NOP ;  /* 0x0000000000007918 */ /* 0x000fd00000000000 */
[----:B------:R0:W-:Y:S04]  /*11b30*/  STL.64 [R1+0x2a0], R12 ;  /* 0x0002a00c01007387 */ /* 0x0001e80000100a00 */
[----:B------:R-:W-:Y:S01]  /*11b40*/  STL.64 [R1+0x2a8], R14 ;  /* 0x0002a80e01007387 */ /* 0x000fe20000100a00 */
        /* <DEDUP_REMOVED lines=10> */
[----:B------:R-:W2:Y:S02]  /*11bf0*/  LDL.LU.64 R16, [R1+0xed8] ;  /* 0x000ed80001107983 */ /* 0x000ea40000300a00 */
[C---:B--2---:R-:W-:Y:S02]  /*11c00*/  HMMA.16816.F32.BF16 R8, R24.reuse, R10, R16 ;  /* 0x0000000a1808723c */ /* 0x044fe40000041810 */
[----:B------:R-:W2:Y:S04]  /*11c10*/  LDL.LU.64 R16, [R1+0xed0] ;  /* 0x000ed00001107983 */ /* 0x000ea80000300a00 */
[----:B---3--:R-:W-:-:S15]  /*11c20*/  HMMA.16816.F32.BF16 R20, R24, R6, R20 ;  /* 0x000000061814723c */ /* 0x008fde0000041814 */
[----:B------:R-:W-:-:S02]  /*11c30*/  NOP ;  /* 0x0000000000007918 */ /* 0x000fc40000000000 */
[----:B------:R0:W-:Y:S04]  /*11c40*/  STL.64 [R1+0x280], R8 ;  /* 0x0002800801007387 */ /* 0x0001e80000100a00 */
[----:B------:R1:W-:Y:S04]  /*11c50*/  STL.64 [R1+0x288], R10 ;  /* 0x0002880a01007387 */ /* 0x0003e80000100a00 */
[----:B0-----:R-:W3:Y:S04]  /*11c60*/  LDL.LU R8, [R1+0x3b0] ;  /* 0x0003b00001087983 */ /* 0x001ee80000300800 */
[----:B------:R-:W3:Y:S04]  /*11c70*/  LDL.LU R9, [R1+0x3b4] ;  /* 0x0003b40001097983 */ /* 0x000ee80000300800 */
[----:B-1----:R-:W3:Y:S04]  /*11c80*/  LDL.LU R10, [R1+0x3b8] ;  /* 0x0003b800010a7983 */ /* 0x002ee80000300800 */
[----:B------:R-:W3:Y:S01]  /*11c90*/  LDL.LU R11, [R1+0x3bc] ;  /* 0x0003bc00010b7983 */ /* 0x000ee20000300800 */
[----:B--2---:R-:W-:-:S02]  /*11ca0*/  IMAD.MOV.U32 R14, RZ, RZ, R17 ;  /* 0x000000ffff0e7224 */ /* 0x004fc400078e0011 */
[----:B------:R-:W-:Y:S02]  /*11cb0*/  IMAD.MOV.U32 R15, RZ, RZ, R16 ;  /* 0x000000ffff0f7224 */ /* 0x000fe400078e0010 */
[----:B------:R0:W1:Y:S02]  /*11cc0*/  LDSM.16.MT88.4 R16, [R28+0x1080] ;  /* 0x001080001c10783b */ /* 0x0000640000004200 */
[----:B0-----:R-:W-:Y:S02]  /*11cd0*/  IMAD.MOV.U32 R28, RZ, RZ, R7 ;  /* 0x000000ffff1c7224 */ /* 0x001fe400078e0007 */
[----:B-1----:R0:W-:Y:S04]  /*11ce0*/  STL.64 [R1+0xd88], R18 ;  /* 0x000d881201007387 */ /* 0x0021e80000100a00 */
[----:B------:R-:W-:Y:S01]  /*11cf0*/  STL.64 [R1+0xd80], R16 ;  /* 0x000d801001007387 */ /* 0x000fe20000100a00 */
[----:B0-----:R-:W-:-:S03]  /*11d00*/  IMAD.MOV.U32 R18, RZ, RZ, R3 ;  /* 0x000000ffff127224 */ /* 0x001fc600078e0003 */
[----:B------:R-:W2:Y:S01]  /*11d10*/  LDL.LU R3, [R1+0xec8] ;  /* 0x000ec80001037983 */ /* 0x000ea20000300800 */
[----:B------:R-:W-:-:S03]  /*11d20*/  IMAD.MOV.U32 R19, RZ, RZ, R0 ;  /* 0x000000ffff137224 */ /* 0x000fc600078e0000 */
[----:B------:R-:W-:Y:S01]  /*11d30*/  STL.64 [R1+0x3d0], R20 ;  /* 0x0003d01401007387 */ /* 0x000fe20000100a00 */
[----:B------:R-:W-:-:S03]  /*11d40*/  IMAD.MOV.U32 R0, RZ, RZ, R6 ;  /* 0x000000ffff007224 */ /* 0x000fc600078e0006 */
[----:B------:R0:W-:Y:S04]  /*11d50*/  STL.64 [R1+0x3d8], R22 ;  /* 0x0003d81601007387 */ /* 0x0001e80000100a00 */
[----:B0-----:R-:W4:Y:S04]  /*11d60*/  LDL.LU.64 R22, [R1+0xec0] ;  /* 0x000ec00001167983 */ /* 0x001f280000300a00 */
[----:B------:R-:W4:Y:S04]  /*11d70*/  LDL.LU.64 R20, [R1+0xeb8] ;  /* 0x000eb80001147983 */ /* 0x000f280000300a00 */
[----:B------:R-:W3:Y:S04]  /*11d80*/  LDL.LU.64 R6, [R1+0xeb0] ;  /* 0x000eb00001067983 */ /* 0x000ee80000300a00 */
[----:B------:R-:W3:Y:S02]  /*11d90*/  LDL.LU.64 R4, [R1+0xea8] ;  /* 0x000ea80001047983 */ /* 0x000ee40000300a00 */
[----:B---3--:R-:W-:-:S15]  /*11da0*/  HMMA.16816.F32.BF16 R4, R24, R18, R4 ;  /* 0x000000121804723c */ /* 0x008fde0000041804 */
[----:B------:R-:W-:-:S08]  /*11db0*/  NOP ;  /* 0x0000000000007918 */ /* 0x000fd00000000000 */
[----:B------:R0:W-:Y:S04]  /*11dc0*/  STL.64 [R1+0x3c0], R4 ;  /* 0x0003c00401007387 */ /* 0x0001e80000100a00 */
[----:B------:R1:W-:Y:S04]  /*11dd0*/  STL.64 [R1+0x3c8], R6 ;  /* 0x0003c80601007387 */ /* 0x0003e80000100a00 */
[----:B0-----:R-:W3:Y:S04]  /*11de0*/  LDL.LU R4, [R1+0x450] ;  /* 0x0004500001047983 */ /* 0x001ee80000300800 */
[----:B------:R-:W3:Y:S04]  /*11df0*/  LDL.LU R5, [R1+0x454] ;  /* 0x0004540001057983 */ /* 0x000ee80000300800 */
[----:B-1----:R-:W3:Y:S04]  /*11e00*/  LDL.LU R6, [R1+0x458] ;  /* 0x0004580001067983 */ /* 0x002ee80000300800 */
[----:B------:R-:W3:Y:S04]  /*11e10*/  LDL.LU R7, [R1+0x45c] ;  /* 0x00045c0001077983 */ /* 0x000ee80000300800 */
[----:B------:R0:W-:Y:S04]  /*11e20*/  STL.64 [R1+0xe38], R18 ;  /* 0x000e381201007387 */ /* 0x0001e80000100a00 */
        /* <DEDUP_REMOVED lines=8> */
[----:B------:R-:W4:Y:S04]  /*11eb0*/  LDL.LU R18, [R1+0x428] ;  /* 0x0004280001127983 */ /* 0x000f280000300800 */
[----:B------:R-:W4:Y:S04]  /*11ec0*/  LDL.LU R19, [R1+0x42c] ;  /* 0x00042c0001137983 */ /* 0x000f280000300800 */
[----:B----4-:R0:W-:Y:S04]  /*11ed0*/  STL.64 [R1+0xe60], R18 ;  /* 0x000e601201007387 */ /* 0x0101e80000100a00 */
[----:B--2---:R-:W-:Y:S01]  /*11ee0*/  STL.64 [R1+0xe58], R16 ;  /* 0x000e581001007387 */ /* 0x004fe20000100a00 */
[----:B0-----:R-:W-:-:S03]  /*11ef0*/  IMAD.MOV.U32 R18, RZ, RZ, R29 ;  /* 0x000000ffff127224 */ /* 0x001fc600078e001d */
[----:B------:R-:W2:Y:S01]  /*11f00*/  LDL.LU R29, [R1+0xea4] ;  /* 0x000ea400011d7983 */ /* 0x000ea20000300800 */
[----:B------:R-:W-:-:S03]  /*11f10*/  IMAD.MOV.U32 R19, RZ, RZ, R2 ;  /* 0x000000ffff137224 */ /* 0x000fc600078e0002 */
[----:B------:R-:W4:Y:S04]  /*11f20*/  LDL.LU R2, [R1+0xea0] ;  /* 0x000ea00001027983 */ /* 0x000f280000300800 */
[----:B------:R0:W-:Y:S02]  /*11f30*/  STL.64 [R1+0xe70], R18 ;  /* 0x000e701201007387 */ /* 0x0001e40000100a00 */
[----:B0-----:R-:W-:Y:S02]  /*11f40*/  IMAD.MOV.U32 R18, RZ, RZ, R13 ;  /* 0x000000ffff127224 */ /* 0x001fe400078e000d */
[----:B------:R-:W-:Y:S02]  /*11f50*/  IMAD.MOV.U32 R19, RZ, RZ, R12 ;  /* 0x000000ffff137224 */ /* 0x000fe400078e000c */
[----:B------:R-:W-:Y:S01]  /*11f60*/  HMMA.16816.F32.BF16 R12, R24, R14, R8 ;  /* 0x0000000e180c723c */ /* 0x000fe20000041808 */
[----:B------:R-:W3:Y:S04]  /*11f70*/  LDL.LU.64 R10, [R1+0xe98] ;  /* 0x000e9800010a7983 */ /* 0x000ee80000300a00 */
[----:B------:R-:W4:-:S15]  /*11f80*/  LDL.LU.64 R8, [R1+0xe90] ;  /* 0x000e900001087983 */ /* 0x000f1e0000300a00 */
[----:B------:R-:W-:-:S03]  /*11f90*/  NOP ;  /* 0x0000000000007918 */ /* 0x000fc60000000000 */
[----:B------:R-:W-:Y:S04]  /*11fa0*/  STL.64 [R1+0x3b0], R12 ;  /* 0x0003b00c01007387 */ /* 0x000fe80000100a00 */
[----:B------:R-:W-:Y:S04]  /*11fb0*/  STL.64 [R1+0x3b8], R14 ;  /* 0x0003b80e01007387 */ /* 0x000fe80000100a00 */
[----:B--2---:R-:W0:Y:S04]  /*11fc0*/  LDSM.16.MT88.4 R12, [R29+0x1000] ;  /* 0x001000001d0c783b */ /* 0x004e280000004200 */
[----:B0-----:R0:W-:Y:S04]  /*11fd0*/  STL.64 [R1+0xcf8], R14 ;  /* 0x000cf80e01007387 */ /* 0x0011e80000100a00 */
[----:B------:R1:W-:Y:S04]  /*11fe0*/  STL.64 [R1+0xcf0], R12 ;  /* 0x000cf00c01007387 */ /* 0x0003e80000100a00 */
[----:B0-----:R-:W2:Y:S01]  /*11ff0*/  LDL.64 R14, [R1+0x18] ;  /* 0x00001800010e7983 */ /* 0x001ea20000100a00 */
[----:B---3--:R-:W-:Y:S03]  /*12000*/  HMMA.16816.F32.BF16 R4, R24, R10, R4 ;  /* 0x0000000a1804723c */ /* 0x008fe60000041804 */
[----:B--2---:R0:W-:Y:S04]  /*12010*/  STL.64 [R1+0xe68], R14 ;  /* 0x000e680e01007387 */ /* 0x0041e80000100a00 */
[----:B-1----:R-:W2:Y:S04]  /*12020*/  LDL.LU R12, [R1+0x430] ;  /* 0x00043000010c7983 */ /* 0x002ea80000300800 */
[----:B------:R-:W2:Y:S04]  /*12030*/  LDL.LU R13, [R1+0x434] ;  /* 0x00043400010d7983 */ /* 0x000ea80000300800 */
[----:B0-----:R-:W3:Y:S04]  /*12040*/  LDL.LU R14, [R1+0x438] ;  /* 0x00043800010e7983 */ /* 0x001ee80000300800 */
[----:B------:R-:W3:Y:S04]  /*12050*/  LDL.LU R15, [R1+0x43c] ;  /* 0x00043c00010f7983 */ /* 0x000ee80000300800 */
[----:B---3--:R-:W-:Y:S04]  /*12060*/  STL.64 [R1+0xe80], R14 ;  /* 0x000e800e01007387 */ /* 0x008fe80000100a00 */
[----:B--2---:R0:W-:Y:S04]  /*12070*/  STL.64 [R1+0xe78], R12 ;  /* 0x000e780c01007387 */ /* 0x0041e80000100a00 */
[----:B0-----:R-:W2:Y:S04]  /*12080*/  LDL.LU R12, [R1+0x440] ;  /* 0x00044000010c7983 */ /* 0x001ea80000300800 */
[----:B------:R-:W2:Y:S04]  /*12090*/  LDL.LU R13, [R1+0x444] ;  /* 0x00044400010d7983 */ /* 0x000ea80000300800 */
[----:B------:R-:W2:Y:S04]  /*120a0*/  LDL.LU R14, [R1+0x448] ;  /* 0x00044800010e7983 */ /* 0x000ea80000300800 */
[----:B------:R-:W2:Y:S04]  /*120b0*/  LDL.LU R15, [R1+0x44c] ;  /* 0x00044c00010f7983 */ /* 0x000ea80000300800 */
[----:B------:R-:W-:Y:S04]  /*120c0*/  STL.64 [R1+0x450], R4 ;  /* 0x0004500401007387 */ /* 0x000fe80000100a00 */
[----:B------:R0:W-:Y:S04]  /*120d0*/  STL.64 [R1+0x458], R6 ;  /* 0x0004580601007387 */ /* 0x0001e80000100a00 */
[----:B0-----:R-:W3:Y:S04]  /*120e0*/  LDL.LU.64 R6, [R1+0xe88] ;  /* 0x000e880001067983 */ /* 0x001ee80000300a00 */
[----:B------:R-:W-:Y:S04]  /*120f0*/  STL.64 [R1+0xe30], R10 ;  /* 0x000e300a01007387 */ /* 0x000fe80000100a00 */
[----:B----4-:R0:W-:Y:S04]  /*12100*/  STL.64 [R1+0xe28], R8 ;  /* 0x000e280801007387 */ /* 0x0101e80000100a00 */
[----:B0-----:R-:W3:Y:S04]  /*12110*/  LDL.LU R8, [R1+0x3a0] ;  /* 0x0003a00001087983 */ /* 0x001ee80000300800 */
[----:B------:R-:W3:Y:S04]  /*12120*/  LDL.LU R9, [R1+0x3a4] ;  /* 0x0003a40001097983 */ /* 0x000ee80000300800 */
[----:B------:R-:W3:Y:S04]  /*12130*/  LDL.LU R10, [R1+0x3a8] ;  /* 0x0003a800010a7983 */ /* 0x000ee80000300800 */
[----:B------:R-:W3:Y:S01]  /*12140*/  LDL.LU R11, [R1+0x3ac] ;  /* 0x0003ac00010b7983 */ /* 0x000ee20000300800 */
[----:B--2---:R-:W-:Y:S06]  /*12150*/  HMMA.16816.F32.BF16 R16, R20, R18, R12 ;  /* 0x000000121410723c */ /* 0x004fec000004180c */
[----:B---3--:R-:W-:Y:S01]  /*12160*/  HMMA.16816.F32.BF16 R24, R24, R6, R8 ;  /* 0x000000061818723c */ /* 0x008fe20000041808 */
[----:B------:R-:W2:-:S15]  /*12170*/  LDL.LU R8, [R1+0x3f0] ;  /* 0x0003f00001087983 */ /* 0x000e9e0000300800 */
[----:B------:R-:W-:-:S07]  /*12180*/  NOP ;  /* 0x0000000000007918 */ /* 0x000fce0000000000 */
[----:B------:R-:W-:Y:S04]  /*12190*/  STL.64 [R1+0x3a0], R24 ;  /* 0x0003a01801007387 */ /* 0x000fe80000100a00 */
[----:B------:R-:W-:Y:S04]  /*121a0*/  STL.64 [R1+0x3a8], R26 ;  /* 0x0003a81a01007387 */ /* 0x000fe80000100a00 */
[----:B------:R-:W0:Y:S04]  /*121b0*/  LDSM.16.MT88.4 R24, [R29+0x1080] ;  /* 0x001080001d18783b */ /* 0x000e280000004200 */
[----:B------:R-:W2:Y:S04]  /*121c0*/  LDL.LU R9, [R1+0x3f4] ;  /* 0x0003f40001097983 */ /* 0x000ea80000300800 */
[----:B------:R-:W2:Y:S04]  /*121d0*/  LDL.LU R10, [R1+0x3f8] ;  /* 0x0003f800010a7983 */ /* 0x000ea80000300800 */
[----:B------:R-:W2:Y:S04]  /*121e0*/  LDL.LU R11, [R1+0x3fc] ;  /* 0x0003fc00010b7983 */ /* 0x000ea80000300800 */
[----:B------:R1:W-:Y:S04]  /*121f0*/  STL.64 [R1+0xe20], R6 ;  /* 0x000e200601007387 */ /* 0x0003e80000100a00 */
[----:B------:R-:W3:Y:S04]  /*12200*/  LDL.LU R4, [R1+0x400] ;  /* 0x0004000001047983 */ /* 0x000ee80000300800 */
[----:B------:R-:W3:Y:S04]  /*12210*/  LDL.LU R5, [R1+0x404] ;  /* 0x0004040001057983 */ /* 0x000ee80000300800 */
[----:B-1----:R-:W3:Y:S04]  /*12220*/  LDL.LU R6, [R1+0x408] ;  /* 0x0004080001067983 */ /* 0x002ee80000300800 */
[----:B------:R-:W3:Y:S04]  /*12230*/  LDL.LU R7, [R1+0x40c] ;  /* 0x00040c0001077983 */ /* 0x000ee80000300800 */
[----:B0-----:R0:W-:Y:S04]  /*12240*/  STL.64 [R1+0xc78], R26 ;  /* 0x000c781a01007387 */ /* 0x0011e80000100a00 */
[----:B------:R-:W-:Y:S04]  /*12250*/  STL.64 [R1+0xc70], R24 ;  /* 0x000c701801007387 */ /* 0x000fe80000100a00 */
[----:B0-----:R-:W4:Y:S04]  /*12260*/  LDL.LU.64 R26, [R1+0x48] ;  /* 0x00004800011a7983 */ /* 0x001f280000300a00 */
[----:B------:R-:W2:Y:S04]  /*12270*/  LDL.LU.64 R14, [R1+0xe80] ;  /* 0x000e8000010e7983 */ /* 0x000ea80000300a00 */
[----:B------:R-:W2:Y:S04]  /*12280*/  LDL.LU.64 R12, [R1+0xe78] ;  /* 0x000e7800010c7983 */ /* 0x000ea80000300a00 */
[----:B------:R-:W-:Y:S04]  /*12290*/  STL.64 [R1+0x440], R16 ;  /* 0x0004401001007387 */ /* 0x000fe80000100a00 */
[----:B------:R0:W-:Y:S04]  /*122a0*/  STL.64 [R1+0x448], R18 ;  /* 0x0004481201007387 */ /* 0x0001e80000100a00 */
[----:B0-----:R-:W2:Y:S02]  /*122b0*/  LDL.LU.64 R18, [R1+0xe70] ;  /* 0x000e700001127983 */ /* 0x001ea40000300a00 */
[----:B--2---:R-:W-:Y:S02]  /*122c0*/  HMMA.16816.F32.BF16 R16, R20, R18, R12 ;  /* 0x000000121410723c */ /* 0x004fe4000004180c */
[----:B------:R-:W2:-:S15]  /*122d0*/  LDL.LU.64 R14, [R1+0xe68] ;  /* 0x000e6800010e7983 */ /* 0x000e9e0000300a00 */
[----:B------:R-:W-:-:S06]  /*122e0*/  NOP ;  /* 0x0000000000007918 */ /* 0x000fcc0000000000 */
[----:B------:R-:W-:Y:S04]  /*122f0*/  STL.64 [R1+0x430], R16 ;  /* 0x0004301001007387 */ /* 0x000fe80000100a00 */
[----:B------:R0:W-:Y:S04]  /*12300*/  STL.64 [R1+0x438], R18 ;  /* 0x0004381201007387 */ /* 0x0001e80000100a00 */
[----:B0-----:R-:W4:Y:S04]  /*12310*/  LDL.LU.64 R18, [R1+0xe60] ;  /* 0x000e600001127983 */ /* 0x001f280000300a00 */
[----:B------:R-:W4:Y:S02]  /*12320*/  LDL.LU.64 R16, [R1+0xe58] ;  /* 0x000e580001107983 */ /* 0x000f240000300a00 */
[----:B----4-:R-:W-:-:S15]  /*12330*/  HMMA.16816.F32.BF16 R16, R20, R26, R16 ;  /* 0x0000001a1410723c */ /* 0x010fde0000041810 */
[----:B------:R-:W-:-:S08]  /*12340*/  NOP ;  /* 0x0000000000007918 */ /* 0x000fd00000000000 */
[----:B------:R-:W-:Y:S04]  /*12350*/  STL.64 [R1+0x420], R16 ;  /* 0x0004201001007387 */ /* 0x000fe80000100a00 */
[----:B------:R0:W-:Y:S04]  /*12360*/  STL.64 [R1+0x428], R18 ;  /* 0x0004281201007387 */ /* 0x0001e80000100a00 */
[----:B0-----:R-:W4:Y:S04]  /*12370*/  LDL.LU.64 R18, [R1+0xe50] ;  /* 0x000e500001127983 */ /* 0x001f280000300a00 */
[----:B------:R-:W4:Y:S04]  /*12380*/  LDL.LU.64 R16, [R1+0xe48] ;  /* 0x000e480001107983 */ /* 0x000f280000300a00 */
[----:B------:R0:W-:Y:S02]  /*12390*/  STL.64 [R1+0xde8], R26 ;  /* 0x000de81a01007387 */ /* 0x0001e40000100a00 */
[----:B0-----:R-:W-:-:S02]  /*123a0*/  IMAD.MOV.U32 R26, RZ, RZ, R0 ;  /* 0x000000ffff1a7224 */ /* 0x001fc400078e0000 */
[----:B------:R-:W-:Y:S01]  /*123b0*/  IMAD.MOV.U32 R27, RZ, RZ, R28 ;  /* 0x000000ffff1b7224 */ /* 0x000fe200078e001c */
[----:B------:R-:W2:Y:S06]  /*123c0*/  LDL.LU R0, [R1+0xe40] ;  /* 0x000e400001007983 */ /* 0x000eac0000300800 */
[C---:B----4-:R-:W-:Y:S01]  /*123d0*/  HMMA.16816.F32.BF16 R24, R20.reuse, R26, R16 ;  /* 0x0000001a1418723c */ /* 0x050fe20000041810 */
[----:B------:R-:W3:Y:S05]  /*123e0*/  LDL.LU.64 R18, [R1+0xe38] ;  /* 0x000e380001127983 */ /* 0x000eea0000300a00 */
[----:B---3--:R-:W-:Y:S01]  /*123f0*/  HMMA.16816.F32.BF16 R16, R20, R18, R4 ;  /* 0x000000121410723c */ /* 0x008fe20000041804 */
[----:B------:R-:W3:-:S15]  /*12400*/  LDL.LU R4, [R1+0x3e0] ;  /* 0x0003e00001047983 */ /* 0x000ede0000300800 */
[----:B------:R-:W-:-:S01]  /*12410*/  NOP ;  /* 0x0000000000007918 */ /* 0x000fc20000000000 */
[----:B------:R0:W-:Y:S04]  /*12420*/  STL.64 [R1+0x410], R24 ;  /* 0x0004101801007387 */ /* 0x0001e80000100a00 */
[----:B------:R1:W-:Y:S04]  /*12430*/  STL.64 [R1+0x418], R26 ;  /* 0x0004181a01007387 */ /* 0x0003e80000100a00 */
[----:B------:R4:W-:Y:S04]  /*12440*/  STL.64 [R1+0x400], R16 ;  /* 0x0004001001007387 */ /* 0x0009e80000100a00 */
[----:B------:R2:W-:Y:S04]  /*12450*/  STL.64 [R1+0x408], R18 ;  /* 0x0004081201007387 */ /* 0x0005e80000100a00 */
[----:B------:R-:W3:Y:S04]  /*12460*/  LDL.LU R5, [R1+0x3e4] ;  /* 0x0003e40001057983 */ /* 0x000ee80000300800 */
[----:B------:R-:W3:Y:S04]  /*12470*/  LDL.LU R6, [R1+0x3e8] ;  /* 0x0003e80001067983 */ /* 0x000ee80000300800 */
[----:B------:R-:W3:Y:S04]  /*12480*/  LDL.LU R7, [R1+0x3ec] ;  /* 0x0003ec0001077983 */ /* 0x000ee80000300800 */
[----:B0-----:R-:W3:Y:S04]  /*12490*/  LDL.LU R24, [R1+0x380] ;  /* 0x0003800001187983 */ /* 0x001ee80000300800 */
[----:B------:R-:W3:Y:S04]  /*124a0*/  LDL.LU R25, [R1+0x384] ;  /* 0x0003840001197983 */ /* 0x000ee80000300800 */
[----:B-1----:R-:W3:Y:S04]  /*124b0*/  LDL.LU R26, [R1+0x388] ;  /* 0x00038800011a7983 */ /* 0x002ee80000300800 */
[----:B------:R-:W3:Y:S04]  /*124c0*/  LDL.LU R27, [R1+0x38c] ;  /* 0x00038c00011b7983 */ /* 0x000ee80000300800 */
[----:B----4-:R-:W4:Y:S04]  /*124d0*/  LDL.LU R16, [R1+0x390] ;  /* 0x0003900001107983 */ /* 0x010f280000300800 */
[----:B------:R-:W4:Y:S04]  /*124e0*/  LDL.LU R17, [R1+0x394] ;  /* 0x0003940001117983 */ /* 0x000f280000300800 */
[----:B--2---:R-:W2:Y:S04]  /*124f0*/  LDL.LU R18, [R1+0x398] ;  /* 0x0003980001127983 */ /* 0x004ea80000300800 */
[----:B------:R-:W2:Y:S01]  /*12500*/  LDL.LU R19, [R1+0x39c] ;  /* 0x00039c0001137983 */ /* 0x000ea20000300800 */
[C---:B------:R-:W-:Y:S03]  /*12510*/  HMMA.16816.F32.BF16 R8, R20.reuse, R14, R8 ;  /* 0x0000000e1408723c */ /* 0x040fe60000041808 */
[----:B--2---:R-:W-:Y:S04]  /*12520*/  STL.64 [R1+0xe18], R18 ;  /* 0x000e181201007387 */ /* 0x004fe80000100a00 */
[----:B----4-:R0:W-:Y:S04]  /*12530*/  STL.64 [R1+0xe10], R16 ;  /* 0x000e101001007387 */ /* 0x0101e80000100a00 */
[----:B0-----:R-:W2:Y:S04]  /*12540*/  LDL.LU R16, [R1+0x320] ;  /* 0x0003200001107983 */ /* 0x001ea80000300800 */
[----:B------:R-:W2:Y:S04]  /*12550*/  LDL.LU R17, [R1+0x324] ;  /* 0x0003240001117983 */ /* 0x000ea80000300800 */
[----:B------:R-:W2:Y:S04]  /*12560*/  LDL.LU R18, [R1+0x328] ;  /* 0x0003280001127983 */ /* 0x000ea80000300800 */
[----:B------:R-:W2:Y:S04]  /*12570*/  LDL.LU R19, [R1+0x32c] ;  /* 0x00032c0001137983 */ /* 0x000ea80000300800 */
[----:B---3--:R0:W-:Y:S04]  /*12580*/  STL.64 [R1+0xdf8], R26 ;  /* 0x000df81a01007387 */ /* 0x0081e80000100a00 */
[----:B------:R-:W-:Y:S04]  /*12590*/  STL.64 [R1+0xdf0], R24 ;  /* 0x000df01801007387 */ /* 0x000fe80000100a00 */
[----:B0-----:R-:W3:Y:S04]  /*125a0*/  LDL.64 R26, [R1+0x68] ;  /* 0x00006800011a7983 */ /* 0x001ee80000100a00 */
[----:B------:R-:W-:Y:S04]  /*125b0*/  STL.64 [R1+0x3f0], R8 ;  /* 0x0003f00801007387 */ /* 0x000fe80000100a00 */
[----:B------:R0:W-:Y:S04]  /*125c0*/  STL.64 [R1+0x3f8], R10 ;  /* 0x0003f80a01007387 */ /* 0x0001e80000100a00 */
[----:B0-----:R-:W4:Y:S04]  /*125d0*/  LDL.LU.64 R10, [R1+0xe30] ;  /* 0x000e3000010a7983 */ /* 0x001f280000300a00 */
[----:B------:R-:W2:Y:S04]  /*125e0*/  LDL.LU.64 R8, [R1+0xe28] ;  /* 0x000e280001087983 */ /* 0x000ea80000300a00 */
[----:B------:R0:W-:Y:S04]  /*125f0*/  STL.64 [R1+0xda0], R14 ;  /* 0x000da00e01007387 */ /* 0x0001e80000100a00 */
[----:B0-----:R-:W3:Y:S04]  /*12600*/  LDL.LU.64 R14, [R1+0x28] ;  /* 0x00002800010e7983 */ /* 0x001ee80000300a00 */
[----:B---3--:R0:W-:Y:S04]  /*12610*/  STL.64 [R1+0xdb8], R14 ;  /* 0x000db80e01007387 */ /* 0x0081e80000100a00 */
[----:B0-----:R-:W3:Y:S01]  /*12620*/  LDL.64 R14, [R1+0x38] ;  /* 0x00003800010e7983 */ /* 0x001ee20000100a00 */
[C---:B----4-:R-:W-:Y:S03]  /*12630*/  HMMA.16816.F32.BF16 R4, R20.reuse, R10, R4 ;  /* 0x0000000a1404723c */ /* 0x050fe60000041804 */
[----:B---3--:R0:W-:Y:S04]  /*12640*/  STL.64 [R1+0xdd0], R14 ;  /* 0x000dd00e01007387 */ /* 0x0081e80000100a00 */
[----:B------:R-:W3:Y:S04]  /*12650*/  LDL.LU R12, [R1+0x370] ;  /* 0x00037000010c7983 */ /* 0x000ee80000300800 */
[----:B------:R-:W3:Y:S04]  /*12660*/  LDL.LU R13, [R1+0x374] ;  /* 0x00037400010d7983 */ /* 0x000ee80000300800 */
[----:B0-----:R-:W4:Y:S04]  /*12670*/  LDL.LU R14, [R1+0x378] ;  /* 0x00037800010e7983 */ /* 0x001f280000300800 */
[----:B------:R-:W4:Y:S04]  /*12680*/  LDL.LU R15, [R1+0x37c] ;  /* 0x00037c00010f7983 */ /* 0x000f280000300800 */
[----:B----4-:R0:W-:Y:S04]  /*12690*/  STL.64 [R1+0xde0], R14 ;  /* 0x000de00e01007387 */ /* 0x0101e80000100a00 */
[----:B---3--:R-:W-:Y:S04]  /*126a0*/  STL.64 [R1+0xdd8], R12 ;  /* 0x000dd80c01007387 */ /* 0x008fe80000100a00 */
[----:B0-----:R-:W3:Y:S04]  /*126b0*/  LDL.64 R14, [R1+0x58] ;  /* 0x00005800010e7983 */ /* 0x001ee80000100a00 */
[----:B------:R-:W-:Y:S04]  /*126c0*/  STL.64 [R1+0x3e0], R4 ;  /* 0x0003e00401007387 */ /* 0x000fe80000100a00 */
[----:B------:R0:W-:Y:S04]  /*126d0*/  STL.64 [R1+0x3e8], R6 ;  /* 0x0003e80601007387 */ /* 0x0001e80000100a00 */
[----:B0-----:R-:W4:Y:S04]  /*126e0*/  LDL.LU.64 R6, [R1+0xe20] ;  /* 0x000e200001067983 */ /* 0x001f280000300a00 */
[----:B------:R-:W-:Y:S04]  /*126f0*/  STL.64 [R1+0xdb0], R10 ;  /* 0x000db00a01007387 */ /* 0x000fe80000100a00 */
[----:B--2---:R0:W-:Y:S04]  /*12700*/  STL.64 [R1+0xda8], R8 ;  /* 0x000da80801007387 */ /* 0x0041e80000100a00 */
[----:B0-----:R-:W2:Y:S04]  /*12710*/  LDL.LU R8, [R1+0x350] ;  /* 0x0003500001087983 */ /* 0x001ea80000300800 */
[----:B------:R-:W2:Y:S04]  /*12720*/  LDL.LU R9, [R1+0x354] ;  /* 0x0003540001097983 */ /* 0x000ea80000300800 */
[----:B------:R-:W3:Y:S04]  /*12730*/  LDL.LU R10, [R1+0x358] ;  /* 0x00035800010a7983 */ /* 0x000ee80000300800 */
[----:B------:R-:W3:Y:S01]  /*12740*/  LDL.LU R11, [R1+0x35c] ;  /* 0x00035c00010b7983 */ /* 0x000ee20000300800 */
[----:B----4-:R-:W-:Y:S03]  /*12750*/  HMMA.16816.F32.BF16 R20, R20, R6, R16 ;  /* 0x000000061414723c */ /* 0x010fe60000041810 */
        /* <DEDUP_REMOVED lines=11> */
[----:B------:R-:W3:Y:S02]  /*12810*/  LDL.LU.64 R20, [R1+0xe00] ;  /* 0x000e000001147983 */ /* 0x000ee40000300a00 */
[----:B---3--:R-:W-:-:S15]  /*12820*/  HMMA.16816.F32.BF16 R16, R20, R26, R16 ;  /* 0x0000001a1410723c */ /* 0x008fde0000041810 */
[----:B------:R-:W-:-:S08]  /*12830*/  NOP ;  /* 0x0000000000007918 */ /* 0x000fd00000000000 */
[----:B------:R-:W-:Y:S04]  /*12840*/  STL.64 [R1+0x390], R16 ;  /* 0x0003901001007387 */ /* 0x000fe80000100a00 */
[----:B------:R0:W-:Y:S02]  /*12850*/  STL.64 [R1+0x398], R18 ;  /* 0x0003981201007387 */ /* 0x0001e40000100a00 */
[----:B0-----:R-:W-:Y:S02]  /*12860*/  IMAD.MOV.U32 R19, RZ, RZ, R26 ;  /* 0x000000ffff137224 */ /* 0x001fe400078e001a */
[----:B------:R-:W-:Y:S02]  /*12870*/  IMAD.MOV.U32 R18, RZ, RZ, R27 ;  /* 0x000000ffff127224 */ /* 0x000fe400078e001b */
[----:B------:R-:W3:Y:S04]  /*12880*/  LDL.LU.64 R26, [R1+0xdf8] ;  /* 0x000df800011a7983 */ /* 0x000ee80000300a00 */
[----:B------:R-:W3:Y:S02]  /*12890*/  LDL.LU.64 R24, [R1+0xdf0] ;  /* 0x000df00001187983 */ /* 0x000ee40000300a00 */
[----:B---3--:R-:W-:-:S15]  /*128a0*/  HMMA.16816.F32.BF16 R24, R20, R14, R24 ;  /* 0x0000000e1418723c */ /* 0x008fde0000041818 */
[----:B------:R-:W-:-:S08]  /*128b0*/  NOP ;  /* 0x0000000000007918 */ /* 0x000fd00000000000 */
[----:B------:R0:W-:Y:S04]  /*128c0*/  STL.64 [R1+0x380], R24 ;  /* 0x0003801801007387 */ /* 0x0001e80000100a00 */
[----:B------:R1:W-:Y:S01]  /*128d0*/  STL.64 [R1+0x388], R26 ;  /* 0x0003881a01007387 */ /* 0x0003e20000100a00 */
[----:B0-----:R-:W-:Y:S02]  /*128e0*/  IMAD.MOV.U32 R25, RZ, RZ, R14 ;  /* 0x000000ffff197224 */ /* 0x001fe400078e000e */
[----:B------:R-:W-:Y:S01]  /*128f0*/  IMAD.MOV.U32 R24, RZ, RZ, R15 ;  /* 0x000000ffff187224 */ /* 0x000fe200078e000f */
[----:B-1----:R-:W3:Y:S04]  /*12900*/  LDL.LU.64 R26, [R1+0xde8] ;  /* 0x000de800011a7983 */ /* 0x002ee80000300a00 */
[----:B------:R-:W3:Y:S04]  /*12910*/  LDL.LU.64 R14, [R1+0xde0] ;  /* 0x000de000010e7983 */ /* 0x000ee80000300a00 */
[----:B------:R-:W3:Y:S02]  /*12920*/  LDL.LU.64 R12, [R1+0xdd8] ;  /* 0x000dd800010c7983 */ /* 0x000ee40000300a00 */
[----:B---3--:R-:W-:-:S15]  /*12930*/  HMMA.16816.F32.BF16 R12, R20, R26, R12 ;  /* 0x0000001a140c723c */ /* 0x008fde000004180c */
[----:B------:R-:W-:-:S08]  /*12940*/  NOP ;  /* 0x0000000000007918 */ /* 0x000fd00000000000 */
[----:B------:R-:W-:Y:S04]  /*12950*/  STL.64 [R1+0x370], R12 ;  /* 0x0003700c01007387 */ /* 0x000fe80000100a00 */
[----:B------:R0:W-:Y:S04]  /*12960*/  STL.64 [R1+0x378], R14 ;  /* 0x0003780e01007387 */ /* 0x0001e80000100a00 */
[----:B0-----:R-:W2:Y:S04]  /*12970*/  LDL.LU.64 R14, [R1+0xdd0] ;  /* 0x000dd000010e7983 */ /* 0x001ea80000300a00 */
[----:B------:R-:W-:Y:S01]  /*12980*/  STL.64 [R1+0xd50], R26 ;  /* 0x000d501a01007387 */ /* 0x000fe20000100a00 */
        /* <DEDUP_REMOVED lines=8> */
[----:B--2---:R-:W-:Y:S06]  /*12a10*/  HMMA.16816.F32.BF16 R8, R20, R14, R8 ;  /* 0x0000000e1408723c */ /* 0x004fec0000041808 */
[----:B------:R-:W-:-:S02]  /*12a20*/  IMAD.MOV.U32 R5, RZ, RZ, R14 ;  /* 0x000000ffff057224 */ /* 0x000fc400078e000e */
[----:B------:R-:W-:-:S15]  /*12a30*/  IMAD.MOV.U32 R4, RZ, RZ, R15 ;  /* 0x000000ffff047224 */ /* 0x000fde00078e000f */
[----:B------:R-:W-:Y:S04]  /*12a40*/  STL.64 [R1+0x350], R8 ;  /* 0x0003500801007387 */ /* 0x000fe80000100a00 */
[----:B------:R0:W-:Y:S04]  /*12a50*/  STL.64 [R1+0x358], R10 ;  /* 0x0003580a01007387 */ /* 0x0001e80000100a00 */
[----:B0-----:R-:W2:Y:S04]  /*12a60*/  LDL.LU.64 R10, [R1+0xdb0] ;  /* 0x000db000010a7983 */ /* 0x001ea80000300a00 */
[----:B------:R-:W3:Y:S04]  /*12a70*/  LDL.LU.64 R8, [R1+0xda8] ;  /* 0x000da80001087983 */ /* 0x000ee80000300a00 */
[----:B------:R-:W4:Y:S04]  /*12a80*/  LDL.LU.64 R14, [R1+0xda0] ;  /* 0x000da000010e7983 */ /* 0x000f280000300a00 */
[----:B------:R-:W-:Y:S04]  /*12a90*/  STL.64 [R1+0xd98], R6 ;  /* 0x000d980601007387 */ /* 0x000fe80000100a00 */
[----:B------:R0:W-:Y:S04]  /*12aa0*/  STL.64 [R1+0xd90], R4 ;  /* 0x000d900401007387 */ /* 0x0001e80000100a00 */
[----:B0-----:R-:W4:Y:S04]  /*12ab0*/  LDL.LU R4, [R1+0x340] ;  /* 0x0003400001047983 */ /* 0x001f280000300800 */
[----:B------:R-:W4:Y:S04]  /*12ac0*/  LDL.LU R5, [R1+0x344] ;  /* 0x0003440001057983 */ /* 0x000f280000300800 */
[----:B------:R-:W4:Y:S04]  /*12ad0*/  LDL.LU R6, [R1+0x348] ;  /* 0x0003480001067983 */ /* 0x000f280000300800 */
[----:B------:R-:W4:Y:S02]  /*12ae0*/  LDL.LU R7, [R1+0x34c] ;  /* 0x00034c0001077983 */ /* 0x000f240000300800 */
[----:B----4-:R-:W-:-:S15]  /*12af0*/  HMMA.16816.F32.BF16 R4, R20, R14, R4 ;  /* 0x0000000e1404723c */ /* 0x010fde0000041804 */
[----:B------:R-:W-:-:S08]  /*12b00*/  NOP ;  /* 0x0000000000007918 */ /* 0x000fd00000000000 */
[----:B------:R0:W-:Y:S04]  /*12b10*/  STL.64 [R1+0x340], R4 ;  /* 0x0003400401007387 */ /* 0x0001e80000100a00 */
[----:B------:R-:W-:Y:S04]  /*12b20*/  STL.64 [R1+0x348], R6 ;  /* 0x0003480601007387 */ /* 0x000fe80000100a00 */
[----:B------:R-:W4:Y:S01]  /*12b30*/  LDL.LU R12, [R1+0x1e0] ;  /* 0x0001e000010c7983 */ /* 0x000f220000300800 */
[----:B0-----:R-:W-:-:S03]  /*12b40*/  IMAD.MOV.U32 R5, RZ, RZ, R14 ;  /* 0x000000ffff057224 */ /* 0x001fc600078e000e */
[----:B------:R-:W4:Y:S01]  /*12b50*/  LDL.LU R13, [R1+0x1e4] ;  /* 0x0001e400010d7983 */ /* 0x000f220000300800 */
[----:B------:R-:W-:-:S03]  /*12b60*/  IMAD.MOV.U32 R4, RZ, RZ, R15 ;  /* 0x000000ffff047224 */ /* 0x000fc600078e000f */
[----:B------:R-:W2:Y:S04]  /*12b70*/  LDL.LU R14, [R1+0x1e8] ;  /* 0x0001e800010e7983 */ /* 0x000ea80000300800 */
[----:B------:R-:W2:Y:S01]  /*12b80*/  LDL.LU R15, [R1+0x1ec] ;  /* 0x0001ec00010f7983 */ /* 0x000ea20000300800 */
[----:B------:R-:W-:Y:S02]  /*12b90*/  IMAD.MOV.U32 R26, RZ, RZ, R25 ;  /* 0x000000ffff1a7224 */ /* 0x000fe400078e0019 */
[----:B------:R-:W-:Y:S01]  /*12ba0*/  IMAD.MOV.U32 R27, RZ, RZ, R24 ;  /* 0x000000ffff1b7224 */ /* 0x000fe200078e0018 */
[----:B--2---:R0:W-:Y:S04]  /*12bb0*/  STL.64 [R1+0xd08], R14 ;  /* 0x000d080e01007387 */ /* 0x0041e80000100a00 */
[----:B----4-:R1:W-:Y:S01]  /*12bc0*/  STL.64 [R1+0xd00], R12 ;  /* 0x000d000c01007387 */ /* 0x0103e20000100a00 */
[----:B0-----:R-:W-:-:S02]  /*12bd0*/  IMAD.MOV.U32 R15, RZ, RZ, R4 ;  /* 0x000000ffff0f7224 */ /* 0x001fc400078e0004 */
[----:B------:R-:W-:Y:S01]  /*12be0*/  IMAD.MOV.U32 R14, RZ, RZ, R5 ;  /* 0x000000ffff0e7224 */ /* 0x000fe200078e0005 */
[----:B------:R-:W2:Y:S04]  /*12bf0*/  LDL.LU R4, [R1+0x330] ;  /* 0x0003300001047983 */ /* 0x000ea80000300800 */
[----:B------:R-:W2:Y:S04]  /*12c00*/  LDL.LU R5, [R1+0x334] ;  /* 0x0003340001057983 */ /* 0x000ea80000300800 */
[----:B------:R-:W2:Y:S04]  /*12c10*/  LDL.LU R6, [R1+0x338] ;  /* 0x0003380001067983 */ /* 0x000ea80000300800 */
[----:B------:R-:W2:Y:S04]  /*12c20*/  LDL.LU R7, [R1+0x33c] ;  /* 0x00033c0001077983 */ /* 0x000ea80000300800 */
[----:B------:R-:W-:Y:S04]  /*12c30*/  STL.64 [R1+0xd68], R26 ;  /* 0x000d681a01007387 */ /* 0x000fe80000100a00 */
[----:B------:R0:W-:Y:S04]  /*12c40*/  STL.64 [R1+0xd20], R14 ;  /* 0x000d200e01007387 */ /* 0x0001e80000100a00 */
[----:B-1----:R-:W4:Y:S04]  /*12c50*/  LDL.LU R12, [R1+0x200] ;  /* 0x00020000010c7983 */ /* 0x002f280000300800 */
[----:B------:R-:W4:Y:S04]  /*12c60*/  LDL.LU R13, [R1+0x204] ;  /* 0x00020400010d7983 */ /* 0x000f280000300800 */
[----:B0-----:R-:W3:Y:S04]  /*12c70*/  LDL.LU R14, [R1+0x208] ;  /* 0x00020800010e7983 */ /* 0x001ee80000300800 */
[----:B------:R-:W3:Y:S01]  /*12c80*/  LDL.LU R15, [R1+0x20c] ;  /* 0x00020c00010f7983 */ /* 0x000ee20000300800 */
[----:B------:R-:W-:-:S02]  /*12c90*/  IMAD.MOV.U32 R27, RZ, RZ, R18 ;  /* 0x000000ffff1b7224 */ /* 0x000fc400078e0012 */
[----:B------:R-:W-:Y:S01]  /*12ca0*/  IMAD.MOV.U32 R26, RZ, RZ, R19 ;  /* 0x000000ffff1a7224 */ /* 0x000fe200078e0013 */
[----:B---3--:R0:W-:Y:S04]  /*12cb0*/  STL.64 [R1+0xd30], R14 ;  /* 0x000d300e01007387 */ /* 0x0081e80000100a00 */
[----:B----4-:R1:W-:Y:S01]  /*12cc0*/  STL.64 [R1+0xd28], R12 ;  /* 0x000d280c01007387 */ /* 0x0103e20000100a00 */
[----:B0-----:R-:W-:Y:S02]  /*12cd0*/  IMAD.MOV.U32 R14, RZ, RZ, R17 ;  /* 0x000000ffff0e7224 */ /* 0x001fe400078e0011 */
[----:B------:R-:W-:Y:S02]  /*12ce0*/  IMAD.MOV.U32 R15, RZ, RZ, R16 ;  /* 0x000000ffff0f7224 */ /* 0x000fe400078e0010 */
[----:B------:R-:W3:Y:S04]  /*12cf0*/  LDL.LU R16, [R1+0x270] ;  /* 0x0002700001107983 */ /* 0x000ee80000300800 */
[----:B------:R-:W3:Y:S04]  /*12d00*/  LDL.LU R17, [R1+0x274] ;  /* 0x0002740001117983 */ /* 0x000ee80000300800 */
[----:B------:R-:W3:Y:S04]  /*12d10*/  LDL.LU R18, [R1+0x278] ;  /* 0x0002780001127983 */ /* 0x000ee80000300800 */
[----:B------:R-:W3:Y:S04]  /*12d20*/  LDL.LU R19, [R1+0x27c] ;  /* 0x00027c0001137983 */ /* 0x000ee80000300800 */
[----:B------:R0:W-:Y:S04]  /*12d30*/  STL.64 [R1+0xd48], R14 ;  /* 0x000d480e01007387 */ /* 0x0001e80000100a00 */
[----:B-1----:R-:W4:Y:S04]  /*12d40*/  LDL.LU R12, [R1+0x220] ;  /* 0x00022000010c7983 */ /* 0x002f280000300800 */
[----:B------:R-:W4:Y:S04]  /*12d50*/  LDL.LU R13, [R1+0x224] ;  /* 0x00022400010d7983 */ /* 0x000f280000300800 */
[----:B0-----:R-:W3:Y:S04]  /*12d60*/  LDL.LU R14, [R1+0x228] ;  /* 0x00022800010e7983 */ /* 0x001ee80000300800 */
[----:B------:R-:W3:Y:S01]  /*12d70*/  LDL.LU R15, [R1+0x22c] ;  /* 0x00022c00010f7983 */ /* 0x000ee20000300800 */
[C---:B--2---:R-:W-:Y:S03]  /*12d80*/  HMMA.16816.F32.BF16 R4, R20.reuse, R10, R4 ;  /* 0x0000000a1404723c */ /* 0x044fe60000041804 */
[----:B---3--:R-:W-:Y:S04]  /*12d90*/  STL.64 [R1+0xd60], R14 ;  /* 0x000d600e01007387 */ /* 0x008fe80000100a00 */
[----:B----4-:R0:W-:Y:S04]  /*12da0*/  STL.64 [R1+0xd58], R12 ;  /* 0x000d580c01007387 */ /* 0x0101e80000100a00 */
[----:B0-----:R-:W2:Y:S04]  /*12db0*/  LDL.LU R12, [R1+0x230] ;  /* 0x00023000010c7983 */ /* 0x001ea80000300800 */
[----:B------:R-:W2:Y:S04]  /*12dc0*/  LDL.LU R13, [R1+0x234] ;  /* 0x00023400010d7983 */ /* 0x000ea80000300800 */
[----:B------:R-:W3:Y:S04]  /*12dd0*/  LDL.LU R14, [R1+0x238] ;  /* 0x00023800010e7983 */ /* 0x000ee80000300800 */
        /* <DEDUP_REMOVED lines=10> */
[----:B------:R-:W4:Y:S04]  /*12e80*/  LDL.LU.64 R4, [R1+0xd90] ;  /* 0x000d900001047983 */ /* 0x000f280000300a00 */
[----:B------:R-:W-:Y:S04]  /*12e90*/  STL.64 [R1+0xd18], R10 ;  /* 0x000d180a01007387 */ /* 0x000fe80000100a00 */
[----:B------:R0:W-:Y:S04]  /*12ea0*/  STL.64 [R1+0xd10], R8 ;  /* 0x000d100801007387 */ /* 0x0001e80000100a00 */
[----:B0-----:R-:W2:Y:S04]  /*12eb0*/  LDL.LU R8, [R1+0x1f0] ;  /* 0x0001f00001087983 */ /* 0x001ea80000300800 */
[----:B------:R-:W2:Y:S04]  /*12ec0*/  LDL.LU R9, [R1+0x1f4] ;  /* 0x0001f40001097983 */ /* 0x000ea80000300800 */
[----:B------:R-:W4:Y:S04]  /*12ed0*/  LDL.LU R10, [R1+0x1f8] ;  /* 0x0001f800010a7983 */ /* 0x000f280000300800 */
[----:B------:R-:W4:Y:S01]  /*12ee0*/  LDL.LU R11, [R1+0x1fc] ;  /* 0x0001fc00010b7983 */ /* 0x000f220000300800 */
[----:B---3--:R-:W-:Y:S03]  /*12ef0*/  HMMA.16816.F32.BF16 R20, R20, R6, R16 ;  /* 0x000000061414723c */ /* 0x008fe60000041810 */
[----:B----4-:R-:W-:Y:S04]  /*12f00*/  STL.64 [R1+0xd40], R10 ;  /* 0x000d400a01007387 */ /* 0x010fe80000100a00 */
        /* <DEDUP_REMOVED lines=8> */
[----:B------:R-:W-:Y:S01]  /*12f90*/  STL.64 [R1+0x278], R22 ;  /* 0x0002781601007387 */ /* 0x000fe20000100a00 */
[----:B---3--:R-:W-:Y:S03]  /*12fa0*/  HMMA.16816.F32.BF16 R24, R16, R26, R12 ;  /* 0x0000001a1018723c */ /* 0x008fe6000004180c */
[----:B------:R-:W3:Y:S04]  /*12fb0*/  LDL.LU.64 R14, [R1+0xd78] ;  /* 0x000d7800010e7983 */ /* 0x000ee80000300a00 */
[----:B------:R-:W3:-:S15]  /*12fc0*/  LDL.LU.64 R12, [R1+0xd70] ;  /* 0x000d7000010c7983 */ /* 0x000ede0000300a00 */
[----:B------:R-:W-:-:S01]  /*12fd0*/  NOP ;  /* 0x0000000000007918 */ /* 0x000fc20000000000 */
[----:B------:R-:W-:Y:S04]  /*12fe0*/  STL.64 [R1+0x240], R24 ;  /* 0x0002401801007387 */ /* 0x000fe80000100a00 */
[----:B------:R0:W-:Y:S04]  /*12ff0*/  STL.64 [R1+0x248], R26 ;  /* 0x0002481a01007387 */ /* 0x0001e80000100a00 */
[----:B0-----:R-:W3:Y:S02]  /*13000*/  LDL.LU.64 R26, [R1+0xd68] ;  /* 0x000d6800011a7983 */ /* 0x001ee40000300a00 */
[----:B---3--:R-:W-:Y:S02]  /*13010*/  HMMA.16816.F32.BF16 R24, R16, R26, R12 ;  /* 0x0000001a1018723c */ /* 0x008fe4000004180c */
[----:B------:R-:W3:Y:S04]  /*13020*/  LDL.LU.64 R14, [R1+0xd60] ;  /* 0x000d6000010e7983 */ /* 0x000ee80000300a00 */
[----:B------:R-:W3:-:S15]  /*13030*/  LDL.LU.64 R12, [R1+0xd58] ;  /* 0x000d5800010c7983 */ /* 0x000ede0000300a00 */
[----:B------:R-:W-:-:S02]  /*13040*/  NOP ;  /* 0x0000000000007918 */ /* 0x000fc40000000000 */
[----:B------:R-:W-:Y:S04]  /*13050*/  STL.64 [R1+0x230], R24 ;  /* 0x0002301801007387 */ /* 0x000fe80000100a00 */
[----:B------:R0:W-:Y:S04]  /*13060*/  STL.64 [R1+0x238], R26 ;  /* 0x0002381a01007387 */ /* 0x0001e80000100a00 */
[----:B0-----:R-:W3:Y:S01]  /*13070*/  LDL.LU.64 R26, [R1+0xd50] ;  /* 0x000d5000011a7983 */ /* 0x001ee20000300a00 */
[----:B------:R-:W-:Y:S02]  /*13080*/  IMAD.MOV.U32 R22, RZ, RZ, R5 ;  /* 0x000000ffff167224 */ /* 0x000fe400078e0005 */
[----:B------:R-:W-:Y:S01]  /*13090*/  IMAD.MOV.U32 R23, RZ, RZ, R4 ;  /* 0x000000ffff177224 */ /* 0x000fe200078e0004 */
[----:B---3--:R-:W-:Y:S06]  /*130a0*/  HMMA.16816.F32.BF16 R12, R16, R26, R12 ;  /* 0x0000001a100c723c */ /* 0x008fec000004180c */
[----:B------:R-:W-:-:S02]  /*130b0*/  IMAD.MOV.U32 R5, RZ, RZ, R26 ;  /* 0x000000ffff057224 */ /* 0x000fc400078e001a */
[----:B------:R-:W-:-:S15]  /*130c0*/  IMAD.MOV.U32 R4, RZ, RZ, R27 ;  /* 0x000000ffff047224 */ /* 0x000fde00078e001b */
[----:B------:R-:W-:Y:S04]  /*130d0*/  STL.64 [R1+0x220], R12 ;  /* 0x0002200c01007387 */ /* 0x000fe80000100a00 */
[----:B------:R0:W-:Y:S04]  /*130e0*/  STL.64 [R1+0x228], R14 ;  /* 0x0002280e01007387 */ /* 0x0001e80000100a00 */
[----:B0-----:R-:W2:Y:S04]  /*130f0*/  LDL.LU.64 R14, [R1+0xd48] ;  /* 0x000d4800010e7983 */ /* 0x001ea80000300a00 */
[----:B------:R-:W3:Y:S04]  /*13100*/  LDL.LU R24, [R1+0x1a0] ;  /* 0x0001a00001187983 */ /* 0x000ee80000300800 */
[----:B------:R-:W3:Y:S04]  /*13110*/  LDL.LU R25, [R1+0x1a4] ;  /* 0x0001a40001197983 */ /* 0x000ee80000300800 */
[----:B------:R-:W4:Y:S04]  /*13120*/  LDL.LU R26, [R1+0x1a8] ;  /* 0x0001a800011a7983 */ /* 0x000f280000300800 */
[----:B------:R-:W4:Y:S04]  /*13130*/  LDL.LU R27, [R1+0x1ac] ;  /* 0x0001ac00011b7983 */ /* 0x000f280000300800 */
[----:B----4-:R-:W-:Y:S04]  /*13140*/  STL.64 [R1+0xcd8], R26 ;  /* 0x000cd81a01007387 */ /* 0x010fe80000100a00 */
[----:B---3--:R0:W-:Y:S04]  /*13150*/  STL.64 [R1+0xcd0], R24 ;  /* 0x000cd01801007387 */ /* 0x0081e80000100a00 */
[----:B0-----:R-:W3:Y:S04]  /*13160*/  LDL.LU R24, [R1+0x1b0] ;  /* 0x0001b00001187983 */ /* 0x001ee80000300800 */
[----:B------:R-:W3:Y:S04]  /*13170*/  LDL.LU R25, [R1+0x1b4] ;  /* 0x0001b40001197983 */ /* 0x000ee80000300800 */
[----:B------:R-:W4:Y:S04]  /*13180*/  LDL.LU R26, [R1+0x1b8] ;  /* 0x0001b800011a7983 */ /* 0x000f280000300800 */
[----:B------:R-:W4:Y:S01]  /*13190*/  LDL.LU R27, [R1+0x1bc] ;  /* 0x0001bc00011b7983 */ /* 0x000f220000300800 */
[C---:B--2---:R-:W-:Y:S03]  /*131a0*/  HMMA.16816.F32.BF16 R12, R16.reuse, R14, R8 ;  /* 0x0000000e100c723c */ /* 0x044fe60000041808 */
[----:B----4-:R0:W-:Y:S04]  /*131b0*/  STL.64 [R1+0xce8], R26 ;  /* 0x000ce81a01007387 */ /* 0x0101e80000100a00 */
[----:B---3--:R-:W-:Y:S04]  /*131c0*/  STL.64 [R1+0xce0], R24 ;  /* 0x000ce01801007387 */ /* 0x008fe80000100a00 */
[----:B0-----:R-:W2:Y:S04]  /*131d0*/  LDL.LU.64 R26, [R1+0x68] ;  /* 0x00006800011a7983 */ /* 0x001ea80000300a00 */
[----:B------:R-:W3:Y:S04]  /*131e0*/  LDL.LU.64 R10, [R1+0xd40] ;  /* 0x000d4000010a7983 */ /* 0x000ee80000300a00 */
[----:B------:R-:W3:Y:S04]  /*131f0*/  LDL.LU.64 R8, [R1+0xd38] ;  /* 0x000d380001087983 */ /* 0x000ee80000300a00 */
        /* <DEDUP_REMOVED lines=8> */
[----:B0-----:R-:W3:Y:S04]  /*13280*/  LDL.LU.64 R14, [R1+0xd20] ;  /* 0x000d2000010e7983 */ /* 0x001ee80000300a00 */
[----:B------:R0:W-:Y:S04]  /*13290*/  STL.64 [R1+0xcb8], R22 ;  /* 0x000cb81601007387 */ /* 0x0001e80000100a00 */
[----:B------:R-:W4:Y:S04]  /*132a0*/  LDL.LU R20, [R1+0x100] ;  /* 0x0001000001147983 */ /* 0x000f280000300800 */
[----:B------:R-:W4:Y:S04]  /*132b0*/  LDL.LU R21, [R1+0x104] ;  /* 0x0001040001157983 */ /* 0x000f280000300800 */
[----:B0-----:R-:W4:Y:S04]  /*132c0*/  LDL.LU R22, [R1+0x108] ;  /* 0x0001080001167983 */ /* 0x001f280000300800 */
[----:B------:R-:W4:Y:S01]  /*132d0*/  LDL.LU R23, [R1+0x10c] ;  /* 0x00010c0001177983 */ /* 0x000f220000300800 */
[----:B---3--:R-:W-:Y:S03]  /*132e0*/  HMMA.16816.F32.BF16 R12, R16, R14, R8 ;  /* 0x0000000e100c723c */ /* 0x008fe60000041808 */
[----:B------:R-:W3:Y:S04]  /*132f0*/  LDL.LU.64 R10, [R1+0xd18] ;  /* 0x000d1800010a7983 */ /* 0x000ee80000300a00 */
[----:B------:R-:W2:-:S15]  /*13300*/  LDL.LU.64 R8, [R1+0xd10] ;  /* 0x000d100001087983 */ /* 0x000e9e0000300a00 */
[----:B------:R-:W-:-:S01]  /*13310*/  NOP ;  /* 0x0000000000007918 */ /* 0x000fc20000000000 */
[----:B------:R-:W-:Y:S04]  /*13320*/  STL.64 [R1+0x1f0], R12 ;  /* 0x0001f00c01007387 */ /* 0x000fe80000100a00 */
[----:B------:R0:W-:Y:S04]  /*13330*/  STL.64 [R1+0x1f8], R14 ;  /* 0x0001f80e01007387 */ /* 0x0001e80000100a00 */
[----:B0-----:R-:W3:Y:S04]  /*13340*/  LDL.LU.64 R14, [R1+0xd08] ;  /* 0x000d0800010e7983 */ /* 0x001ee80000300a00 */
[----:B------:R-:W3:Y:S02]  /*13350*/  LDL.LU.64 R12, [R1+0xd00] ;  /* 0x000d0000010c7983 */ /* 0x000ee40000300a00 */
[C---:B---3--:R-:W-:Y:S06]  /*13360*/  HMMA.16816.F32.BF16 R12, R16.reuse, R10, R12 ;  /* 0x0000000a100c723c */ /* 0x048fec000004180c */
[----:B----4-:R-:W-:-:S15]  /*13370*/  HMMA.16816.F32.BF16 R16, R16, R6, R20 ;  /* 0x000000061010723c */ /* 0x010fde0000041814 */
[----:B------:R-:W-:-:S02]  /*13380*/  NOP ;  /* 0x0000000000007918 */ /* 0x000fc40000000000 */
[----:B------:R-:W-:Y:S04]  /*13390*/  STL.64 [R1+0x1e0], R12 ;  /* 0x0001e00c01007387 */ /* 0x000fe80000100a00 */
[----:B------:R0:W-:Y:S04]  /*133a0*/  STL.64 [R1+0x1e8], R14 ;  /* 0x0001e80e01007387 */ /* 0x0001e80000100a00 */
[----:B0-----:R-:W3:Y:S04]  /*133b0*/  LDL.LU.64 R14, [R1+0xcf8] ;  /* 0x000cf800010e7983 */ /* 0x001ee80000300a00 */
[----:B------:R-:W3:Y:S04]  /*133c0*/  LDL.LU.64 R12, [R1+0xcf0] ;  /* 0x000cf000010c7983 */ /* 0x000ee80000300a00 */
[----:B------:R-:W-:Y:S04]  /*133d0*/  STL.64 [R1+0xc98], R10 ;  /* 0x000c980a01007387 */ /* 0x000fe80000100a00 */
[----:B--2---:R0:W-:Y:S04]  /*133e0*/  STL.64 [R1+0xc90], R8 ;  /* 0x000c900801007387 */ /* 0x0041e80000100a00 */
[----:B0-----:R-:W3:Y:S04]  /*133f0*/  LDL.LU R8, [R1+0x1c0] ;  /* 0x0001c00001087983 */ /* 0x001ee80000300800 */
[----:B------:R-:W3:Y:S04]  /*13400*/  LDL.LU R9, [R1+0x1c4] ;  /* 0x0001c40001097983 */ /* 0x000ee80000300800 */
[----:B------:R-:W3:Y:S04]  /*13410*/  LDL.LU R10, [R1+0x1c8] ;  /* 0x0001c800010a7983 */ /* 0x000ee80000300800 */
[----:B------:R-:W3:Y:S04]  /*13420*/  LDL.LU R11, [R1+0x1cc] ;  /* 0x0001cc00010b7983 */ /* 0x000ee80000300800 */
[----:B------:R0:W-:Y:S04]  /*13430*/  STL.64 [R1+0xca0], R6 ;  /* 0x000ca00601007387 */ /* 0x0001e80000100a00 */
[----:B0-----:R-:W2:Y:S04]  /*13440*/  LDL.LU.64 R6, [R1+0x58] ;  /* 0x0000580001067983 */ /* 0x001ea80000300a00 */
[----:B------:R0:W-:Y:S04]  /*13450*/  STL.64 [R1+0x470], R16 ;  /* 0x0004701001007387 */ /* 0x0001e80000100a00 */
[----:B------:R1:W-:Y:S04]  /*13460*/  STL.64 [R1+0x478], R18 ;  /* 0x0004781201007387 */ /* 0x0003e80000100a00 */
[----:B0-----:R-:W4:Y:S04]  /*13470*/  LDL.LU R16, [R1+0xa0] ;  /* 0x0000a00001107983 */ /* 0x001f280000300800 */
[----:B------:R-:W4:Y:S04]  /*13480*/  LDL.LU R17, [R1+0xa4] ;  /* 0x0000a40001117983 */ /* 0x000f280000300800 */
[----:B-1----:R-:W3:Y:S04]  /*13490*/  LDL.LU R18, [R1+0xa8] ;  /* 0x0000a80001127983 */ /* 0x002ee80000300800 */
[----:B------:R-:W3:Y:S04]  /*134a0*/  LDL.LU R19, [R1+0xac] ;  /* 0x0000ac0001137983 */ /* 0x000ee80000300800 */
[----:B---3--:R-:W-:Y:S04]  /*134b0*/  STL.64 [R1+0xc20], R18 ;  /* 0x000c201201007387 */ /* 0x008fe80000100a00 */
[----:B----4-:R0:W-:Y:S04]  /*134c0*/  STL.64 [R1+0xc18], R16 ;  /* 0x000c181001007387 */ /* 0x0101e80000100a00 */
[----:B0-----:R-:W3:Y:S04]  /*134d0*/  LDL.LU R16, [R1+0xb0] ;  /* 0x0000b00001107983 */ /* 0x001ee80000300800 */
[----:B------:R-:W3:Y:S04]  /*134e0*/  LDL.LU R17, [R1+0xb4] ;  /* 0x0000b40001117983 */ /* 0x000ee80000300800 */
[----:B------:R-:W4:Y:S04]  /*134f0*/  LDL.LU R18, [R1+0xb8] ;  /* 0x0000b80001127983 */ /* 0x000f280000300800 */
[----:B------:R-:W4:Y:S01]  /*13500*/  LDL.LU R19, [R1+0xbc] ;  /* 0x0000bc0001137983 */ /* 0x000f220000300800 */
[----:B------:R-:W-:Y:S03]  /*13510*/  HMMA.16816.F32.BF16 R8, R12, R26, R8 ;  /* 0x0000001a0c08723c */ /* 0x000fe60000041808 */
[----:B----4-:R-:W-:Y:S04]  /*13520*/  STL.64 [R1+0xc30], R18 ;  /* 0x000c301201007387 */ /* 0x010fe80000100a00 */
[----:B---3--:R-:W-:Y:S04]  /*13530*/  STL.64 [R1+0xc28], R16 ;  /* 0x000c281001007387 */ /* 0x008fe80000100a00 */
[----:B------:R-:W3:-:S12]  /*13540*/  LDL.LU.64 R22, [R1+0x38] ;  /* 0x0000380001167983 */ /* 0x000ed80000300a00 */
[----:B------:R0:W-:Y:S04]  /*13550*/  STL.64 [R1+0x1c0], R8 ;  /* 0x0001c00801007387 */ /* 0x0001e80000100a00 */
[----:B------:R-:W-:Y:S01]  /*13560*/  STL.64 [R1+0x1c8], R10 ;  /* 0x0001c80a01007387 */ /* 0x000fe20000100a00 */
[----:B0-----:R-:W-:Y:S02]  /*13570*/  IMAD.MOV.U32 R9, RZ, RZ, R26 ;  /* 0x000000ffff097224 */ /* 0x001fe400078e001a */
[----:B------:R-:W-:Y:S02]  /*13580*/  IMAD.MOV.U32 R8, RZ, RZ, R27 ;  /* 0x000000ffff087224 */ /* 0x000fe400078e001b */
[----:B------:R-:W2:Y:S04]  /*13590*/  LDL.LU.64 R26, [R1+0xce8] ;  /* 0x000ce800011a7983 */ /* 0x000ea80000300a00 */
[----:B------:R-:W2:Y:S02]  /*135a0*/  LDL.LU.64 R24, [R1+0xce0] ;  /* 0x000ce00001187983 */ /* 0x000ea40000300a00 */
[----:B--2---:R-:W-:-:S15]  /*135b0*/  HMMA.16816.F32.BF16 R24, R12, R6, R24 ;  /* 0x000000060c18723c */ /* 0x004fde0000041818 */
[----:B------:R-:W-:-:S08]  /*135c0*/  NOP ;  /* 0x0000000000007918 */ /* 0x000fd00000000000 */
[----:B------:R-:W-:Y:S04]  /*135d0*/  STL.64 [R1+0x1b0], R24 ;  /* 0x0001b01801007387 */ /* 0x000fe80000100a00 */
[----:B------:R0:W-:Y:S04]  /*135e0*/  STL.64 [R1+0x1b8], R26 ;  /* 0x0001b81a01007387 */ /* 0x0001e80000100a00 */
[----:B0-----:R-:W2:Y:S04]  /*135f0*/  LDL.LU.64 R26, [R1+0xcd8] ;  /* 0x000cd800011a7983 */ /* 0x001ea80000300a00 */
[----:B------:R-:W2:Y:S01]  /*13600*/  LDL.LU.64 R24, [R1+0xcd0] ;  /* 0x000cd00001187983 */ /* 0x000ea20000300a00 */
[----:B------:R-:W-:-:S02]  /*13610*/  IMAD.MOV.U32 R18, RZ, RZ, R5 ;  /* 0x000000ffff127224 */ /* 0x000fc400078e0005 */
[----:B------:R-:W-:Y:S02]  /*13620*/  IMAD.MOV.U32 R19, RZ, RZ, R4 ;  /* 0x000000ffff137224 */ /* 0x000fe400078e0004 */
[----:B------:R-:W-:Y:S02]  /*13630*/  IMAD.MOV.U32 R17, RZ, RZ, R6 ;  /* 0x000000ffff117224 */ /* 0x000fe400078e0006 */
[----:B------:R-:W-:-:S03]  /*13640*/  IMAD.MOV.U32 R16, RZ, RZ, R7 ;  /* 0x000000ffff107224 */ /* 0x000fc600078e0007 */
[----:B--2---:R-:W-:Y:S01]  /*13650*/  HMMA.16816.F32.BF16 R4, R12, R18, R24 ;  /* 0x000000120c04723c */ /* 0x004fe20000041818 */
[----:B------:R-:W2:-:S15]  /*13660*/  LDL.LU R24, [R1+0xf0] ;  /* 0x0000f00001187983 */ /* 0x000e9e0000300800 */
[----:B------:R-:W-:-:S07]  /*13670*/  NOP ;  /* 0x0000000000007918 */ /* 0x000fce0000000000 */
[----:B------:R0:W-:Y:S04]  /*13680*/  STL.64 [R1+0x1a0], R4 ;  /* 0x0001a00401007387 */ /* 0x0001e80000100a00 */
[----:B------:R1:W-:Y:S04]  /*13690*/  STL.64 [R1+0x1a8], R6 ;  /* 0x0001a80601007387 */ /* 0x0003e80000100a00 */
[----:B------:R-:W2:Y:S04]  /*136a0*/  LDL.LU R25, [R1+0xf4] ;  /* 0x0000f40001197983 */ /* 0x000ea80000300800 */
[----:B------:R-:W4:Y:S04]  /*136b0*/  LDL.LU R26, [R1+0xf8] ;  /* 0x0000f800011a7983 */ /* 0x000f280000300800 */
[----:B------:R-:W4:Y:S04]  /*136c0*/  LDL.LU R27, [R1+0xfc] ;  /* 0x0000fc00011b7983 */ /* 0x000f280000300800 */
[----:B0-----:R-:W3:Y:S04]  /*136d0*/  LDL.LU R4, [R1+0x170] ;  /* 0x0001700001047983 */ /* 0x001ee80000300800 */
[----:B------:R-:W3:Y:S04]  /*136e0*/  LDL.LU R5, [R1+0x174] ;  /* 0x0001740001057983 */ /* 0x000ee80000300800 */
[----:B-1----:R-:W2:Y:S04]  /*136f0*/  LDL.LU R6, [R1+0x178] ;  /* 0x0001780001067983 */ /* 0x002ea80000300800 */
[----:B------:R-:W2:Y:S04]  /*13700*/  LDL.LU R7, [R1+0x17c] ;  /* 0x00017c0001077983 */ /* 0x000ea80000300800 */
[----:B--2---:R-:W-:Y:S04]  /*13710*/  STL.64 [R1+0xcb0], R6 ;  /* 0x000cb00601007387 */ /* 0x004fe80000100a00 */
[----:B---3--:R0:W-:Y:S04]  /*13720*/  STL.64 [R1+0xca8], R4 ;  /* 0x000ca80401007387 */ /* 0x0081e80000100a00 */
        /* <DEDUP_REMOVED lines=10> */
[----:B------:R-:W3:Y:S04]  /*137d0*/  LDL.LU.64 R10, [R1+0x18] ;  /* 0x00001800010a7983 */ /* 0x000ee80000300a00 */
[----:B----4-:R-:W-:Y:S04]  /*137e0*/  STL.64 [R1+0xc88], R26 ;  /* 0x000c881a01007387 */ /* 0x010fe80000100a00 */
[----:B------:R0:W-:Y:S04]  /*137f0*/  STL.64 [R1+0xc80], R24 ;  /* 0x000c801801007387 */ /* 0x0001e80000100a00 */
[----:B0-----:R-:W4:Y:S04]  /*13800*/  LDL.LU R24, [R1+0x160] ;  /* 0x0001600001187983 */ /* 0x001f280000300800 */
[----:B------:R-:W4:Y:S04]  /*13810*/  LDL.LU R25, [R1+0x164] ;  /* 0x0001640001197983 */ /* 0x000f280000300800 */
[----:B------:R-:W4:Y:S04]  /*13820*/  LDL.LU R26, [R1+0x168] ;  /* 0x00016800011a7983 */ /* 0x000f280000300800 */
[----:B------:R-:W4:Y:S04]  /*13830*/  LDL.LU R27, [R1+0x16c] ;  /* 0x00016c00011b7983 */ /* 0x000f280000300800 */
[----:B------:R0:W-:Y:S02]  /*13840*/  STL.64 [R1+0xc40], R18 ;  /* 0x000c401201007387 */ /* 0x0001e40000100a00 */
[----:B0-----:R-:W-:-:S02]  /*13850*/  IMAD.MOV.U32 R18, RZ, RZ, R17 ;  /* 0x000000ffff127224 */ /* 0x001fc400078e0011 */
[----:B------:R-:W-:Y:S02]  /*13860*/  IMAD.MOV.U32 R19, RZ, RZ, R16 ;  /* 0x000000ffff137224 */ /* 0x000fe400078e0010 */
[----:B------:R-:W-:-:S03]  /*13870*/  IMAD.MOV.U32 R17, RZ, RZ, R22 ;  /* 0x000000ffff117224 */ /* 0x000fc600078e0016 */
[----:B------:R-:W-:Y:S01]  /*13880*/  STL.64 [R1+0xc58], R18 ;  /* 0x000c581201007387 */ /* 0x000fe20000100a00 */
        /* <DEDUP_REMOVED lines=12> */
[----:B0-----:R-:W3:Y:S04]  /*13950*/  LDL.LU.64 R6, [R1+0xcb0] ;  /* 0x000cb00001067983 */ /* 0x001ee80000300a00 */
[----:B------:R-:W3:Y:S04]  /*13960*/  LDL.LU.64 R4, [R1+0xca8] ;  /* 0x000ca80001047983 */ /* 0x000ee80000300a00 */
        /* <DEDUP_REMOVED lines=18> */
[----:B------:R0:W-:Y:S04]  /*13a90*/  STL.64 [R1+0x4a0], R4 ;  /* 0x0004a00401007387 */ /* 0x0001e80000100a00 */
[----:B------:R1:W-:Y:S01]  /*13aa0*/  STL.64 [R1+0x4a8], R6 ;  /* 0x0004a80601007387 */ /* 0x0003e20000100a00 */
[----:B0-----:R-:W-:-:S03]  /*13ab0*/  IMAD.MOV.U32 R5, RZ, RZ, R10 ;  /* 0x000000ffff057224 */ /* 0x001fc600078e000a */
[----:B-1----:R-:W3:Y:S01]  /*13ac0*/  LDL.LU.64 R6, [R1+0xca0] ;  /* 0x000ca00001067983 */ /* 0x002ee20000300a00 */
[----:B------:R-:W-:-:S03]  /*13ad0*/  IMAD.MOV.U32 R4, RZ, RZ, R11 ;  /* 0x000000ffff047224 */ /* 0x000fc600078e000b */
[----:B------:R-:W4:Y:S01]  /*13ae0*/  LDL.LU.64 R10, [R1+0xc98] ;  /* 0x000c9800010a7983 */ /* 0x000f220000300a00 */
[----:B------:R-:W-:Y:S02]  /*13af0*/  IMAD.MOV.U32 R18, RZ, RZ, R9 ;  /* 0x000000ffff127224 */ /* 0x000fe400078e0009 */
[----:B------:R-:W-:Y:S02]  /*13b00*/  IMAD.MOV.U32 R19, RZ, RZ, R8 ;  /* 0x000000ffff137224 */ /* 0x000fe400078e0008 */
[----:B------:R-:W2:Y:S01]  /*13b10*/  LDL.LU.64 R8, [R1+0xc90] ;  /* 0x000c900001087983 */ /* 0x000ea20000300a00 */
[----:B----4-:R-:W-:-:S15]  /*13b20*/  HMMA.16816.F32.BF16 R24, R12, R10, R24 ;  /* 0x0000000a0c18723c */ /* 0x010fde0000041818 */
[----:B------:R-:W-:-:S08]  /*13b30*/  NOP ;  /* 0x0000000000007918 */ /* 0x000fd00000000000 */
[----:B------:R-:W-:Y:S04]  /*13b40*/  STL.64 [R1+0x490], R24 ;  /* 0x0004901801007387 */ /* 0x000fe80000100a00 */
[----:B------:R0:W-:Y:S04]  /*13b50*/  STL.64 [R1+0x498], R26 ;  /* 0x0004981a01007387 */ /* 0x0001e80000100a00 */
[----:B0-----:R-:W3:Y:S04]  /*13b60*/  LDL.LU.64 R26, [R1+0xc88] ;  /* 0x000c8800011a7983 */ /* 0x001ee80000300a00 */
[----:B------:R-:W3:Y:S02]  /*13b70*/  LDL.LU.64 R24, [R1+0xc80] ;  /* 0x000c800001187983 */ /* 0x000ee40000300a00 */
[----:B---3--:R-:W-:Y:S02]  /*13b80*/  HMMA.16816.F32.BF16 R12, R12, R6, R24 ;  /* 0x000000060c0c723c */ /* 0x008fe40000041818 */
[----:B------:R-:W2:Y:S04]  /*13b90*/  LDL.LU.64 R26, [R1+0xc78] ;  /* 0x000c7800011a7983 */ /* 0x000ea80000300a00 */
[----:B------:R-:W2:-:S15]  /*13ba0*/  LDL.LU.64 R24, [R1+0xc70] ;  /* 0x000c700001187983 */ /* 0x000e9e0000300a00 */
[----:B------:R-:W-:-:S02]  /*13bb0*/  NOP ;  /* 0x0000000000007918 */ /* 0x000fc40000000000 */
[----:B------:R-:W-:Y:S04]  /*13bc0*/  STL.64 [R1+0x460], R12 ;  /* 0x0004600c01007387 */ /* 0x000fe80000100a00 */
[----:B------:R0:W-:Y:S02]  /*13bd0*/  STL.64 [R1+0x468], R14 ;  /* 0x0004680e01007387 */ /* 0x0001e40000100a00 */
[----:B0-----:R-:W-:Y:S02]  /*13be0*/  IMAD.MOV.U32 R14, RZ, RZ, R17 ;  /* 0x000000ffff0e7224 */ /* 0x001fe400078e0011 */
[----:B------:R-:W-:Y:S02]  /*13bf0*/  IMAD.MOV.U32 R15, RZ, RZ, R16 ;  /* 0x000000ffff0f7224 */ /* 0x000fe400078e0010 */
[----:B--2---:R-:W-:Y:S01]  /*13c00*/  HMMA.16816.F32.BF16 R16, R24, R18, R20 ;  /* 0x000000121810723c */ /* 0x004fe20000041814 */
[----:B------:R-:W2:Y:S04]  /*13c10*/  LDL.LU.64 R22, [R1+0xc68] ;  /* 0x000c680001167983 */ /* 0x000ea80000300a00 */
[----:B------:R-:W2:-:S15]  /*13c20*/  LDL.LU.64 R20, [R1+0xc60] ;  /* 0x000c600001147983 */ /* 0x000e9e0000300a00 */
[----:B------:R-:W-:-:S03]  /*13c30*/  NOP ;  /* 0x0000000000007918 */ /* 0x000fc60000000000 */
        /* <DEDUP_REMOVED lines=21> */
[----:B------:R0:W-:Y:S04]  /*13d90*/  STL.64 [R1+0x500], R12 ;  /* 0x0005000c01007387 */ /* 0x0001e80000100a00 */
[----:B------:R-:W-:Y:S04]  /*13da0*/  STL.64 [R1+0x508], R14 ;  /* 0x0005080e01007387 */ /* 0x000fe80000100a00 */
[----:B0-----:R-:W3:Y:S04]  /*13db0*/  LDL.LU R12, [R1+0x5b4] ;  /* 0x0005b400010c7983 */ /* 0x001ee80000300800 */
[----:B------:R-:W3:Y:S01]  /*13dc0*/  LDL.LU R13, [R1+0x970] ;  /* 0x00097000010d7983 */ /* 0x000ee20000300800 */
[----:B--2---:R-:W-:-:S15]  /*13dd0*/  HMMA.16816.F32.BF16 R16, R24, R22, R16 ;  /* 0x000000161810723c */ /* 0x004fde0000041810 */
[----:B------:R-:W-:-:S08]  /*13de0*/  NOP ;  /* 0x0000000000007918 */ /* 0x000fd00000000000 */
[----:B------:R-:W-:Y:S04]  /*13df0*/  STL.64 [R1+0x4f0], R16 ;  /* 0x0004f01001007387 */ /* 0x000fe80000100a00 */
[----:B------:R-:W-:Y:S04]  /*13e00*/  STL.64 [R1+0x4f8], R18 ;  /* 0x0004f81201007387 */ /* 0x000fe80000100a00 */
[----:B---3--:R0:W-:Y:S04]  /*13e10*/  STL.64 [R1+0xb98], R12 ;  /* 0x000b980c01007387 */ /* 0x0081e80000100a00 */
[----:B0-----:R-:W2:Y:S04]  /*13e20*/  LDL.LU R12, [R1+0x694] ;  /* 0x00069400010c7983 */ /* 0x001ea80000300800 */
[----:B------:R-:W2:Y:S04]  /*13e30*/  LDL.LU R13, [R1+0x998] ;  /* 0x00099800010d7983 */ /* 0x000ea80000300800 */
[----:B--2---:R0:W-:Y:S04]  /*13e40*/  STL.64 [R1+0xba0], R12 ;  /* 0x000ba00c01007387 */ /* 0x0041e80000100a00 */
[----:B0-----:R-:W2:Y:S04]  /*13e50*/  LDL.LU R12, [R1+0x990] ;  /* 0x00099000010c7983 */ /* 0x001ea80000300800 */
[----:B------:R-:W3:Y:S04]  /*13e60*/  LDL.LU R13, [R1+0x69c] ;  /* 0x00069c00010d7983 */ /* 0x000ee80000300800 */
[----:B---3--:R0:W-:Y:S04]  /*13e70*/  STL [R1+0xbac], R13 ;  /* 0x000bac0d01007387 */ /* 0x0081e80000100800 */
[----:B0-----:R-:W2:Y:S04]  /*13e80*/  LDL.LU R13, [R1+0x950] ;  /* 0x00095000010d7983 */ /* 0x001ea80000300800 */
[----:B--2---:R0:W-:Y:S04]  /*13e90*/  STL.64 [R1+0xbb0], R12 ;  /* 0x000bb00c01007387 */ /* 0x0041e80000100a00 */
[----:B0-----:R-:W2:Y:S04]  /*13ea0*/  LDL.LU R12, [R1+0x964] ;  /* 0x00096400010c7983 */ /* 0x001ea80000300800 */
[----:B------:R-:W2:Y:S04]  /*13eb0*/  LDL.LU R13, [R1+0x98c] ;  /* 0x00098c00010d7983 */ /* 0x000ea80000300800 */
[----:B--2---:R0:W-:Y:S04]  /*13ec0*/  STL.64 [R1+0xbb8], R12 ;  /* 0x000bb80c01007387 */ /* 0x0041e80000100a00 */
[----:B0-----:R-:W2:Y:S04]  /*13ed0*/  LDL.LU R12, [R1+0x96c] ;  /* 0x00096c00010c7983 */ /* 0x001ea80000300800 */
[----:B------:R-:W2:Y:S04]  /*13ee0*/  LDL.LU R13, [R1+0x988] ;  /* 0x00098800010d7983 */ /* 0x000ea80000300800 */
[----:B--2---:R0:W-:Y:S04]  /*13ef0*/  STL.64 [R1+0xbc0], R12 ;  /* 0x000bc00c01007387 */ /* 0x0041e80000100a00 */
[----:B0-----:R-:W2:Y:S04]  /*13f00*/  LDL.LU R12, [R1+0x974] ;  /* 0x00097400010c7983 */ /* 0x001ea80000300800 */
[----:B------:R-:W2:Y:S04]  /*13f10*/  LDL.LU R13, [R1+0x984] ;  /* 0x00098400010d7983 */ /* 0x000ea80000300800 */
[----:B------:R-:W3:Y:S04]  /*13f20*/  LDL.LU R14, [R1+0x5b8] ;  /* 0x0005b800010e7983 */ /* 0x000ee80000300800 */
[----:B------:R-:W4:Y:S04]  /*13f30*/  LDL.LU R29, [R1+0x968] ;  /* 0x00096800011d7983 */ /* 0x000f280000300800 */
[----:B------:R-:W4:Y:S04]  /*13f40*/  LDL.LU R28, [R1+0x5bc] ;  /* 0x0005bc00011c7983 */ /* 0x000f280000300800 */
[----:B------:R-:W3:Y:S04]  /*13f50*/  LDL.LU R15, [R1+0x5c0] ;  /* 0x0005c000010f7983 */ /* 0x000ee80000300800 */
[----:B---3--:R-:W-:Y:S04]  /*13f60*/  STL.64 [R1+0xbd0], R14 ;  /* 0x000bd00e01007387 */ /* 0x008fe80000100a00 */
[----:B--2---:R0:W-:Y:S04]  /*13f70*/  STL.64 [R1+0xbc8], R12 ;  /* 0x000bc80c01007387 */ /* 0x0041e80000100a00 */
[----:B0-----:R-:W2:Y:S01]  /*13f80*/  LDL.LU R12, [R1+0x70] ;  /* 0x00007000010c7983 */ /* 0x001ea20000300800 */
[----:B------:R-:W-:-:S02]  /*13f90*/  IMAD.MOV.U32 R14, RZ, RZ, R2 ;  /* 0x000000ffff0e7224 */ /* 0x000fc400078e0002 */
[----:B------:R-:W-:Y:S02]  /*13fa0*/  IMAD.MOV.U32 R15, RZ, RZ, R3 ;  /* 0x000000ffff0f7224 */ /* 0x000fe400078e0003 */
[----:B------:R-:W-:Y:S02]  /*13fb0*/  IMAD.MOV.U32 R13, RZ, RZ, R0 ;  /* 0x000000ffff0d7224 */ /* 0x000fe400078e0000 */
[----:B------:R-:W3:Y:S04]  /*13fc0*/  LDL.LU R0, [R1+0xc14] ;  /* 0x000c140001007983 */ /* 0x000ee80000300800 */
[----:B------:R-:W4:Y:S04]  /*13fd0*/  LDL.LU R2, [R1+0xc10] ;  /* 0x000c100001027983 */ /* 0x000f280000300800 */
[----:B------:R-:W3:Y:S04]  /*13fe0*/  LDL.LU R3, [R1+0xc0c] ;  /* 0x000c0c0001037983 */ /* 0x000ee80000300800 */
[----:B------:R-:W-:Y:S04]  /*13ff0*/  STL.64 [R1+0xbe0], R14 ;  /* 0x000be00e01007387 */ /* 0x000fe80000100a00 */
[----:B--2---:R0:W-:Y:S04]  /*14000*/  STL.64 [R1+0xbd8], R12 ;  /* 0x000bd80c01007387 */ /* 0x0041e80000100a00 */
[----:B0-----:R-:W2:Y:S04]  /*14010*/  LDL.LU R12, [R1+0x80] ;  /* 0x00008000010c7983 */ /* 0x001ea80000300800 */
[----:B------:R-:W2:Y:S01]  /*14020*/  LDL.LU R13, [R1+0x84] ;  /* 0x00008400010d7983 */ /* 0x000ea20000300800 */
[----:B------:R-:W-:-:S02]  /*14030*/  IMAD.MOV.U32 R14, RZ, RZ, R9 ;  /* 0x000000ffff0e7224 */ /* 0x000fc400078e0009 */
[----:B------:R-:W-:-:S05]  /*14040*/  IMAD.MOV.U32 R15, RZ, RZ, R8 ;  /* 0x000000ffff0f7224 */ /* 0x000fca00078e0008 */
[----:B------:R0:W-:Y:S02]  /*14050*/  STL.64 [R1+0xbf0], R14 ;  /* 0x000bf00e01007387 */ /* 0x0001e40000100a00 */
[----:B0-----:R-:W-:Y:S02]  /*14060*/  IMAD.MOV.U32 R15, RZ, RZ, R4 ;  /* 0x000000ffff0f7224 */ /* 0x001fe400078e0004 */
[----:B------:R-:W-:Y:S01]  /*14070*/  IMAD.MOV.U32 R14, RZ, RZ, R5 ;  /* 0x000000ffff0e7224 */ /* 0x000fe200078e0005 */
[----:B--2---:R-:W-:Y:S04]  /*14080*/  STL.64 [R1+0xbe8], R12 ;  /* 0x000be80c01007387 */ /* 0x004fe80000100a00 */
[----:B------:R-:W2:Y:S04]  /*14090*/  LDL.LU R16, [R1+0x6a4] ;  /* 0x0006a40001107983 */ /* 0x000ea80000300800 */
[----:B------:R-:W4:Y:S04]  /*140a0*/  LDL.LU R4, [R1+0x5c4] ;  /* 0x0005c40001047983 */ /* 0x000f280000300800 */
[----:B------:R-:W4:Y:S04]  /*140b0*/  LDL.LU R5, [R1+0x6ac] ;  /* 0x0006ac0001057983 */ /* 0x000f280000300800 */
[----:B------:R-:W-:Y:S04]  /*140c0*/  STL.64 [R1+0xc00], R6 ;  /* 0x000c000601007387 */ /* 0x000fe80000100a00 */
[----:B----4-:R0:W-:Y:S04]  /*140d0*/  STL.64 [R1+0xbf8], R4 ;  /* 0x000bf80401007387 */ /* 0x0101e80000100a00 */
[----:B0-----:R-:W4:Y:S01]  /*140e0*/  LDL.LU R4, [R1+0x90] ;  /* 0x0000900001047983 */ /* 0x001f220000300800 */
[----:B---3--:R-:W-:-:S02]  /*140f0*/  IMAD.MOV.U32 R5, RZ, RZ, R3 ;  /* 0x000000ffff057224 */ /* 0x008fc400078e0003 */
[----:B------:R-:W-:Y:S02]  /*14100*/  IMAD.MOV.U32 R6, RZ, RZ, R2 ;  /* 0x000000ffff067224 */ /* 0x000fe400078e0002 */
[----:B------:R-:W-:Y:S01]  /*14110*/  IMAD.MOV.U32 R7, RZ, RZ, R0 ;  /* 0x000000ffff077224 */ /* 0x000fe200078e0000 */
[----:B------:R-:W3:Y:S04]  /*14120*/  LDL.LU R3, [R1+0xc08] ;  /* 0x000c080001037983 */ /* 0x000ee80000300800 */
[----:B------:R-:W2:Y:S04]  /*14130*/  LDL.LU R17, [R1+0x5c8] ;  /* 0x0005c80001117983 */ /* 0x000ea80000300800 */
        /* <DEDUP_REMOVED lines=8> */
[----:B------:R-:W2:Y:S01]  /*141c0*/  LDL.LU R0, [R1+0x8a8] ;  /* 0x0008a80001007983 */ /* 0x000ea20000300800 */
[----:B----4-:R-:W-:Y:S03]  /*141d0*/  HMMA.16816.F32.BF16 R12, R24, R14, R4 ;  /* 0x0000000e180c723c */ /* 0x010fe60000041804 */
[----:B------:R-:W4:Y:S04]  /*141e0*/  LDL.LU.64 R6, [R1+0xc00] ;  /* 0x000c000001067983 */ /* 0x000f280000300a00 */
[----:B------:R-:W2:-:S15]  /*141f0*/  LDL.LU.64 R4, [R1+0xbf8] ;  /* 0x000bf80001047983 */ /* 0x000e9e0000300a00 */
[----:B------:R-:W-:-:S01]  /*14200*/  NOP ;  /* 0x0000000000007918 */ /* 0x000fc20000000000 */
[----:B------:R-:W-:Y:S04]  /*14210*/  STL.64 [R1+0x4e0], R12 ;  /* 0x0004e00c01007387 */ /* 0x000fe80000100a00 */
[----:B------:R0:W-:Y:S04]  /*14220*/  STL.64 [R1+0x4e8], R14 ;  /* 0x0004e80e01007387 */ /* 0x0001e80000100a00 */
[----:B0-----:R-:W3:Y:S04]  /*14230*/  LDL.LU.64 R14, [R1+0xbf0] ;  /* 0x000bf000010e7983 */ /* 0x001ee80000300a00 */
[----:B------:R-:W3:Y:S04]  /*14240*/  LDL.LU.64 R12, [R1+0xbe8] ;  /* 0x000be800010c7983 */ /* 0x000ee80000300a00 */
[----:B------:R-:W2:Y:S01]  /*14250*/  LDL.LU R2, [R1+0x5dc] ;  /* 0x0005dc0001027983 */ /* 0x000ea20000300800 */
[----:B---3--:R-:W-:-:S15]  /*14260*/  HMMA.16816.F32.BF16 R12, R24, R10, R12 ;  /* 0x0000000a180c723c */ /* 0x008fde000004180c */
[----:B------:R-:W-:-:S08]  /*14270*/  NOP ;  /* 0x0000000000007918 */ /* 0x000fd00000000000 */
[----:B------:R-:W-:Y:S04]  /*14280*/  STL.64 [R1+0x520], R12 ;  /* 0x0005200c01007387 */ /* 0x000fe80000100a00 */
[----:B------:R0:W-:Y:S04]  /*14290*/  STL.64 [R1+0x528], R14 ;  /* 0x0005280e01007387 */ /* 0x0001e80000100a00 */
[----:B0-----:R-:W4:Y:S04]  /*142a0*/  LDL.LU.64 R14, [R1+0xbe0] ;  /* 0x000be000010e7983 */ /* 0x001f280000300a00 */
[----:B------:R-:W4:Y:S04]  /*142b0*/  LDL.LU.64 R12, [R1+0xbd8] ;  /* 0x000bd800010c7983 */ /* 0x000f280000300a00 */
[----:B------:R-:W3:Y:S04]  /*142c0*/  LDL.LU R10, [R1+0x5b0] ;  /* 0x0005b000010a7983 */ /* 0x000ee80000300800 */
[----:B------:R-:W2:Y:S01]  /*142d0*/  LDL.LU R11, [R1+0x978] ;  /* 0x00097800010b7983 */ /* 0x000ea20000300800 */
[----:B----4-:R-:W-:Y:S03]  /*142e0*/  HMMA.16816.F32.BF16 R24, R24, R6, R12 ;  /* 0x000000061818723c */ /* 0x010fe6000004180c */
[----:B------:R-:W4:Y:S04]  /*142f0*/  LDL.LU.64 R14, [R1+0xbd0] ;  /* 0x000bd000010e7983 */ /* 0x000f280000300a00 */
[----:B------:R-:W3:-:S15]  /*14300*/  LDL.LU.64 R12, [R1+0xbc8] ;  /* 0x000bc800010c7983 */ /* 0x000ede0000300a00 */
[----:B------:R-:W-:-:S01]  /*14310*/  NOP ;  /* 0x0000000000007918 */ /* 0x000fc20000000000 */
[----:B------:R0:W-:Y:S04]  /*14320*/  STL.64 [R1+0x4d0], R24 ;  /* 0x0004d01801007387 */ /* 0x0001e80000100a00 */
[----:B------:R1:W-:Y:S04]  /*14330*/  STL.64 [R1+0x4d8], R26 ;  /* 0x0004d81a01007387 */ /* 0x0003e80000100a00 */
[----:B0-----:R-:W2:Y:S04]  /*14340*/  LDL.LU R24, [R1+0x5a4] ;  /* 0x0005a40001187983 */ /* 0x001ea80000300800 */
[----:B------:R-:W2:Y:S04]  /*14350*/  LDL.LU R25, [R1+0x99c] ;  /* 0x00099c0001197983 */ /* 0x000ea80000300800 */
[----:B-1----:R-:W4:Y:S04]  /*14360*/  LDL.LU R26, [R1+0x5a8] ;  /* 0x0005a800011a7983 */ /* 0x002f280000300800 */
[----:B------:R-:W4:Y:S04]  /*14370*/  LDL.LU R27, [R1+0x980] ;  /* 0x00098000011b7983 */ /* 0x000f280000300800 */
[----:B------:R-:W4:Y:S04]  /*14380*/  LDL.LU R6, [R1+0x5ac] ;  /* 0x0005ac0001067983 */ /* 0x000f280000300800 */
[----:B------:R-:W4:Y:S01]  /*14390*/  LDL.LU R7, [R1+0x97c] ;  /* 0x00097c0001077983 */ /* 0x000f220000300800 */
[----:B---3--:R-:W-:-:S04]  /*143a0*/  LOP3.LUT R13, R13, R12, RZ, 0x3c, !PT ;  /* 0x0000000c0d0d7212 */ /* 0x008fc800078e3cff */
[----:B------:R-:W-:-:S04]  /*143b0*/  LOP3.LUT R12, R13, R12, RZ, 0x3c, !PT ;  /* 0x0000000c0d0c7212 */ /* 0x000fc800078e3cff */
[----:B------:R-:W-:-:S05]  /*143c0*/  LOP3.LUT R13, R13, R12, RZ, 0x3c, !PT ;  /* 0x0000000c0d0d7212 */ /* 0x000fca00078e3cff */
[----:B------:R0:W-:Y:S04]  /*143d0*/  STL.64 [R1+0x58], R12 ;  /* 0x0000580c01007387 */ /* 0x0001e80000100a00 */
[----:B0-----:R-:W3:Y:S02]  /*143e0*/  LDL.LU.64 R12, [R1+0xbc0] ;  /* 0x000bc000010c7983 */ /* 0x001ee40000300a00 */
        /* <DEDUP_REMOVED lines=9> */
[----:B0-----:R-:W3:Y:S04]  /*14480*/  LDL.LU.64 R12, [R1+0xbb0] ;  /* 0x000bb000010c7983 */ /* 0x001ee80000300a00 */
[----:B---3--:R0:W-:Y:S04]  /*14490*/  STL.64 [R1+0x40], R12 ;  /* 0x0000400c01007387 */ /* 0x0081e80000100a00 */
[----:B0-----:R-:W3:Y:S01]  /*144a0*/  LDL.LU R13, [R1+0xbac] ;  /* 0x000bac00010d7983 */ /* 0x001ee20000300800 */
[----:B------:R-:W-:-:S03]  /*144b0*/  IMAD.MOV.U32 R12, RZ, RZ, R3 ;  /* 0x000000ffff0c7224 */ /* 0x000fc600078e0003 */
[----:B------:R-:W4:Y:S04]  /*144c0*/  LDL.LU R3, [R1+0xba8] ;  /* 0x000ba80001037983 */ /* 0x000f280000300800 */
[----:B---3--:R0:W-:Y:S04]  /*144d0*/  STL.64 [R1+0x38], R12 ;  /* 0x0000380c01007387 */ /* 0x0081e80000100a00 */
[----:B0-----:R-:W3:Y:S01]  /*144e0*/  LDL.LU.64 R12, [R1+0xba0] ;  /* 0x000ba000010c7983 */ /* 0x001ee20000300a00 */
[----:B--2---:R-:W-:Y:S02]  /*144f0*/  LOP3.LUT R25, R25, R24, RZ, 0x3c, !PT ;  /* 0x0000001819197212 */ /* 0x004fe400078e3cff */
[----:B---3--:R-:W-:-:S04]  /*14500*/  LOP3.LUT R13, R13, R12, RZ, 0x3c, !PT ;  /* 0x0000000c0d0d7212 */ /* 0x008fc800078e3cff */
[----:B------:R-:W-:-:S04]  /*14510*/  LOP3.LUT R12, R13, R12, RZ, 0x3c, !PT ;  /* 0x0000000c0d0c7212 */ /* 0x000fc800078e3cff */
[----:B------:R-:W-:-:S05]  /*14520*/  LOP3.LUT R13, R13, R12, RZ, 0x3c, !PT ;  /* 0x0000000c0d0d7212 */ /* 0x000fca00078e3cff */
[----:B------:R0:W-:Y:S04]  /*14530*/  STL.64 [R1+0x30], R12 ;  /* 0x0000300c01007387 */ /* 0x0001e80000100a00 */
[----:B0-----:R-:W2:Y:S01]  /*14540*/  LDL.LU.64 R12, [R1+0xb98] ;  /* 0x000b9800010c7983 */ /* 0x001ea20000300a00 */
[----:B----4-:R-:W-:Y:S02]  /*14550*/  LOP3.LUT R27, R27, R26, RZ, 0x3c, !PT ;  /* 0x0000001a1b1b7212 */ /* 0x010fe400078e3cff */
[----:B------:R-:W-:Y:S02]  /*14560*/  LOP3.LUT R24, R25, R24, RZ, 0x3c, !PT ;  /* 0x0000001819187212 */ /* 0x000fe400078e3cff */
[----:B------:R-:W-:Y:S02]  /*14570*/  LOP3.LUT R7, R7, R6, RZ, 0x3c, !PT ;  /* 0x0000000607077212 */ /* 0x000fe400078e3cff */
[----:B------:R-:W-:-:S02]  /*14580*/  LOP3.LUT R26, R27, R26, RZ, 0x3c, !PT ;  /* 0x0000001a1b1a7212 */ /* 0x000fc400078e3cff */
[----:B------:R-:W-:Y:S02]  /*14590*/  LOP3.LUT R25, R25, R24, RZ, 0x3c, !PT ;  /* 0x0000001819197212 */ /* 0x000fe400078e3cff */
[----:B------:R-:W-:Y:S02]  /*145a0*/  LOP3.LUT R6, R7, R6, RZ, 0x3c, !PT ;  /* 0x0000000607067212 */ /* 0x000fe400078e3cff */
[----:B------:R-:W-:Y:S02]  /*145b0*/  LOP3.LUT R27, R27, R26, RZ, 0x3c, !PT ;  /* 0x0000001a1b1b7212 */ /* 0x000fe400078e3cff */
[----:B------:R-:W-:Y:S01]  /*145c0*/  LOP3.LUT R7, R7, R6, RZ, 0x3c, !PT ;  /* 0x0000000607077212 */ /* 0x000fe200078e3cff */
[----:B------:R0:W-:Y:S04]  /*145d0*/  STL.64 [R1+0x28], R24 ;  /* 0x0000281801007387 */ /* 0x0001e80000100a00 */
[----:B------:R-:W-:Y:S04]  /*145e0*/  STL.64 [R1+0x20], R26 ;  /* 0x0000201a01007387 */ /* 0x000fe80000100a00 */
[----:B------:R1:W-:Y:S01]  /*145f0*/  STL.64 [R1+0x18], R6 ;  /* 0x0000180601007387 */ /* 0x0003e20000100a00 */
[----:B0-----:R-:W-:-:S02]  /*14600*/  IMAD.MOV.U32 R24, RZ, RZ, R11 ;  /* 0x000000ffff187224 */ /* 0x001fc400078e000b */
[----:B------:R-:W-:Y:S02]  /*14610*/  IMAD.MOV.U32 R25, RZ, RZ, R10 ;  /* 0x000000ffff197224 */ /* 0x000fe400078e000a */
[----:B-1----:R-:W-:Y:S02]  /*14620*/  IMAD.MOV.U32 R6, RZ, RZ, R29 ;  /* 0x000000ffff067224 */ /* 0x002fe400078e001d */
[----:B------:R-:W-:Y:S01]  /*14630*/  IMAD.MOV.U32 R29, RZ, RZ, R28 ;  /* 0x000000ffff1d7224 */ /* 0x000fe200078e001c */
[----:B------:R-:W-:Y:S01]  /*14640*/  STL.64 [R1+0x10], R24 ;  /* 0x0000101801007387 */ /* 0x000fe20000100a00 */
[----:B------:R-:W-:Y:S02]  /*14650*/  IMAD.MOV.U32 R28, RZ, RZ, R3 ;  /* 0x000000ffff1c7224 */ /* 0x000fe400078e0003 */
[----:B--2---:R-:W-:Y:S02]  /*14660*/  IMAD.MOV.U32 R10, RZ, RZ, R13 ;  /* 0x000000ffff0a7224 */ /* 0x004fe400078e000d */
[----:B------:R-:W-:-:S05]  /*14670*/  IMAD.MOV.U32 R11, RZ, RZ, R12 ;  /* 0x000000ffff0b7224 */ /* 0x000fca00078e000c */
[----:B------:R0:W-:Y:S04]  /*14680*/  STL.64 [R1+0x8], R10 ;  /* 0x0000080a01007387 */ /* 0x0001e80000100a00 */
[----:B------:R-:W2:Y:S01]  /*14690*/  LDL.LU R3, [R1+0xb94] ;  /* 0x000b940001037983 */ /* 0x000ea20000300800 */
[----:B------:R-:W-:Y:S02]  /*146a0*/  LOP3.LUT R5, R5, R4, RZ, 0x3c, !PT ;  /* 0x0000000405057212 */ /* 0x000fe400078e3cff */
[----:B------:R-:W-:Y:S01]  /*146b0*/  LOP3.LUT R9, R9, R8, RZ, 0x3c, !PT ;  /* 0x0000000809097212 */ /* 0x000fe200078e3cff */
[----:B------:R-:W-:Y:S01]  /*146c0*/  IMAD.MOV.U32 R7, RZ, RZ, R14 ;  /* 0x000000ffff077224 */ /* 0x000fe200078e000e */
[----:B------:R-:W-:Y:S02]  /*146d0*/  LOP3.LUT R4, R5, R4, RZ, 0x3c, !PT ;  /* 0x0000000405047212 */ /* 0x000fe400078e3cff */
[----:B------:R-:W-:Y:S01]  /*146e0*/  LOP3.LUT R8, R9, R8, RZ, 0x3c, !PT ;  /* 0x0000000809087212 */ /* 0x000fe200078e3cff */
[----:B------:R-:W-:-:S02]  /*146f0*/  IMAD.MOV.U32 R26, RZ, RZ, R16 ;  /* 0x000000ffff1a7224 */ /* 0x000fc400078e0010 */
[----:B------:R-:W-:Y:S01]  /*14700*/  IMAD.MOV.U32 R27, RZ, RZ, R15 ;  /* 0x000000ffff1b7224 */ /* 0x000fe200078e000f */
[----:B------:R1:W-:Y:S01]  /*14710*/  STL.64 [R1], R6 ;  /* 0x0000000601007387 */ /* 0x0003e20000100a00 */
[----:B------:R-:W-:Y:S02]  /*14720*/  LOP3.LUT R5, R5, R4, RZ, 0x3c, !PT ;  /* 0x0000000405057212 */ /* 0x000fe400078e3cff */
[----:B------:R-:W-:Y:S01]  /*14730*/  LOP3.LUT R9, R9, R8, RZ, 0x3c, !PT ;  /* 0x0000000809097212 */ /* 0x000fe200078e3cff */
[----:B------:R-:W-:Y:S01]  /*14740*/  STL.64 [R1+0xa70], R28 ;  /* 0x000a701c01007387 */ /* 0x000fe20000100a00 */
[----:B0-----:R-:W-:Y:S02]  /*14750*/  IMAD.MOV.U32 R10, RZ, RZ, R20 ;  /* 0x000000ffff0a7224 */ /* 0x001fe400078e0014 */
[----:B------:R-:W-:Y:S01]  /*14760*/  IMAD.MOV.U32 R11, RZ, RZ, R19 ;  /* 0x000000ffff0b7224 */ /* 0x000fe200078e0013 */
[----:B------:R-:W-:Y:S01]  /*14770*/  STL.64 [R1+0xa78], R26 ;  /* 0x000a781a01007387 */ /* 0x000fe20000100a00 */
[----:B------:R-:W-:-:S02]  /*14780*/  IMAD.MOV.U32 R12, RZ, RZ, R22 ;  /* 0x000000ffff0c7224 */ /* 0x000fc400078e0016 */
[----:B------:R-:W-:Y:S02]  /*14790*/  IMAD.MOV.U32 R13, RZ, RZ, R21 ;  /* 0x000000ffff0d7224 */ /* 0x000fe400078e0015 */
[----:B-1----:R-:W-:Y:S02]  /*147a0*/  IMAD.MOV.U32 R6, RZ, RZ, R18 ;  /* 0x000000ffff067224 */ /* 0x002fe400078e0012 */
[----:B------:R-:W-:Y:S01]  /*147b0*/  IMAD.MOV.U32 R7, RZ, RZ, R17 ;  /* 0x000000ffff077224 */ /* 0x000fe200078e0011 */
[----:B------:R-:W-:Y:S01]  /*147c0*/  STL.64 [R1+0xa80], R4 ;  /* 0x000a800401007387 */ /* 0x000fe20000100a00 */
[----:B------:R-:W-:Y:S02]  /*147d0*/  IMAD.MOV.U32 R14, RZ, RZ, R0 ;  /* 0x000000ffff0e7224 */ /* 0x000fe400078e0000 */
[----:B------:R-:W-:Y:S01]  /*147e0*/  IMAD.MOV.U32 R15, RZ, RZ, R23 ;  /* 0x000000ffff0f7224 */ /* 0x000fe200078e0017 */
[----:B------:R-:W-:Y:S04]  /*147f0*/  STL.64 [R1+0xa88], R6 ;  /* 0x000a880601007387 */ /* 0x000fe80000100a00 */
[----:B------:R-:W-:Y:S04]  /*14800*/  STL.64 [R1+0xa90], R8 ;  /* 0x000a900801007387 */ /* 0x000fe80000100a00 */
[----:B------:R-:W-:Y:S04]  /*14810*/  STL.64 [R1+0xa98], R10 ;  /* 0x000a980a01007387 */ /* 0x000fe80000100a00 */
[----:B------:R-:W-:Y:S04]  /*14820*/  STL.64 [R1+0xaa0], R12 ;  /* 0x000aa00c01007387 */ /* 0x000fe80000100a00 */
[----:B------:R0:W-:Y:S01]  /*14830*/  STL.64 [R1+0xaa8], R14 ;  /* 0x000aa80e01007387 */ /* 0x0001e20000100a00 */
[----:B--2---:R-:W-:-:S03]  /*14840*/  IMAD.MOV.U32 R16, RZ, RZ, R3 ;  /* 0x000000ffff107224 */ /* 0x004fc600078e0003 */
[----:B------:R-:W2:Y:S04]  /*14850*/  LDL.LU R3, [R1+0xb90] ;  /* 0x000b900001037983 */ /* 0x000ea80000300800 */
[----:B------:R-:W3:Y:S04]  /*14860*/  LDL.LU R19, [R1+0x5e0] ;  /* 0x0005e00001137983 */ /* 0x000ee80000300800 */
[----:B------:R-:W4:Y:S04]  /*14870*/  LDL.LU R20, [R1+0x5e4] ;  /* 0x0005e40001147983 */ /* 0x000f280000300800 */
[----:B------:R-:W4:Y:S04]  /*14880*/  LDL.LU R21, [R1+0x8b4] ;  /* 0x0008b40001157983 */ /* 0x000f280000300800 */
[----:B------:R-:W3:Y:S04]  /*14890*/  LDL.LU R22, [R1+0x5e8] ;  /* 0x0005e80001167983 */ /* 0x000ee80000300800 */
[----:B------:R-:W3:Y:S04]  /*148a0*/  LDL.LU R23, [R1+0x8b8] ;  /* 0x0008b80001177983 */ /* 0x000ee80000300800 */
[----:B------:R-:W3:Y:S04]  /*148b0*/  LDL.LU R24, [R1+0x5ec] ;  /* 0x0005ec0001187983 */ /* 0x000ee80000300800 */
[----:B------:R-:W3:Y:S04]  /*148c0*/  LDL.LU R25, [R1+0x8bc] ;  /* 0x0008bc0001197983 */ /* 0x000ee80000300800 */
[----:B------:R-:W3:Y:S04]  /*148d0*/  LDL.LU R0, [R1+0x8ec] ;  /* 0x0008ec0001007983 */ /* 0x000ee80000300800 */
        /* <DEDUP_REMOVED lines=10> */
[----:B------:R-:W4:Y:S04]  /*14980*/  LDL.LU R15, [R1+0x600] ;  /* 0x00060000010f7983 */ /* 0x000f280000300800 */
[----:B----4-:R0:W-:Y:S04]  /*14990*/  STL [R1+0xb6c], R15 ;  /* 0x000b6c0f01007387 */ /* 0x0101e80000100800 */
[----:B0-----:R-:W2:Y:S04]  /*149a0*/  LDL.LU R15, [R1+0x5fc] ;  /* 0x0005fc00010f7983 */ /* 0x001ea80000300800 */
[----:B--2---:R0:W-:Y:S04]  /*149b0*/  STL.64 [R1+0xb70], R14 ;  /* 0x000b700e01007387 */ /* 0x0041e80000100a00 */
[----:B0-----:R-:W2:Y:S04]  /*149c0*/  LDL.LU R14, [R1+0x5f8] ;  /* 0x0005f800010e7983 */ /* 0x001ea80000300800 */
[----:B------:R-:W2:Y:S04]  /*149d0*/  LDL.LU R15, [R1+0x8c8] ;  /* 0x0008c800010f7983 */ /* 0x000ea80000300800 */
[----:B--2---:R0:W-:Y:S04]  /*149e0*/  STL.64 [R1+0xb78], R14 ;  /* 0x000b780e01007387 */ /* 0x0041e80000100a00 */
[----:B0-----:R-:W2:Y:S04]  /*149f0*/  LDL.LU R14, [R1+0x5f4] ;  /* 0x0005f400010e7983 */ /* 0x001ea80000300800 */
[----:B------:R-:W2:Y:S01]  /*14a00*/  LDL.LU R15, [R1+0x8c4] ;  /* 0x0008c400010f7983 */ /* 0x000ea20000300800 */
[----:B------:R-:W-:-:S02]  /*14a10*/  IMAD.MOV.U32 R17, RZ, RZ, R2 ;  /* 0x000000ffff117224 */ /* 0x000fc400078e0002 */
[----:B------:R-:W-:Y:S01]  /*14a20*/  IMAD.MOV.U32 R18, RZ, RZ, R3 ;  /* 0x000000ffff127224 */ /* 0x000fe200078e0003 */
[----:B--2---:R0:W-:Y:S04]  /*14a30*/  STL.64 [R1+0xb80], R14 ;  /* 0x000b800e01007387 */ /* 0x0041e80000100a00 */
[----:B0-----:R-:W2:Y:S04]  /*14a40*/  LDL.LU R15, [R1+0x5f0] ;  /* 0x0005f000010f7983 */ /* 0x001ea80000300800 */
        /* <DEDUP_REMOVED lines=15> */
[----:B------:R0:W-:Y:S04]  /*14b40*/  STL.64 [R1+0xab0], R16 ;  /* 0x000ab01001007387 */ /* 0x0001e80000100a00 */
[----:B0-----:R-:W4:Y:S04]  /*14b50*/  LDL.LU R16, [R1+0x628] ;  /* 0x0006280001107983 */ /* 0x001f280000300800 */
[----:B------:R-:W4:Y:S04]  /*14b60*/  LDL.LU R17, [R1+0x8f0] ;  /* 0x0008f00001117983 */ /* 0x000f280000300800 */
[----:B------:R-:W2:Y:S01]  /*14b70*/  LDL.LU R3, [R1+0xb8c] ;  /* 0x000b8c0001037983 */ /* 0x000ea20000300800 */
[----:B------:R-:W-:-:S02]  /*14b80*/  LOP3.LUT R21, R21, R20, RZ, 0x3c, !PT ;  /* 0x0000001415157212 */ /* 0x000fc400078e3cff */
[----:B---3--:R-:W-:Y:S02]  /*14b90*/  LOP3.LUT R23, R23, R22, RZ, 0x3c, !PT ;  /* 0x0000001617177212 */ /* 0x008fe400078e3cff */
[----:B------:R-:W-:Y:S02]  /*14ba0*/  LOP3.LUT R25, R25, R24, RZ, 0x3c, !PT ;  /* 0x0000001819197212 */ /* 0x000fe400078e3cff */
[----:B------:R-:W-:Y:S02]  /*14bb0*/  LOP3.LUT R20, R21, R20, RZ, 0x3c, !PT ;  /* 0x0000001415147212 */ /* 0x000fe400078e3cff */
[----:B------:R-:W-:Y:S01]  /*14bc0*/  LOP3.LUT R22, R23, R22, RZ, 0x3c, !PT ;  /* 0x0000001617167212 */ /* 0x000fe200078e3cff */
[----:B------:R0:W-:Y:S01]  /*14bd0*/  STL.64 [R1+0xab8], R18 ;  /* 0x000ab81201007387 */ /* 0x0001e20000100a00 */
[----:B------:R-:W-:Y:S02]  /*14be0*/  LOP3.LUT R21, R21, R20, RZ, 0x3c, !PT ;  /* 0x0000001415157212 */ /* 0x000fe400078e3cff */
[----:B------:R-:W-:-:S02]  /*14bf0*/  LOP3.LUT R24, R25, R24, RZ, 0x3c, !PT ;  /* 0x0000001819187212 */ /* 0x000fc400078e3cff */
[----:B------:R-:W-:Y:S02]  /*14c00*/  LOP3.LUT R23, R23, R22, RZ, 0x3c, !PT ;  /* 0x0000001617177212 */ /* 0x000fe400078e3cff */
[----:B------:R-:W-:Y:S01]  /*14c10*/  LOP3.LUT R25, R25, R24, RZ, 0x3c, !PT ;  /* 0x0000001819197212 */ /* 0x000fe200078e3cff */
[----:B0-----:R-:W3:Y:S04]  /*14c20*/  LDL.LU R18, [R1+0x8e8] ;  /* 0x0008e80001127983 */ /* 0x001ee80000300800 */
[----:B------:R-:W3:Y:S04]  /*14c30*/  LDL.LU R19, [R1+0x624] ;  /* 0x0006240001137983 */ /* 0x000ee80000300800 */
[----:B------:R0:W-:Y:S04]  /*14c40*/  STL.64 [R1+0xac0], R20 ;  /* 0x000ac01401007387 */ /* 0x0001e80000100a00 */
[----:B0-----:R-:W3:Y:S04]  /*14c50*/  LDL.LU R20, [R1+0x8e4] ;  /* 0x0008e40001147983 */ /* 0x001ee80000300800 */
[----:B------:R-:W3:Y:S04]  /*14c60*/  LDL.LU R21, [R1+0x620] ;  /* 0x0006200001157983 */ /* 0x000ee80000300800 */
[----:B------:R0:W-:Y:S04]  /*14c70*/  STL.64 [R1+0xac8], R22 ;  /* 0x000ac81601007387 */ /* 0x0001e80000100a00 */
[----:B0-----:R-:W3:Y:S04]  /*14c80*/  LDL.LU R22, [R1+0x618] ;  /* 0x0006180001167983 */ /* 0x001ee80000300800 */
[----:B------:R-:W3:Y:S04]  /*14c90*/  LDL.LU R23, [R1+0x61c] ;  /* 0x00061c0001177983 */ /* 0x000ee80000300800 */
[----:B------:R0:W-:Y:S04]  /*14ca0*/  STL.64 [R1+0xad0], R24 ;  /* 0x000ad01801007387 */ /* 0x0001e80000100a00 */
[----:B0-----:R-:W4:Y:S04]  /*14cb0*/  LDL.LU R24, [R1+0x60c] ;  /* 0x00060c0001187983 */ /* 0x001f280000300800 */
[----:B------:R-:W4:Y:S01]  /*14cc0*/  LDL.LU R25, [R1+0x8dc] ;  /* 0x0008dc0001197983 */ /* 0x000f220000300800 */
[----:B--2---:R-:W-:-:S03]  /*14cd0*/  IMAD.MOV.U32 R14, RZ, RZ, R3 ;  /* 0x000000ffff0e7224 */ /* 0x004fc600078e0003 */
[----:B------:R-:W2:Y:S04]  /*14ce0*/  LDL.LU R3, [R1+0xb88] ;  /* 0x000b880001037983 */ /* 0x000ea80000300800 */
        /* <DEDUP_REMOVED lines=14> */
[----:B--2---:R-:W-:-:S03]  /*14dd0*/  IMAD.MOV.U32 R14, RZ, RZ, R3 ;  /* 0x000000ffff0e7224 */ /* 0x004fc600078e0003 */
[----:B------:R-:W2:Y:S04]  /*14de0*/  LDL.LU R3, [R1+0xb68] ;  /* 0x000b680001037983 */ /* 0x000ea80000300800 */
[----:B---3--:R0:W-:Y:S04]  /*14df0*/  STL.64 [R1+0x80], R14 ;  /* 0x0000800e01007387 */ /* 0x0081e80000100a00 */
[----:B0-----:R-:W3:Y:S02]  /*14e00*/  LDL.LU.64 R14, [R1+0xb60] ;  /* 0x000b6000010e7983 */ /* 0x001ee40000300a00 */
[----:B---3--:R-:W-:-:S04]  /*14e10*/  LOP3.LUT R15, R15, R14, RZ, 0x3c, !PT ;  /* 0x0000000e0f0f7212 */ /* 0x008fc800078e3cff */
[----:B------:R-:W-:-:S04]  /*14e20*/  LOP3.LUT R14, R15, R14, RZ, 0x3c, !PT ;  /* 0x0000000e0f0e7212 */ /* 0x000fc800078e3cff */
[----:B------:R-:W-:-:S05]  /*14e30*/  LOP3.LUT R15, R15, R14, RZ, 0x3c, !PT ;  /* 0x0000000e0f0f7212 */ /* 0x000fca00078e3cff */
[----:B------:R0:W-:Y:S04]  /*14e40*/  STL.64 [R1+0x88], R14 ;  /* 0x0000880e01007387 */ /* 0x0001e80000100a00 */
[----:B0-----:R-:W3:Y:S01]  /*14e50*/  LDL.LU.64 R14, [R1+0xb58] ;  /* 0x000b5800010e7983 */ /* 0x001ee20000300a00 */
[----:B----4-:R-:W-:-:S04]  /*14e60*/  LOP3.LUT R25, R25, R24, RZ, 0x3c, !PT ;  /* 0x0000001819197212 */ /* 0x010fc800078e3cff */
[----:B------:R-:W-:-:S04]  /*14e70*/  LOP3.LUT R24, R25, R24, RZ, 0x3c, !PT ;  /* 0x0000001819187212 */ /* 0x000fc800078e3cff */
[----:B------:R-:W-:Y:S02]  /*14e80*/  LOP3.LUT R25, R25, R24, RZ, 0x3c, !PT ;  /* 0x0000001819197212 */ /* 0x000fe400078e3cff */
[----:B---3--:R-:W-:-:S04]  /*14e90*/  LOP3.LUT R15, R15, R14, RZ, 0x3c, !PT ;  /* 0x0000000e0f0f7212 */ /* 0x008fc800078e3cff */
[----:B------:R-:W-:-:S04]  /*14ea0*/  LOP3.LUT R14, R15, R14, RZ, 0x3c, !PT ;  /* 0x0000000e0f0e7212 */ /* 0x000fc800078e3cff */
[----:B------:R-:W-:-:S05]  /*14eb0*/  LOP3.LUT R15, R15, R14, RZ, 0x3c, !PT ;  /* 0x0000000e0f0f7212 */ /* 0x000fca00078e3cff */
[----:B------:R0:W-:Y:S04]  /*14ec0*/  STL.64 [R1+0x90], R14 ;  /* 0x0000900e01007387 */ /* 0x0001e80000100a00 */
[----:B0-----:R-:W3:Y:S04]  /*14ed0*/  LDL.LU.64 R14, [R1+0xb50] ;  /* 0x000b5000010e7983 */ /* 0x001ee80000300a00 */
[----:B------:R2:W-:Y:S02]  /*14ee0*/  STL.64 [R1+0x198], R24 ;  /* 0x0001981801007387 */ /* 0x0005e40000100a00 */
[----:B--2---:R-:W-:-:S02]  /*14ef0*/  IMAD.MOV.U32 R24, RZ, RZ, R3 ;  /* 0x000000ffff187224 */ /* 0x004fc400078e0003 */
[----:B------:R-:W2:Y:S01]  /*14f00*/  LDL.LU R3, [R1+0xb4c] ;  /* 0x000b4c0001037983 */ /* 0x000ea20000300800 */
[----:B------:R-:W-:Y:S02]  /*14f10*/  LOP3.LUT R17, R17, R16, RZ, 0x3c, !PT ;  /* 0x0000001011117212 */ /* 0x000fe400078e3cff */
[----:B------:R-:W-:Y:S01]  /*14f20*/  LOP3.LUT R13, R13, R12, RZ, 0x3c, !PT ;  /* 0x0000000c0d0d7212 */ /* 0x000fe200078e3cff */
[----:B------:R-:W-:Y:S01]  /*14f30*/  IMAD.MOV.U32 R25, RZ, RZ, R22 ;  /* 0x000000ffff197224 */ /* 0x000fe200078e0016 */
[----:B------:R-:W-:Y:S02]  /*14f40*/  LOP3.LUT R11, R11, R10, RZ, 0x3c, !PT ;  /* 0x0000000a0b0b7212 */ /* 0x000fe400078e3cff */
[----:B------:R-:W-:Y:S01]  /*14f50*/  LOP3.LUT R16, R17, R16, RZ, 0x3c, !PT ;  /* 0x0000001011107212 */ /* 0x000fe200078e3cff */
[----:B------:R-:W-:Y:S02]  /*14f60*/  IMAD.MOV.U32 R22, RZ, RZ, R20 ;  /* 0x000000ffff167224 */ /* 0x000fe400078e0014 */
[----:B------:R-:W-:Y:S01]  /*14f70*/  IMAD.MOV.U32 R20, RZ, RZ, R18 ;  /* 0x000000ffff147224 */ /* 0x000fe200078e0012 */
[----:B------:R-:W-:Y:S01]  /*14f80*/  LOP3.LUT R12, R13, R12, RZ, 0x3c, !PT ;  /* 0x0000000c0d0c7212 */ /* 0x000fe200078e3cff */
[----:B------:R-:W-:Y:S01]  /*14f90*/  IMAD.MOV.U32 R18, RZ, RZ, R0 ;  /* 0x000000ffff127224 */ /* 0x000fe200078e0000 */
[----:B------:R-:W-:-:S02]  /*14fa0*/  LOP3.LUT R17, R17, R16, RZ, 0x3c, !PT ;  /* 0x0000001011117212 */ /* 0x000fc400078e3cff */
[----:B------:R-:W-:Y:S01]  /*14fb0*/  LOP3.LUT R10, R11, R10, RZ, 0x3c, !PT ;  /* 0x0000000a0b0a7212 */ /* 0x000fe200078e3cff */
[----:B------:R-:W-:Y:S04]  /*14fc0*/  STL.64 [R1+0x5a0], R24 ;  /* 0x0005a01801007387 */ /* 0x000fe80000100a00 */
[----:B------:R-:W-:Y:S01]  /*14fd0*/  STL.64 [R1+0x5a8], R22 ;  /* 0x0005a81601007387 */ /* 0x000fe20000100a00 */
[----:B------:R-:W-:-:S03]  /*14fe0*/  LOP3.LUT R13, R13, R12, RZ, 0x3c, !PT ;  /* 0x0000000c0d0d7212 */ /* 0x000fc600078e3cff */
[----:B------:R-:W-:Y:S04]  /*14ff0*/  STL.64 [R1+0x5b0], R20 ;  /* 0x0005b01401007387 */ /* 0x000fe80000100a00 */
[----:B------:R-:W-:Y:S01]  /*15000*/  STL.64 [R1+0x5b8], R18 ;  /* 0x0005b81201007387 */ /* 0x000fe20000100a00 */
[----:B------:R-:W-:-:S03]  /*15010*/  LOP3.LUT R11, R11, R10, RZ, 0x3c, !PT ;  /* 0x0000000a0b0b7212 */ /* 0x000fc600078e3cff */
[----:B------:R-:W-:Y:S01]  /*15020*/  STL.64 [R1+0x5c0], R16 ;  /* 0x0005c01001007387 */ /* 0x000fe20000100a00 */
[----:B------:R-:W0:Y:S01]  /*15030*/  LDC R0, c[0x0][0x23c] ;  /* 0x00008f00ff007b82 */ /* 0x000e220000000800 */
[----:B---3--:R-:W-:-:S04]  /*15040*/  LOP3.LUT R15, R15, R14, RZ, 0x3c, !PT ;  /* 0x0000000e0f0f7212 */ /* 0x008fc800078e3cff */
[----:B------:R-:W-:-:S04]  /*15050*/  LOP3.LUT R14, R15, R14, RZ, 0x3c, !PT ;  /* 0x0000000e0f0e7212 */ /* 0x000fc800078e3cff */
[----:B------:R-:W-:-:S05]  /*15060*/  LOP3.LUT R15, R15, R14, RZ, 0x3c, !PT ;  /* 0x0000000e0f0f7212 */ /* 0x000fca00078e3cff */
[----:B------:R2:W-:Y:S04]  /*15070*/  STL.64 [R1+0x5c8], R14 ;  /* 0x0005c80e01007387 */ /* 0x0005e80000100a00 */
[----:B------:R1:W-:Y:S01]  /*15080*/  STL.64 [R1+0x5d0], R12 ;  /* 0x0005d00c01007387 */ /* 0x0003e20000100a00 */
[----:B--2---:R-:W-:Y:S02]  /*15090*/  IMAD.MOV.U32 R14, RZ, RZ, R3 ;  /* 0x000000ffff0e7224 */ /* 0x004fe400078e0003 */
[----:B------:R-:W-:Y:S01]  /*150a0*/  IMAD.MOV.U32 R15, RZ, RZ, R8 ;  /* 0x000000ffff0f7224 */ /* 0x000fe200078e0008 */
[----:B------:R-:W2:Y:S04]  /*150b0*/  LDL.LU R3, [R1+0xb48] ;  /* 0x000b480001037983 */ /* 0x000ea80000300800 */
[----:B------:R3:W-:Y:S01]  /*150c0*/  STL.64 [R1+0x5d8], R10 ;  /* 0x0005d80a01007387 */ /* 0x0007e20000100a00 */
[----:B-1----:R-:W-:-:S02]  /*150d0*/  IMAD.MOV.U32 R12, RZ, RZ, R6 ;  /* 0x000000ffff0c7224 */ /* 0x002fc400078e0006 */
[----:B------:R-:W-:Y:S02]  /*150e0*/  IMAD.MOV.U32 R13, RZ, RZ, R9 ;  /* 0x000000ffff0d7224 */ /* 0x000fe400078e0009 */
[----:B------:R-:W-:Y:S02]  /*150f0*/  IMAD.MOV.U32 R8, RZ, RZ, R26 ;  /* 0x000000ffff087224 */ /* 0x000fe400078e001a */
[----:B------:R-:W-:Y:S01]  /*15100*/  IMAD.MOV.U32 R9, RZ, RZ, R5 ;  /* 0x000000ffff097224 */ /* 0x000fe200078e0005 */
[----:B------:R-:W-:Y:S04]  /*15110*/  STL.64 [R1+0x5e0], R14 ;  /* 0x0005e00e01007387 */ /* 0x000fe80000100a00 */
[----:B------:R-:W-:Y:S01]  /*15120*/  STL.64 [R1+0x5e8], R12 ;  /* 0x0005e80c01007387 */ /* 0x000fe20000100a00 */
[----:B---3--:R-:W-:-:S02]  /*15130*/  IMAD.MOV.U32 R10, RZ, RZ, R4 ;  /* 0x000000ffff0a7224 */ /* 0x008fc400078e0004 */
[----:B------:R-:W-:Y:S02]  /*15140*/  IMAD.MOV.U32 R11, RZ, RZ, R7 ;  /* 0x000000ffff0b7224 */ /* 0x000fe400078e0007 */
[----:B------:R-:W-:-:S03]  /*15150*/  IMAD.MOV.U32 R4, RZ, RZ, R2 ;  /* 0x000000ffff047224 */ /* 0x000fc600078e0002 */
[----:B------:R-:W-:Y:S04]  /*15160*/  STL.64 [R1+0x5f0], R10 ;  /* 0x0005f00a01007387 */ /* 0x000fe80000100a00 */
[----:B------:R-:W-:Y:S04]  /*15170*/  STL.64 [R1+0x5f8], R8 ;  /* 0x0005f80801007387 */ /* 0x000fe80000100a00 */
[----:B------:R-:W2:Y:S01]  /*15180*/  LDL.LU R2, [R1+0x664] ;  /* 0x0006640001027983 */ /* 0x000ea20000300800 */
[----:B------:R-:W-:Y:S02]  /*15190*/  IMAD.MOV.U32 R6, RZ, RZ, R28 ;  /* 0x000000ffff067224 */ /* 0x000fe400078e001c */
[----:B------:R-:W-:-:S02]  /*151a0*/  IMAD.MOV.U32 R7, RZ, RZ, R27 ;  /* 0x000000ffff077224 */ /* 0x000fc400078e001b */
[----:B------:R-:W-:-:S03]  /*151b0*/  IMAD.MOV.U32 R5, RZ, RZ, R29 ;  /* 0x000000ffff057224 */ /* 0x000fc600078e001d */
[----:B------:R-:W-:Y:S04]  /*151c0*/  STL.64 [R1+0x600], R6 ;  /* 0x0006000601007387 */ /* 0x000fe80000100a00 */
[----:B--2---:R1:W-:Y:S04]  /*151d0*/  STL.64 [R1+0xb30], R2 ;  /* 0x000b300201007387 */ /* 0x0043e80000100a00 */
[----:B------:R-:W-:Y:S04]  /*151e0*/  STL.64 [R1+0x608], R4 ;  /* 0x0006080401007387 */ /* 0x000fe80000100a00 */
[----:B-1----:R-:W2:Y:S04]  /*151f0*/  LDL.LU R2, [R1+0x660] ;  /* 0x0006600001027983 */ /* 0x002ea80000300800 */
[----:B------:R-:W2:Y:S04]  /*15200*/  LDL.LU R3, [R1+0x920] ;  /* 0x0009200001037983 */ /* 0x000ea80000300800 */
[----:B--2---:R1:W-:Y:S04]  /*15210*/  STL.64 [R1+0xb38], R2 ;  /* 0x000b380201007387 */ /* 0x0043e80000100a00 */
[----:B-1----:R-:W2:Y:S04]  /*15220*/  LDL.LU R2, [R1+0x65c] ;  /* 0x00065c0001027983 */ /* 0x002ea80000300800 */
[----:B------:R-:W2:Y:S04]  /*15230*/  LDL.LU R3, [R1+0x91c] ;  /* 0x00091c0001037983 */ /* 0x000ea80000300800 */
[----:B--2---:R1:W-:Y:S04]  /*15240*/  STL.64 [R1+0xb40], R2 ;  /* 0x000b400201007387 */ /* 0x0043e80000100a00 */
[----:B-1----:R-:W2:Y:S04]  /*15250*/  LDL.LU R2, [R1+0x658] ;  /* 0x0006580001027983 */ /* 0x002ea80000300800 */
[----:B------:R-:W2:Y:S04]  /*15260*/  LDL.LU R3, [R1+0x918] ;  /* 0x0009180001037983 */ /* 0x000ea80000300800 */
[----:B------:R-:W3:Y:S04]  /*15270*/  LDL.LU R24, [R1+0x6a0] ;  /* 0x0006a00001187983 */ /* 0x000ee80000300800 */
[----:B------:R-:W3:Y:S04]  /*15280*/  LDL.LU R25, [R1+0x960] ;  /* 0x0009600001197983 */ /* 0x000ee80000300800 */
[----:B---3--:R1:W-:Y:S04]  /*15290*/  STL.64 [R1+0xad8], R24 ;  /* 0x000ad81801007387 */ /* 0x0083e80000100a00 */
[----:B-1----:R-:W3:Y:S04]  /*152a0*/  LDL.LU R24, [R1+0x698] ;  /* 0x0006980001187983 */ /* 0x002ee80000300800 */
        /* <DEDUP_REMOVED lines=27> */
[----:B------:R-:W3:Y:S01]  /*15460*/  LDL.LU R25, [R1+0x92c] ;  /* 0x00092c0001197983 */ /* 0x000ee20000300800 */
[----:B--2---:R-:W-:-:S04]  /*15470*/  LOP3.LUT R3, R3, R2, RZ, 0x3c, !PT ;  /* 0x0000000203037212 */ /* 0x004fc800078e3cff */
[----:B------:R-:W-:-:S04]  /*15480*/  LOP3.LUT R2, R3, R2, RZ, 0x3c, !PT ;  /* 0x0000000203027212 */ /* 0x000fc800078e3cff */
[----:B------:R-:W-:Y:S01]  /*15490*/  LOP3.LUT R3, R3, R2, RZ, 0x3c, !PT ;  /* 0x0000000203037212 */ /* 0x000fe200078e3cff */
[----:B---3--:R1:W-:Y:S04]  /*154a0*/  STL.64 [R1+0xb28], R24 ;  /* 0x000b281801007387 */ /* 0x0083e80000100a00 */
[----:B-1----:R-:W2:Y:S04]  /*154b0*/  LDL.LU R24, [R1+0x668] ;  /* 0x0006680001187983 */ /* 0x002ea80000300800 */
[----:B------:R-:W2:Y:S04]  /*154c0*/  LDL.LU R25, [R1+0x928] ;  /* 0x0009280001197983 */ /* 0x000ea80000300800 */
[----:B------:R-:W3:Y:S04]  /*154d0*/  LDL.LU R22, [R1+0x6a8] ;  /* 0x0006a80001167983 */ /* 0x000ee80000300800 */
[----:B------:R-:W3:Y:S04]  /*154e0*/  LDL.LU R23, [R1+0x94c] ;  /* 0x00094c0001177983 */ /* 0x000ee80000300800 */
[----:B------:R-:W4:Y:S04]  /*154f0*/  LDL.LU.64 R20, [R1+0x58] ;  /* 0x0000580001147983 */ /* 0x000f280000300a00 */
        /* <DEDUP_REMOVED lines=10> */
[----:B------:R1:W-:Y:S04]  /*155a0*/  STL.64 [R1+0x618], R2 ;  /* 0x0006180201007387 */ /* 0x0003e80000100a00 */
[----:B-1----:R-:W2:Y:S02]  /*155b0*/  LDL.LU.64 R2, [R1+0xb40] ;  /* 0x000b400001027983 */ /* 0x002ea40000300a00 */
[----:B--2---:R-:W-:-:S04]  /*155c0*/  LOP3.LUT R3, R3, R2, RZ, 0x3c, !PT ;  /* 0x0000000203037212 */ /* 0x004fc800078e3cff */
[----:B------:R-:W-:-:S04]  /*155d0*/  LOP3.LUT R2, R3, R2, RZ, 0x3c, !PT ;  /* 0x0000000203027212 */ /* 0x000fc800078e3cff */
[----:B------:R-:W-:-:S05]  /*155e0*/  LOP3.LUT R3, R3, R2, RZ, 0x3c, !PT ;  /* 0x0000000203037212 */ /* 0x000fca00078e3cff */
[----:B------:R1:W-:Y:S04]  /*155f0*/  STL.64 [R1+0x620], R2 ;  /* 0x0006200201007387 */ /* 0x0003e80000100a00 */
[----:B-1----:R-:W2:Y:S02]  /*15600*/  LDL.LU.64 R2, [R1+0xb38] ;  /* 0x000b380001027983 */ /* 0x002ea40000300a00 */
[----:B--2---:R-:W-:-:S04]  /*15610*/  LOP3.LUT R3, R3, R2, RZ, 0x3c, !PT ;  /* 0x0000000203037212 */ /* 0x004fc800078e3cff */
[----:B------:R-:W-:-:S04]  /*15620*/  LOP3.LUT R2, R3, R2, RZ, 0x3c, !PT ;  /* 0x0000000203027212 */ /* 0x000fc800078e3cff */
[----:B------:R-:W-:-:S05]  /*15630*/  LOP3.LUT R3, R3, R2, RZ, 0x3c, !PT ;  /* 0x0000000203037212 */ /* 0x000fca00078e3cff */
[----:B------:R1:W-:Y:S04]  /*15640*/  STL.64 [R1+0x628], R2 ;  /* 0x0006280201007387 */ /* 0x0003e80000100a00 */
[----:B-1----:R-:W2:Y:S01]  /*15650*/  LDL.LU.64 R2, [R1+0xb30] ;  /* 0x000b300001027983 */ /* 0x002ea20000300a00 */
[----:B------:R-:W-:-:S04]  /*15660*/  LOP3.LUT R25, R25, R24, RZ, 0x3c, !PT ;  /* 0x0000001819197212 */ /* 0x000fc800078e3cff */
[----:B------:R-:W-:-:S04]  /*15670*/  LOP3.LUT R24, R25, R24, RZ, 0x3c, !PT ;  /* 0x0000001819187212 */ /* 0x000fc800078e3cff */
[----:B------:R-:W-:Y:S02]  /*15680*/  LOP3.LUT R25, R25, R24, RZ, 0x3c, !PT ;  /* 0x0000001819197212 */ /* 0x000fe400078e3cff */
[----:B--2---:R-:W-:-:S04]  /*15690*/  LOP3.LUT R3, R3, R2, RZ, 0x3c, !PT ;  /* 0x0000000203037212 */ /* 0x004fc800078e3cff */
[----:B------:R-:W-:-:S04]  /*156a0*/  LOP3.LUT R2, R3, R2, RZ, 0x3c, !PT ;  /* 0x0000000203027212 */ /* 0x000fc800078e3cff */
[----:B------:R-:W-:-:S05]  /*156b0*/  LOP3.LUT R3, R3, R2, RZ, 0x3c, !PT ;  /* 0x0000000203037212 */ /* 0x000fca00078e3cff */
[----:B------:R1:W-:Y:S04]  /*156c0*/  STL.64 [R1+0xa30], R2 ;  /* 0x000a300201007387 */ /* 0x0003e80000100a00 */
[----:B-1----:R-:W2:Y:S04]  /*156d0*/  LDL.LU.64 R2, [R1] ;  /* 0x0000000001027983 */ /* 0x002ea80000300a00 */
[----:B------:R1:W-:Y:S04]  /*156e0*/  STL.64 [R1+0x638], R24 ;  /* 0x0006381801007387 */ /* 0x0003e80000100a00 */
[----:B-1----:R-:W3:Y:S02]  /*156f0*/  LDL.LU.64 R24, [R1+0xb28] ;  /* 0x000b280001187983 */ /* 0x002ee40000300a00 */
[----:B---3--:R-:W-:-:S04]  /*15700*/  LOP3.LUT R25, R25, R24, RZ, 0x3c, !PT ;  /* 0x0000001819197212 */ /* 0x008fc800078e3cff */
[----:B------:R-:W-:-:S04]  /*15710*/  LOP3.LUT R24, R25, R24, RZ, 0x3c, !PT ;  /* 0x0000001819187212 */ /* 0x000fc800078e3cff */
[----:B------:R-:W-:-:S05]  /*15720*/  LOP3.LUT R25, R25, R24, RZ, 0x3c, !PT ;  /* 0x0000001819197212 */ /* 0x000fca00078e3cff */
        /* <DEDUP_REMOVED lines=46> */
[----:B-1----:R-:W3:Y:S01]  /*15a10*/  LDL.LU.64 R24, [R1+0xad8] ;  /* 0x000ad80001187983 */ /* 0x002ee20000300a00 */
[----:B------:R-:W-:Y:S01]  /*15a20*/  LOP3.LUT R23, R23, R22, RZ, 0x3c, !PT ;  /* 0x0000001617177212 */ /* 0x000fe200078e3cff */
[----:B0-----:R-:W-:-:S03]  /*15a30*/  IMAD.SHL.U32 R0, R0, 0x20, RZ ;  /* 0x0000002000007824 */ /* 0x001fc600078e00ff */
[----:B------:R-:W-:Y:S01]  /*15a40*/  LOP3.LUT R22, R23, R22, RZ, 0x3c, !PT ;  /* 0x0000001617167212 */ /* 0x000fe200078e3cff */
[----:B----4-:R-:W-:-:S03]  /*15a50*/  IMAD.WIDE R20, R0, 0x2, R20 ;  /* 0x0000000200147825 */ /* 0x010fc600078e0214 */
[----:B------:R-:W-:Y:S01]  /*15a60*/  LOP3.LUT R23, R23, R22, RZ, 0x3c, !PT ;  /* 0x0000001617177212 */ /* 0x000fe200078e3cff */
[----:B------:R-:W-:-:S04]  /*15a70*/  IMAD.WIDE R18, R0, 0x2, R18 ;  /* 0x0000000200127825 */ /* 0x000fc800078e0212 */
        /* <DEDUP_REMOVED lines=8> */
[----:B------:R-:W-:Y:S01]  /*15b00*/  IMAD.WIDE R28, R0, 0x2, R28 ;  /* 0x00000002001c7825 */ /* 0x000fe200078e021c */
[----:B---3--:R-:W-:-:S04]  /*15b10*/  LOP3.LUT R25, R25, R24, RZ, 0x3c, !PT ;  /* 0x0000001819197212 */ /* 0x008fc800078e3cff */
[----:B------:R-:W-:-:S04]  /*15b20*/  LOP3.LUT R24, R25, R24, RZ, 0x3c, !PT ;  /* 0x0000001819187212 */ /* 0x000fc800078e3cff */
[----:B------:R-:W-:-:S05]  /*15b30*/  LOP3.LUT R25, R25, R24, RZ, 0x3c, !PT ;  /* 0x0000001819197212 */ /* 0x000fca00078e3cff */
[----:B------:R0:W-:Y:S04]  /*15b40*/  STL.64 [R1+0x6a0], R24 ;  /* 0x0006a01801007387 */ /* 0x0001e80000100a00 */
[----:B0-----:R-:W3:Y:S04]  /*15b50*/  LDL.LU.64 R24, [R1+0xad0] ;  /* 0x000ad00001187983 */ /* 0x001ee80000300a00 */
[----:B------:R0:W-:Y:S04]  /*15b60*/  STL.64 [R1+0x6a8], R22 ;  /* 0x0006a81601007387 */ /* 0x0001e80000100a00 */
[----:B0-----:R-:W4:Y:S04]  /*15b70*/  LDL.LU.64 R22, [R1+0xac8] ;  /* 0x000ac80001167983 */ /* 0x001f280000300a00 */
        /* <DEDUP_REMOVED lines=19> */
[----:B0-----:R-:W3:Y:S04]  /*15cb0*/  LDL.LU.64 R26, [R1+0xa78] ;  /* 0x000a7800011a7983 */ /* 0x001ee80000300a00 */
[----:B------:R0:W-:Y:S04]  /*15cc0*/  STL.64 [R1+0x140], R28 ;  /* 0x0001401c01007387 */ /* 0x0001e80000100a00 */
[----:B0-----:R-:W3:Y:S01]  /*15cd0*/  LDL.LU.64 R28, [R1+0xa70] ;  /* 0x000a7000011c7983 */ /* 0x001ee20000300a00 */
[----:B--2---:R-:W-:-:S05]  /*15ce0*/  IMAD.WIDE R2, R0, 0x2, R2 ;  /* 0x0000000200027825 */ /* 0x004fca00078e0202 */
[----:B------:R0:W-:Y:S01]  /*15cf0*/  STL.64 [R1+0x138], R2 ;  /* 0x0001380201007387 */ /* 0x0001e20000100a00 */
[----:B----4-:R-:W-:-:S04]  /*15d00*/  IMAD.WIDE R6, R0, 0x2, R6 ;  /* 0x0000000200067825 */ /* 0x010fc800078e0206 */
[----:B---3--:R-:W-:-:S04]  /*15d10*/  IMAD.WIDE R4, R0, 0x2, R4 ;  /* 0x0000000200047825 */ /* 0x008fc800078e0204 */
[----:B0-----:R-:W-:-:S04]  /*15d20*/  IMAD.WIDE R2, R0, 0x2, R26 ;  /* 0x0000000200027825 */ /* 0x001fc800078e021a */
[----:B------:R-:W-:-:S05]  /*15d30*/  IMAD.WIDE R28, R0, 0x2, R28 ;  /* 0x00000002001c7825 */ /* 0x000fca00078e021c */
[----:B------:R-:W-:Y:S04]  /*15d40*/  STL.64 [R1+0x130], R28 ;  /* 0x0001301c01007387 */ /* 0x000fe80000100a00 */
[----:B------:R0:W-:Y:S04]  /*15d50*/  STL.64 [R1+0x128], R2 ;  /* 0x0001280201007387 */ /* 0x0001e80000100a00 */
[----:B------:R1:W-:Y:S04]  /*15d60*/  STL.64 [R1+0x120], R4 ;  /* 0x0001200401007387 */ /* 0x0003e80000100a00 */
[----:B------:R2:W-:Y:S01]  /*15d70*/  STL.64 [R1+0x118], R6 ;  /* 0x0001180601007387 */ /* 0x0005e20000100a00 */
[----:B0-----:R-:W-:-:S04]  /*15d80*/  IMAD.WIDE R2, R0, 0x2, R8 ;  /* 0x0000000200027825 */ /* 0x001fc800078e0208 */
[----:B-1----:R-:W-:-:S04]  /*15d90*/  IMAD.WIDE R4, R0, 0x2, R10 ;  /* 0x0000000200047825 */ /* 0x002fc800078e020a */
[C---:B--2---:R-:W-:Y:S01]  /*15da0*/  IMAD.WIDE R6, R0.reuse, 0x2, R12 ;  /* 0x0000000200067825 */ /* 0x044fe200078e020c */
[----:B------:R0:W-:Y:S04]  /*15db0*/  STL.64 [R1+0x110], R2 ;  /* 0x0001100201007387 */ /* 0x0001e80000100a00 */
[----:B0-----:R-:W2:Y:S04]  /*15dc0*/  LDL.LU.64 R2, [R1+0x60] ;  /* 0x0000600001027983 */ /* 0x001ea80000300a00 */
[----:B------:R0:W-:Y:S04]  /*15dd0*/  STL.64 [R1+0x108], R4 ;  /* 0x0001080401007387 */ /* 0x0001e80000100a00 */
[----:B------:R1:W-:Y:S01]  /*15de0*/  STL.64 [R1+0x100], R6 ;  /* 0x0001000601007387 */ /* 0x0003e20000100a00 */
[----:B0-----:R-:W-:-:S04]  /*15df0*/  IMAD.WIDE R4, R0, 0x2, R14 ;  /* 0x0000000200047825 */ /* 0x001fc800078e020e */
[C---:B-1----:R-:W-:Y:S02]  /*15e00*/  IMAD.WIDE R6, R0.reuse, 0x2, R16 ;  /* 0x0000000200067825 */ /* 0x042fe400078e0210 */
[----:B------:R-:W3:Y:S04]  /*15e10*/  LDL.LU.64 R16, [R1+0x68] ;  /* 0x0000680001107983 */ /* 0x000ee80000300a00 */
[----:B------:R0:W-:Y:S04]  /*15e20*/  STL.64 [R1+0xf8], R4 ;  /* 0x0000f80401007387 */ /* 0x0001e80000100a00 */
[----:B------:R1:W-:Y:S01]  /*15e30*/  STL.64 [R1+0xf0], R6 ;  /* 0x0000f00601007387 */ /* 0x0003e20000100a00 */
[----:B0-----:R-:W-:-:S04]  /*15e40*/  IMAD.WIDE R4, R0, 0x2, R18 ;  /* 0x0000000200047825 */ /* 0x001fc800078e0212 */
[C---:B-1----:R-:W-:Y:S01]  /*15e50*/  IMAD.WIDE R6, R0.reuse, 0x2, R20 ;  /* 0x0000000200067825 */ /* 0x042fe200078e0214 */
[----:B------:R-:W4:Y:S04]  /*15e60*/  LDL.LU.64 R18, [R1+0x70] ;  /* 0x0000700001127983 */ /* 0x000f280000300a00 */
[----:B------:R0:W-:Y:S04]  /*15e70*/  STL.64 [R1+0xe8], R4 ;  /* 0x0000e80401007387 */ /* 0x0001e80000100a00 */
[----:B------:R-:W3:Y:S04]  /*15e80*/  LDL.LU.64 R20, [R1+0x78] ;  /* 0x0000780001147983 */ /* 0x000ee80000300a00 */
[----:B------:R-:W-:Y:S04]  /*15e90*/  STL.64 [R1+0xe0], R6 ;  /* 0x0000e00601007387 */ /* 0x000fe80000100a00 */
[----:B------:R-:W2:Y:S01]  /*15ea0*/  LDL.LU.64 R28, [R1+0x90] ;  /* 0x00009000011c7983 */ /* 0x000ea20000300a00 */
[----:B0-----:R-:W-:-:S05]  /*15eb0*/  IMAD.WIDE R4, R0, 0x2, R22 ;  /* 0x0000000200047825 */ /* 0x001fca00078e0216 */
[----:B------:R-:W-:Y:S04]  /*15ec0*/  STL.64 [R1+0xd8], R4 ;  /* 0x0000d80401007387 */ /* 0x000fe80000100a00 */
[----:B--2---:R0:W-:Y:S04]  /*15ed0*/  STL.64 [R1+0xa60], R28 ;  /* 0x000a601c01007387 */ /* 0x0041e80000100a00 */
[----:B0-----:R-:W2:Y:S04]  /*15ee0*/  LDL.LU.64 R28, [R1+0x88] ;  /* 0x00008800011c7983 */ /* 0x001ea80000300a00 */
[----:B--2---:R0:W-:Y:S04]  /*15ef0*/  STL.64 [R1+0xa68], R28 ;  /* 0x000a681c01007387 */ /* 0x0041e80000100a00 */
[----:B0-----:R-:W2:Y:S04]  /*15f00*/  LDL.LU.64 R28, [R1+0x80] ;  /* 0x00008000011c7983 */ /* 0x001ea80000300a00 */
[----:B------:R-:W4:Y:S04]  /*15f10*/  LDL.LU.64 R26, [R1+0x5a0] ;  /* 0x0005a000011a7983 */ /* 0x000f280000300a00 */
[----:B----4-:R0:W-:Y:S04]  /*15f20*/  STL.64 [R1+0xa58], R26 ;  /* 0x000a581a01007387 */ /* 0x0101e80000100a00 */
[----:B0-----:R-:W4:Y:S04]  /*15f30*/  LDL.LU.64 R26, [R1+0x198] ;  /* 0x00019800011a7983 */ /* 0x001f280000300a00 */
[----:B------:R-:W3:Y:S04]  /*15f40*/  LDL.LU.64 R4, [R1+0x5b0] ;  /* 0x0005b00001047983 */ /* 0x000ee80000300a00 */
[----:B---3--:R0:W-:Y:S04]  /*15f50*/  STL.64 [R1+0xa50], R4 ;  /* 0x000a500401007387 */ /* 0x0081e80000100a00 */
[----:B0-----:R-:W3:Y:S04]  /*15f60*/  LDL.LU.64 R4, [R1+0x5a8] ;  /* 0x0005a80001047983 */ /* 0x001ee80000300a00 */
[----:B------:R-:W2:Y:S04]  /*15f70*/  LDL.LU.64 R6, [R1+0x5c0] ;  /* 0x0005c00001067983 */ /* 0x000ea80000300a00 */
[----:B--2---:R0:W-:Y:S04]  /*15f80*/  STL.64 [R1+0xa48], R6 ;  /* 0x000a480601007387 */ /* 0x0041e80000100a00 */
[----:B0-----:R-:W2:Y:S04]  /*15f90*/  LDL.LU.64 R6, [R1+0x5b8] ;  /* 0x0005b80001067983 */ /* 0x001ea80000300a00 */
[----:B------:R-:W4:Y:S01]  /*15fa0*/  LDL.LU.64 R8, [R1+0x5d0] ;  /* 0x0005d00001087983 */ /* 0x000f220000300a00 */
[----:B------:R-:W-:-:S03]  /*15fb0*/  IMAD.WIDE R14, R0, 0x2, R24 ;  /* 0x00000002000e7825 */ /* 0x000fc600078e0218 */
[----:B----4-:R0:W-:Y:S04]  /*15fc0*/  STL.64 [R1+0xa40], R8 ;  /* 0x000a400801007387 */ /* 0x0101e80000100a00 */
[----:B0-----:R-:W4:Y:S04]  /*15fd0*/  LDL.LU.64 R8, [R1+0x5c8] ;  /* 0x0005c80001087983 */ /* 0x001f280000300a00 */
[----:B------:R-:W4:Y:S04]  /*15fe0*/  LDL.LU.64 R10, [R1+0x5d8] ;  /* 0x0005d800010a7983 */ /* 0x000f280000300a00 */
[----:B------:R-:W3:Y:S04]  /*15ff0*/  LDL.LU.64 R12, [R1+0x5e8] ;  /* 0x0005e800010c7983 */ /* 0x000ee80000300a00 */
[----:B------:R-:W-:Y:S01]  /*16000*/  STL.64 [R1+0xd0], R14 ;  /* 0x0000d00e01007387 */ /* 0x000fe20000100a00 */
[----:B------:R-:W-:-:S04]  /*16010*/  IMAD.WIDE R22, R0, 0x2, R2 ;  /* 0x0000000200167825 */ /* 0x000fc800078e0202 */
[----:B------:R-:W-:-:S04]  /*16020*/  IMAD.WIDE R18, R0, 0x2, R18 ;  /* 0x0000000200127825 */ /* 0x000fc800078e0212 */
[----:B------:R-:W-:-:S04]  /*16030*/  IMAD.WIDE R20, R0, 0x2, R20 ;  /* 0x0000000200147825 */ /* 0x000fc800078e0214 */
[C---:B------:R-:W-:Y:S01]  /*16040*/  IMAD.WIDE R28, R0.reuse, 0x2, R28 ;  /* 0x00000002001c7825 */ /* 0x040fe200078e021c */
[----:B---3--:R0:W-:Y:S04]  /*16050*/  STL.64 [R1+0xa38], R12 ;  /* 0x000a380c01007387 */ /* 0x0081e80000100a00 */
[----:B0-----:R-:W3:Y:S04]  /*16060*/  LDL.LU.64 R12, [R1+0x5e0] ;  /* 0x0005e000010c7983 */ /* 0x001ee80000300a00 */
[----:B------:R-:W3:Y:S04]  /*16070*/  LDL.LU.64 R2, [R1+0x5f0] ;  /* 0x0005f00001027983 */ /* 0x000ee80000300a00 */
[----:B------:R-:W3:Y:S04]  /*16080*/  LDL.LU.64 R14, [R1+0x5f8] ;  /* 0x0005f800010e7983 */ /* 0x000ee80000300a00 */
[----:B------:R0:W-:Y:S02]  /*16090*/  STL.64 [R1+0xc8], R22 ;  /* 0x0000c81601007387 */ /* 0x0001e40000100a00 */
[----:B0-----:R-:W-:-:S02]  /*160a0*/  IMAD.WIDE R22, R0, 0x2, R16 ;  /* 0x0000000200167825 */ /* 0x001fc400078e0210 */
[----:B------:R-:W3:Y:S04]  /*160b0*/  LDL.LU.64 R16, [R1+0x600] ;  /* 0x0006000001107983 */ /* 0x000ee80000300a00 */
[----:B------:R0:W-:Y:S04]  /*160c0*/  STL.64 [R1+0xc0], R22 ;  /* 0x0000c01601007387 */ /* 0x0001e80000100a00 */
[----:B------:R-:W3:Y:S04]  /*160d0*/  LDL.LU.64 R24, [R1+0x608] ;  /* 0x0006080001187983 */ /* 0x000ee80000300a00 */
[----:B0-----:R-:W3:Y:S04]  /*160e0*/  LDL.LU.64 R22, [R1+0x618] ;  /* 0x0006180001167983 */ /* 0x001ee80000300a00 */
[----:B------:R0:W-:Y:S04]  /*160f0*/  STL.64 [R1+0xb8], R18 ;  /* 0x0000b81201007387 */ /* 0x0001e80000100a00 */
[----:B0-----:R-:W3:Y:S04]  /*16100*/  LDL.LU.64 R18, [R1+0x620] ;  /* 0x0006200001127983 */ /* 0x001ee80000300a00 */
[----:B------:R0:W-:Y:S04]  /*16110*/  STL.64 [R1+0xb0], R20 ;  /* 0x0000b01401007387 */ /* 0x0001e80000100a00 */
[----:B0-----:R-:W3:Y:S04]  /*16120*/  LDL.LU.64 R20, [R1+0x628] ;  /* 0x0006280001147983 */ /* 0x001ee80000300a00 */
[----:B------:R0:W-:Y:S04]  /*16130*/  STL.64 [R1+0xa8], R28 ;  /* 0x0000a81c01007387 */ /* 0x0001e80000100a00 */
[----:B0-----:R-:W2:Y:S02]  /*16140*/  LDL.LU.64 R28, [R1+0xa68] ;  /* 0x000a6800011c7983 */ /* 0x001ea40000300a00 */
[----:B--2---:R-:W-:-:S05]  /*16150*/  IMAD.WIDE R28, R0, 0x2, R28 ;  /* 0x00000002001c7825 */ /* 0x004fca00078e021c */
[----:B------:R0:W-:Y:S04]  /*16160*/  STL.64 [R1+0xa0], R28 ;  /* 0x0000a01c01007387 */ /* 0x0001e80000100a00 */
[----:B0-----:R-:W2:Y:S01]  /*16170*/  LDL.LU.64 R28, [R1+0xa60] ;  /* 0x000a6000011c7983 */ /* 0x001ea20000300a00 */
[----:B------:R-:W-:-:S04]  /*16180*/  IMAD.WIDE R26, R0, 0x2, R26 ;  /* 0x00000002001a7825 */ /* 0x000fc800078e021a */
[----:B--2---:R-:W-:-:S05]  /*16190*/  IMAD.WIDE R28, R0, 0x2, R28 ;  /* 0x00000002001c7825 */ /* 0x004fca00078e021c */
[----:B------:R0:W-:Y:S04]  /*161a0*/  STL.64 [R1+0x98], R28 ;  /* 0x0000981c01007387 */ /* 0x0001e80000100a00 */
[----:B0-----:R-:W2:Y:S04]  /*161b0*/  LDL.LU.64 R28, [R1+0x638] ;  /* 0x00063800011c7983 */ /* 0x001ea80000300a00 */
[----:B------:R0:W-:Y:S04]  /*161c0*/  STL.64 [R1+0x90], R26 ;  /* 0x0000901a01007387 */ /* 0x0001e80000100a00 */
[----:B0-----:R-:W4:Y:S01]  /*161d0*/  LDL.LU.64 R26, [R1+0xa58] ;  /* 0x000a5800011a7983 */ /* 0x001f220000300a00 */
[----:B------:R-:W-:-:S04]  /*161e0*/  IMAD.WIDE R4, R0, 0x2, R4 ;  /* 0x0000000200047825 */ /* 0x000fc800078e0204 */
[----:B----4-:R-:W-:-:S05]  /*161f0*/  IMAD.WIDE R26, R0, 0x2, R26 ;  /* 0x00000002001a7825 */ /* 0x010fca00078e021a */
[----:B------:R0:W-:Y:S04]  /*16200*/  STL.64 [R1+0x88], R26 ;  /* 0x0000881a01007387 */ /* 0x0001e80000100a00 */
[----:B0-----:R-:W4:Y:S04]  /*16210*/  LDL.LU.64 R26, [R1+0x640] ;  /* 0x00064000011a7983 */ /* 0x001f280000300a00 */
[----:B------:R0:W-:Y:S04]  /*16220*/  STL.64 [R1+0x80], R4 ;  /* 0x0000800401007387 */ /* 0x0001e80000100a00 */
[----:B0-----:R-:W3:Y:S01]  /*16230*/  LDL.LU.64 R4, [R1+0xa50] ;  /* 0x000a500001047983 */ /* 0x001ee20000300a00 */
[----:B------:R-:W-:-:S04]  /*16240*/  IMAD.WIDE R6, R0, 0x2, R6 ;  /* 0x0000000200067825 */ /* 0x000fc800078e0206 */
[----:B---3--:R-:W-:-:S05]  /*16250*/  IMAD.WIDE R4, R0, 0x2, R4 ;  /* 0x0000000200047825 */ /* 0x008fca00078e0204 */
[----:B------:R0:W-:Y:S04]  /*16260*/  STL.64 [R1+0x78], R4 ;  /* 0x0000780401007387 */ /* 0x0001e80000100a00 */
[----:B0-----:R-:W3:Y:S04]  /*16270*/  LDL.LU.64 R4, [R1+0x648] ;  /* 0x0006480001047983 */ /* 0x001ee80000300a00 */
        /* <DEDUP_REMOVED lines=9> */
[----:B------:R-:W-:-:S04]  /*16310*/  IMAD.WIDE R12, R0, 0x2, R12 ;  /* 0x00000002000c7825 */ /* 0x000fc800078e020c */
[----:B----4-:R-:W-:-:S05]  /*16320*/  IMAD.WIDE R8, R0, 0x2, R8 ;  /* 0x0000000200087825 */ /* 0x010fca00078e0208 */
[----:B------:R0:W-:Y:S04]  /*16330*/  STL.64 [R1+0x58], R8 ;  /* 0x0000580801007387 */ /* 0x0001e80000100a00 */
[----:B0-----:R-:W4:Y:S04]  /*16340*/  LDL.LU.64 R8, [R1+0x660] ;  /* 0x0006600001087983 */ /* 0x001f280000300a00 */
[----:B------:R0:W-:Y:S04]  /*16350*/  STL.64 [R1+0x50], R10 ;  /* 0x0000500a01007387 */ /* 0x0001e80000100a00 */
[----:B0-----:R-:W4:Y:S04]  /*16360*/  LDL.LU.64 R10, [R1+0x668] ;  /* 0x00066800010a7983 */ /* 0x001f280000300a00 */
[----:B------:R0:W-:Y:S04]  /*16370*/  STL.64 [R1+0x48], R12 ;  /* 0x0000480c01007387 */ /* 0x0001e80000100a00 */
[----:B0-----:R-:W3:Y:S01]  /*16380*/  LDL.LU.64 R12, [R1+0xa38] ;  /* 0x000a3800010c7983 */ /* 0x001ee20000300a00 */
[----:B------:R-:W-:-:S04]  /*16390*/  IMAD.WIDE R2, R0, 0x2, R2 ;  /* 0x0000000200027825 */ /* 0x000fc800078e0202 */
[----:B------:R-:W-:-:S04]  /*163a0*/  IMAD.WIDE R14, R0, 0x2, R14 ;  /* 0x00000002000e7825 */ /* 0x000fc800078e020e */
[----:B------:R-:W-:-:S04]  /*163b0*/  IMAD.WIDE R16, R0, 0x2, R16 ;  /* 0x0000000200107825 */ /* 0x000fc800078e0210 */
[----:B------:R-:W-:-:S04]  /*163c0*/  IMAD.WIDE R24, R0, 0x2, R24 ;  /* 0x0000000200187825 */ /* 0x000fc800078e0218 */
[----:B---3--:R-:W-:-:S05]  /*163d0*/  IMAD.WIDE R12, R0, 0x2, R12 ;  /* 0x00000002000c7825 */ /* 0x008fca00078e020c */
[----:B------:R0:W-:Y:S04]  /*163e0*/  STL.64 [R1+0x40], R12 ;  /* 0x0000400c01007387 */ /* 0x0001e80000100a00 */
[----:B0-----:R-:W3:Y:S04]  /*163f0*/  LDL.LU.64 R12, [R1+0x670] ;  /* 0x00067000010c7983 */ /* 0x001ee80000300a00 */
[----:B------:R0:W-:Y:S04]  /*16400*/  STL.64 [R1+0x38], R2 ;  /* 0x0000380201007387 */ /* 0x0001e80000100a00 */
[----:B0-----:R-:W3:Y:S04]  /*16410*/  LDL.LU.64 R2, [R1+0xa30] ;  /* 0x000a300001027983 */ /* 0x001ee80000300a00 */
[----:B------:R0:W-:Y:S04]  /*16420*/  STL.64 [R1+0x30], R14 ;  /* 0x0000300e01007387 */ /* 0x0001e80000100a00 */
[----:B0-----:R-:W3:Y:S04]  /*16430*/  LDL.LU.64 R14, [R1+0x680] ;  /* 0x00068000010e7983 */ /* 0x001ee80000300a00 */
[----:B------:R0:W-:Y:S04]  /*16440*/  STL.64 [R1+0x28], R16 ;  /* 0x0000281001007387 */ /* 0x0001e80000100a00 */
[----:B0-----:R-:W3:Y:S04]  /*16450*/  LDL.LU.64 R16, [R1+0x688] ;  /* 0x0006880001107983 */ /* 0x001ee80000300a00 */
[----:B------:R0:W-:Y:S02]  /*16460*/  STL.64 [R1+0x20], R24 ;  /* 0x0000201801007387 */ /* 0x0001e40000100a00 */
[----:B0-----:R-:W-:-:S02]  /*16470*/  IMAD.WIDE R24, R0, 0x2, R18 ;  /* 0x0000000200187825 */ /* 0x001fc400078e0212 */
[----:B------:R-:W3:Y:S02]  /*16480*/  LDL.LU.64 R18, [R1+0x690] ;  /* 0x0006900001127983 */ /* 0x000ee40000300a00 */
[----:B------:R-:W-:-:S05]  /*16490*/  IMAD.WIDE R22, R0, 0x2, R22 ;  /* 0x0000000200167825 */ /* 0x000fca00078e0216 */
[----:B------:R0:W-:Y:S04]  /*164a0*/  STL.64 [R1+0x18], R22 ;  /* 0x0000181601007387 */ /* 0x0001e80000100a00 */
[----:B------:R-:W-:Y:S01]  /*164b0*/  STL.64 [R1+0x10], R24 ;  /* 0x0000101801007387 */ /* 0x000fe20000100a00 */
[----:B------:R-:W-:-:S04]  /*164c0*/  IMAD.WIDE R28, R0, 0x2, R28 ;  /* 0x00000002001c7825 */ /* 0x000fc800078e021c */
[C---:B0-----:R-:W-:Y:S02]  /*164d0*/  IMAD.WIDE R22, R0.reuse, 0x2, R20 ;  /* 0x0000000200167825 */ /* 0x041fe400078e0214 */
[----:B------:R-:W3:Y:S04]  /*164e0*/  LDL.LU.64 R20, [R1+0x698] ;  /* 0x0006980001147983 */ /* 0x000ee80000300a00 */
[----:B------:R0:W-:Y:S01]  /*164f0*/  STL.64 [R1+0x8], R22 ;  /* 0x0000081601007387 */ /* 0x0001e20000100a00 */
[----:B------:R-:W-:-:S04]  /*16500*/  IMAD.WIDE R26, R0, 0x2, R26 ;  /* 0x00000002001a7825 */ /* 0x000fc800078e021a */
[----:B------:R-:W-:-:S04]  /*16510*/  IMAD.WIDE R4, R0, 0x2, R4 ;  /* 0x0000000200047825 */ /* 0x000fc800078e0204 */
[----:B--2---:R-:W-:-:S04]  /*16520*/  IMAD.WIDE R6, R0, 0x2, R6 ;  /* 0x0000000200067825 */ /* 0x004fc800078e0206 */
[----:B----4-:R-:W-:-:S04]  /*16530*/  IMAD.WIDE R8, R0, 0x2, R8 ;  /* 0x0000000200087825 */ /* 0x010fc800078e0208 */
[----:B------:R-:W-:-:S04]  /*16540*/  IMAD.WIDE R10, R0, 0x2, R10 ;  /* 0x00000002000a7825 */ /* 0x000fc800078e020a */
[----:B---3--:R-:W-:-:S05]  /*16550*/  IMAD.WIDE R2, R0, 0x2, R2 ;  /* 0x0000000200027825 */ /* 0x008fca00078e0202 */
[----:B------:R-:W-:Y:S04]  /*16560*/  STL.64 [R1+0x9b0], R2 ;  /* 0x0009b00201007387 */ /* 0x000fe80000100a00 */
[----:B0-----:R-:W2:Y:S04]  /*16570*/  LDL.LU.64 R22, [R1+0x6a0] ;  /* 0x0006a00001167983 */ /* 0x001ea80000300a00 */
[----:B------:R0:W-:Y:S04]  /*16580*/  STL.64 [R1+0x9b8], R28 ;  /* 0x0009b81c01007387 */ /* 0x0001e80000100a00 */
[----:B------:R-:W3:Y:S04]  /*16590*/  LDL.LU.64 R24, [R1+0x6a8] ;  /* 0x0006a80001187983 */ /* 0x000ee80000300a00 */
[----:B------:R-:W-:Y:S01]  /*165a0*/  STL.64 [R1+0x9c0], R26 ;  /* 0x0009c01a01007387 */ /* 0x000fe20000100a00 */
[----:B------:R-:W-:-:S03]  /*165b0*/  IMAD.WIDE R12, R0, 0x2, R12 ;  /* 0x00000002000c7825 */ /* 0x000fc600078e020c */
[----:B0-----:R-:W4:Y:S04]  /*165c0*/  LDL.LU.64 R28, [R1+0x190] ;  /* 0x00019000011c7983 */ /* 0x001f280000300a00 */
[----:B------:R-:W-:Y:S04]  /*165d0*/  STL.64 [R1+0x9c8], R4 ;  /* 0x0009c80401007387 */ /* 0x000fe80000100a00 */
[----:B------:R-:W4:Y:S04]  /*165e0*/  LDL.LU.64 R2, [R1+0x188] ;  /* 0x0001880001027983 */ /* 0x000f280000300a00 */
[----:B------:R-:W-:Y:S04]  /*165f0*/  STL.64 [R1+0x9d0], R6 ;  /* 0x0009d00601007387 */ /* 0x000fe80000100a00 */
[----:B------:R-:W-:Y:S04]  /*16600*/  STL.64 [R1+0x9d8], R8 ;  /* 0x0009d80801007387 */ /* 0x000fe80000100a00 */
[----:B------:R0:W-:Y:S01]  /*16610*/  STL.64 [R1+0x9e0], R10 ;  /* 0x0009e00a01007387 */ /* 0x0001e20000100a00 */
[----:B------:R-:W-:-:S04]  /*16620*/  IMAD.WIDE R14, R0, 0x2, R14 ;  /* 0x00000002000e7825 */ /* 0x000fc800078e020e */
[C---:B------:R-:W-:Y:S01]  /*16630*/  IMAD.WIDE R16, R0.reuse, 0x2, R16 ;  /* 0x0000000200107825 */ /* 0x040fe200078e0210 */
[----:B0-----:R-:W4:Y:S04]  /*16640*/  LDL.LU.64 R10, [R1+0x178] ;  /* 0x00017800010a7983 */ /* 0x001f280000300a00 */
[----:B------:R0:W-:Y:S01]  /*16650*/  STL.64 [R1+0x9e8], R12 ;  /* 0x0009e80c01007387 */ /* 0x0001e20000100a00 */
[----:B------:R-:W-:-:S03]  /*16660*/  IMAD.WIDE R18, R0, 0x2, R18 ;  /* 0x0000000200127825 */ /* 0x000fc600078e0212 */
[----:B0-----:R-:W4:Y:S04]  /*16670*/  LDL.LU.64 R12, [R1+0x180] ;  /* 0x00018000010c7983 */ /* 0x001f280000300a00 */
[----:B------:R-:W-:Y:S04]  /*16680*/  STL.64 [R1+0x9f0], R14 ;  /* 0x0009f00e01007387 */ /* 0x000fe80000100a00 */
[----:B------:R-:W4:Y:S04]  /*16690*/  LDL.LU.64 R8, [R1+0x160] ;  /* 0x0001600001087983 */ /* 0x000f280000300a00 */
[----:B------:R0:W-:Y:S04]  /*166a0*/  STL.64 [R1+0x9f8], R16 ;  /* 0x0009f81001007387 */ /* 0x0001e80000100a00 */
[----:B0-----:R-:W4:Y:S04]  /*166b0*/  LDL.LU.64 R16, [R1+0x168] ;  /* 0x0001680001107983 */ /* 0x001f280000300a00 */
[----:B------:R-:W4:Y:S04]  /*166c0*/  LDL.LU.64 R6, [R1+0x158] ;  /* 0x0001580001067983 */ /* 0x000f280000300a00 */
[----:B------:R0:W-:Y:S04]  /*166d0*/  STL.64 [R1+0xa00], R18 ;  /* 0x000a001201007387 */ /* 0x0001e80000100a00 */
[----:B0-----:R-:W4:Y:S04]  /*166e0*/  LDL.LU.64 R18, [R1+0x170] ;  /* 0x0001700001127983 */ /* 0x001f280000300a00 */
[----:B------:R-:W4:Y:S01]  /*166f0*/  LDL.LU.64 R4, [R1+0x150] ;  /* 0x0001500001047983 */ /* 0x000f220000300a00 */
[----:B------:R-:W-:-:S05]  /*16700*/  IMAD.WIDE R20, R0, 0x2, R20 ;  /* 0x0000000200147825 */ /* 0x000fca00078e0214 */
[----:B------:R-:W-:Y:S04]  /*16710*/  STL.64 [R1+0xa08], R20 ;  /* 0x000a081401007387 */ /* 0x000fe80000100a00 */
[----:B------:R-:W4:Y:S01]  /*16720*/  LDL.LU.64 R14, [R1+0x148] ;  /* 0x00014800010e7983 */ /* 0x000f220000300a00 */
[----:B--2---:R-:W-:-:S04]  /*16730*/  IMAD.WIDE R22, R0, 0x2, R22 ;  /* 0x0000000200167825 */ /* 0x004fc800078e0216 */
[----:B---3--:R-:W-:Y:S01]  /*16740*/  IMAD.WIDE R24, R0, 0x2, R24 ;  /* 0x0000000200187825 */ /* 0x008fe200078e0218 */
[----:B------:R-:W-:Y:S04]  /*16750*/  STL.64 [R1+0xa10], R22 ;  /* 0x000a101601007387 */ /* 0x000fe80000100a00 */
[----:B------:R-:W-:Y:S04]  /*16760*/  STL.64 [R1+0xa18], R24 ;  /* 0x000a181801007387 */ /* 0x000fe80000100a00 */
[----:B----4-:R0:W-:Y:S01]  /*16770*/  STL [R1+0x984], R28 ;  /* 0x0009841c01007387 */ /* 0x0101e20000100800 */
[----:B------:R-:W-:-:S03]  /*16780*/  IMAD.MOV.U32 R0, RZ, RZ, R29 ;  /* 0x000000ffff007224 */ /* 0x000fc600078e001d */
[----:B------:R-:W2:Y:S04]  /*16790*/  LDL.LU.64 R26, [R1+0x140] ;  /* 0x00014000011a7983 */ /* 0x000ea80000300a00 */
[----:B------:R-:W-:Y:S04]  /*167a0*/  STL [R1+0x988], R2 ;  /* 0x0009880201007387 */ /* 0x000fe80000100800 */
[----:B------:R1:W-:Y:S04]  /*167b0*/  STL [R1+0x974], R0 ;  /* 0x0009740001007387 */ /* 0x0003e80000100800 */
[----:B0-----:R-:W3:Y:S01]  /*167c0*/  LDL.LU.64 R28, [R1+0x138] ;  /* 0x00013800011c7983 */ /* 0x001ee20000300a00 */
[----:B-1----:R-:W-:-:S03]  /*167d0*/  IMAD.MOV.U32 R0, RZ, RZ, R3 ;  /* 0x000000ffff007224 */ /* 0x002fc600078e0003 */
[----:B------:R-:W-:Y:S04]  /*167e0*/  STL [R1+0x98c], R12 ;  /* 0x00098c0c01007387 */ /* 0x000fe80000100800 */
[----:B------:R0:W-:Y:S04]  /*167f0*/  STL [R1+0x96c], R0 ;  /* 0x00096c0001007387 */ /* 0x0001e80000100800 */
[----:B------:R-:W4:Y:S04]  /*16800*/  LDL.LU.64 R2, [R1+0x130] ;  /* 0x0001300001027983 */ /* 0x000f280000300a00 */
[----:B------:R-:W-:Y:S01]  /*16810*/  STL [R1+0x990], R10 ;  /* 0x0009900a01007387 */ /* 0x000fe20000100800 */
[----:B0-----:R-:W-:-:S05]  /*16820*/  IMAD.MOV.U32 R0, RZ, RZ, R13 ;  /* 0x000000ffff007224 */ /* 0x001fca00078e000d */
[----:B------:R0:W-:Y:S04]  /*16830*/  STL [R1+0x964], R0 ;  /* 0x0009640001007387 */ /* 0x0001e80000100800 */
[----:B------:R-:W4:Y:S01]  /*16840*/  LDL.LU.64 R12, [R1+0x128] ;  /* 0x00012800010c7983 */ /* 0x000f220000300a00 */
[----:B0-----:R-:W-:-:S03]  /*16850*/  IMAD.MOV.U32 R0, RZ, RZ, R11 ;  /* 0x000000ffff007224 */ /* 0x001fc600078e000b */
[----:B------:R-:W-:Y:S04]  /*16860*/  STL [R1+0x994], R18 ;  /* 0x0009941201007387 */ /* 0x000fe80000100800 */
[----:B------:R0:W-:Y:S04]  /*16870*/  STL [R1+0x950], R0 ;  /* 0x0009500001007387 */ /* 0x0001e80000100800 */
[----:B------:R-:W4:Y:S04]  /*16880*/  LDL.LU.64 R10, [R1+0x120] ;  /* 0x00012000010a7983 */ /* 0x000f280000300a00 */
[----:B------:R-:W-:Y:S01]  /*16890*/  STL [R1+0x998], R16 ;  /* 0x0009981001007387 */ /* 0x000fe20000100800 */
[----:B0-----:R-:W-:-:S05]  /*168a0*/  IMAD.MOV.U32 R0, RZ, RZ, R19 ;  /* 0x000000ffff007224 */ /* 0x001fca00078e0013 */
[----:B------:R0:W-:Y:S04]  /*168b0*/  STL [R1+0x69c], R0 ;  /* 0x00069c0001007387 */ /* 0x0001e80000100800 */
[----:B------:R-:W4:Y:S01]  /*168c0*/  LDL.LU.64 R22, [R1+0x118] ;  /* 0x0001180001167983 */ /* 0x000f220000300a00 */
[----:B0-----:R-:W-:-:S05]  /*168d0*/  IMAD.MOV.U32 R0, RZ, RZ, R17 ;  /* 0x000000ffff007224 */ /* 0x001fca00078e0011 */
[----:B------:R0:W-:Y:S04]  /*168e0*/  STL [R1+0x694], R0 ;  /* 0x0006940001007387 */ /* 0x0001e80000100800 */
[----:B------:R1:W-:Y:S04]  /*168f0*/  STL [R1+0x99c], R8 ;  /* 0x00099c0801007387 */ /* 0x0003e80000100800 */
[----:B------:R-:W4:Y:S01]  /*16900*/  LDL.LU.64 R20, [R1+0x110] ;  /* 0x0001100001147983 */ /* 0x000f220000300a00 */
[----:B0-----:R-:W-:-:S03]  /*16910*/  IMAD.MOV.U32 R0, RZ, RZ, R9 ;  /* 0x000000ffff007224 */ /* 0x001fc600078e0009 */
[----:B-1----:R-:W4:Y:S04]  /*16920*/  LDL.LU.64 R8, [R1+0x108] ;  /* 0x0001080001087983 */ /* 0x002f280000300a00 */
[----:B------:R0:W-:Y:S04]  /*16930*/  STL [R1+0x5a4], R0 ;  /* 0x0005a40001007387 */ /* 0x0001e80000100800 */
[----:B------:R1:W-:Y:S04]  /*16940*/  STL [R1+0x980], R6 ;  /* 0x0009800601007387 */ /* 0x0003e80000100800 */
[----:B------:R-:W4:Y:S04]  /*16950*/  LDL.LU.64 R18, [R1+0x100] ;  /* 0x0001000001127983 */ /* 0x000f280000300a00 */
[----:B------:R-:W-:Y:S01]  /*16960*/  STL [R1+0x97c], R4 ;  /* 0x00097c0401007387 */ /* 0x000fe20000100800 */
[----:B0-----:R-:W-:-:S05]  /*16970*/  IMAD.MOV.U32 R0, RZ, RZ, R7 ;  /* 0x000000ffff007224 */ /* 0x001fca00078e0007 */
[----:B------:R0:W-:Y:S04]  /*16980*/  STL [R1+0x5a8], R0 ;  /* 0x0005a80001007387 */ /* 0x0001e80000100800 */
[----:B-1----:R-:W4:Y:S04]  /*16990*/  LDL.LU.64 R6, [R1+0xf8] ;  /* 0x0000f80001067983 */ /* 0x002f280000300a00 */
[----:B------:R-:W-:Y:S01]  /*169a0*/  STL [R1+0x978], R14 ;  /* 0x0009780e01007387 */ /* 0x000fe20000100800 */
[----:B0-----:R-:W-:-:S05]  /*169b0*/  IMAD.MOV.U32 R0, RZ, RZ, R5 ;  /* 0x000000ffff007224 */ /* 0x001fca00078e0005 */
[----:B------:R0:W-:Y:S04]  /*169c0*/  STL [R1+0x5ac], R0 ;  /* 0x0005ac0001007387 */ /* 0x0001e80000100800 */
[----:B------:R-:W4:Y:S04]  /*169d0*/  LDL.LU.64 R4, [R1+0xf0] ;  /* 0x0000f00001047983 */ /* 0x000f280000300a00 */
[----:B------:R-:W4:Y:S01]  /*169e0*/  LDL.LU.64 R16, [R1+0xe8] ;  /* 0x0000e80001107983 */ /* 0x000f220000300a00 */
[----:B0-----:R-:W-:-:S05]  /*169f0*/  IMAD.MOV.U32 R0, RZ, RZ, R15 ;  /* 0x000000ffff007224 */ /* 0x001fca00078e000f */
[----:B------:R0:W-:Y:S04]  /*16a00*/  STL [R1+0x5b0], R0 ;  /* 0x0005b00001007387 */ /* 0x0001e80000100800 */
[----:B--2---:R1:W-:Y:S01]  /*16a10*/  STL [R1+0x970], R26 ;  /* 0x0009701a01007387 */ /* 0x0043e20000100800 */
[----:B0-----:R-:W-:-:S03]  /*16a20*/  IMAD.MOV.U32 R0, RZ, RZ, R27 ;  /* 0x000000ffff007224 */ /* 0x001fc600078e001b */
[----:B-1----:R-:W2:Y:S04]  /*16a30*/  LDL.LU.64 R26, [R1+0xe0] ;  /* 0x0000e000011a7983 */ /* 0x002ea80000300a00 */
[----:B------:R0:W-:Y:S04]  /*16a40*/  STL [R1+0x5b4], R0 ;  /* 0x0005b40001007387 */ /* 0x0001e80000100800 */
[----:B---3--:R1:W-:Y:S01]  /*16a50*/  STL [R1+0x968], R28 ;  /* 0x0009681c01007387 */ /* 0x0083e20000100800 */
[----:B0-----:R-:W-:-:S03]  /*16a60*/  IMAD.MOV.U32 R0, RZ, RZ, R29 ;  /* 0x000000ffff007224 */ /* 0x001fc600078e001d */
[----:B-1----:R-:W3:Y:S04]  /*16a70*/  LDL.LU.64 R28, [R1+0xd8] ;  /* 0x0000d800011c7983 */ /* 0x002ee80000300a00 */
[----:B------:R0:W-:Y:S04]  /*16a80*/  STL [R1+0x5b8], R0 ;  /* 0x0005b80001007387 */ /* 0x0001e80000100800 */
[----:B----4-:R1:W-:Y:S04]  /*16a90*/  STL [R1+0x954], R2 ;  /* 0x0009540201007387 */ /* 0x0103e80000100800 */
[----:B------:R-:W4:Y:S01]  /*16aa0*/  LDL.LU.64 R14, [R1+0xd0] ;  /* 0x0000d000010e7983 */ /* 0x000f220000300a00 */
[----:B0-----:R-:W-:-:S03]  /*16ab0*/  IMAD.MOV.U32 R0, RZ, RZ, R3 ;  /* 0x000000ffff007224 */ /* 0x001fc600078e0003 */
[----:B------:R-:W-:Y:S04]  /*16ac0*/  STL [R1+0x6a4], R12 ;  /* 0x0006a40c01007387 */ /* 0x000fe80000100800 */
[----:B------:R0:W-:Y:S04]  /*16ad0*/  STL [R1+0x5bc], R0 ;  /* 0x0005bc0001007387 */ /* 0x0001e80000100800 */
[----:B-1----:R-:W4:Y:S01]  /*16ae0*/  LDL.LU.64 R2, [R1+0xc8] ;  /* 0x0000c80001027983 */ /* 0x002f220000300a00 */
[----:B0-----:R-:W-:-:S03]  /*16af0*/  IMAD.MOV.U32 R0, RZ, RZ, R13 ;  /* 0x000000ffff007224 */ /* 0x001fc600078e000d */
[----:B------:R-:W-:Y:S04]  /*16b00*/  STL [R1+0x6ac], R10 ;  /* 0x0006ac0a01007387 */ /* 0x000fe80000100800 */
[----:B------:R0:W-:Y:S04]  /*16b10*/  STL [R1+0x5c0], R0 ;  /* 0x0005c00001007387 */ /* 0x0001e80000100800 */
[----:B------:R-:W4:Y:S01]  /*16b20*/  LDL.LU.64 R12, [R1+0xc0] ;  /* 0x0000c000010c7983 */ /* 0x000f220000300a00 */
[----:B0-----:R-:W-:-:S03]  /*16b30*/  IMAD.MOV.U32 R0, RZ, RZ, R11 ;  /* 0x000000ffff007224 */ /* 0x001fc600078e000b */
[----:B------:R-:W4:Y:S04]  /*16b40*/  LDL.LU.64 R10, [R1+0xb8] ;  /* 0x0000b800010a7983 */ /* 0x000f280000300a00 */
[----:B------:R0:W-:Y:S04]  /*16b50*/  STL [R1+0x5c4], R0 ;  /* 0x0005c40001007387 */ /* 0x0001e80000100800 */
[----:B------:R-:W-:Y:S01]  /*16b60*/  STL [R1+0x898], R22 ;  /* 0x0008981601007387 */ /* 0x000fe20000100800 */
[----:B0-----:R-:W-:-:S03]  /*16b70*/  IMAD.MOV.U32 R0, RZ, RZ, R23 ;  /* 0x000000ffff007224 */ /* 0x001fc600078e0017 */
[----:B------:R-:W-:Y:S04]  /*16b80*/  STL [R1+0x89c], R20 ;  /* 0x00089c1401007387 */ /* 0x000fe80000100800 */
[----:B------:R0:W-:Y:S02]  /*16b90*/  STL [R1+0x5c8], R0 ;  /* 0x0005c80001007387 */ /* 0x0001e40000100800 */
[----:B0-----:R-:W-:Y:S02]  /*16ba0*/  IMAD.MOV.U32 R0, RZ, RZ, R21 ;  /* 0x000000ffff007224 */ /* 0x001fe400078e0015 */
[----:B------:R-:W-:Y:S04]  /*16bb0*/  STL [R1+0x8a0], R8 ;  /* 0x0008a00801007387 */ /* 0x000fe80000100800 */
[----:B------:R0:W-:Y:S04]  /*16bc0*/  STL [R1+0x5cc], R0 ;  /* 0x0005cc0001007387 */ /* 0x0001e80000100800 */
[----:B------:R-:W-:Y:S01]  /*16bd0*/  STL [R1+0x8a4], R18 ;  /* 0x0008a41201007387 */ /* 0x000fe20000100800 */
[----:B0-----:R-:W-:-:S05]  /*16be0*/  IMAD.MOV.U32 R0, RZ, RZ, R9 ;  /* 0x000000ffff007224 */ /* 0x001fca00078e0009 */
[----:B------:R0:W-:Y:S04]  /*16bf0*/  STL [R1+0x5d0], R0 ;  /* 0x0005d00001007387 */ /* 0x0001e80000100800 */
[----:B------:R-:W4:Y:S04]  /*16c00*/  LDL.LU.64 R8, [R1+0xb0] ;  /* 0x0000b00001087983 */ /* 0x000f280000300a00 */
[----:B------:R-:W-:Y:S01]  /*16c10*/  STL [R1+0x8a8], R6 ;  /* 0x0008a80601007387 */ /* 0x000fe20000100800 */
[----:B0-----:R-:W-:-:S05]  /*16c20*/  IMAD.MOV.U32 R0, RZ, RZ, R19 ;  /* 0x000000ffff007224 */ /* 0x001fca00078e0013 */
[----:B------:R0:W-:Y:S02]  /*16c30*/  STL [R1+0x5d4], R0 ;  /* 0x0005d40001007387 */ /* 0x0001e40000100800 */
[----:B0-----:R-:W-:Y:S02]  /*16c40*/  IMAD.MOV.U32 R0, RZ, RZ, R7 ;  /* 0x000000ffff007224 */ /* 0x001fe400078e0007 */
[----:B------:R-:W4:Y:S04]  /*16c50*/  LDL.LU.64 R6, [R1+0xa8] ;  /* 0x0000a80001067983 */ /* 0x000f280000300a00 */
[----:B------:R0:W-:Y:S04]  /*16c60*/  STL [R1+0x5d8], R0 ;  /* 0x0005d80001007387 */ /* 0x0001e80000100800 */
[----:B------:R1:W-:Y:S04]  /*16c70*/  STL [R1+0x8ac], R4 ;  /* 0x0008ac0401007387 */ /* 0x0003e80000100800 */
[----:B------:R-:W-:Y:S01]  /*16c80*/  STL [R1+0x8b0], R16 ;  /* 0x0008b01001007387 */ /* 0x000fe20000100800 */
[----:B0-----:R-:W-:-:S05]  /*16c90*/  IMAD.MOV.U32 R0, RZ, RZ, R5 ;  /* 0x000000ffff007224 */ /* 0x001fca00078e0005 */
[----:B------:R0:W-:Y:S04]  /*16ca0*/  STL [R1+0x5dc], R0 ;  /* 0x0005dc0001007387 */ /* 0x0001e80000100800 */
[----:B-1----:R-:W4:Y:S01]  /*16cb0*/  LDL.LU.64 R4, [R1+0xa0] ;  /* 0x0000a00001047983 */ /* 0x002f220000300a00 */
[----:B0-----:R-:W-:-:S03]  /*16cc0*/  IMAD.MOV.U32 R0, RZ, RZ, R17 ;  /* 0x000000ffff007224 */ /* 0x001fc600078e0011 */
[----:B--2---:R-:W-:Y:S04]  /*16cd0*/  STL [R1+0x8b4], R26 ;  /* 0x0008b41a01007387 */ /* 0x004fe80000100800 */
[----:B------:R0:W-:Y:S02]  /*16ce0*/  STL [R1+0x5e0], R0 ;  /* 0x0005e00001007387 */ /* 0x0001e40000100800 */
[----:B0-----:R-:W-:Y:S02]  /*16cf0*/  IMAD.MOV.U32 R0, RZ, RZ, R27 ;  /* 0x000000ffff007224 */ /* 0x001fe400078e001b */
[----:B------:R-:W2:Y:S04]  /*16d00*/  LDL.LU.64 R26, [R1+0x98] ;  /* 0x00009800011a7983 */ /* 0x000ea80000300a00 */
[----:B------:R0:W-:Y:S04]  /*16d10*/  STL [R1+0x5e4], R0 ;  /* 0x0005e40001007387 */ /* 0x0001e80000100800 */
[----:B---3--:R1:W-:Y:S04]  /*16d20*/  STL [R1+0x8b8], R28 ;  /* 0x0008b81c01007387 */ /* 0x0083e80000100800 */
[----:B----4-:R-:W-:Y:S01]  /*16d30*/  STL [R1+0x8bc], R14 ;  /* 0x0008bc0e01007387 */ /* 0x010fe20000100800 */
[----:B0-----:R-:W-:-:S05]  /*16d40*/  IMAD.MOV.U32 R0, RZ, RZ, R29 ;  /* 0x000000ffff007224 */ /* 0x001fca00078e001d */
[----:B------:R0:W-:Y:S04]  /*16d50*/  STL [R1+0x5e8], R0 ;  /* 0x0005e80001007387 */ /* 0x0001e80000100800 */
[----:B-1----:R-:W3:Y:S04]  /*16d60*/  LDL.LU.64 R28, [R1+0x90] ;  /* 0x00009000011c7983 */ /* 0x002ee80000300a00 */
[----:B------:R-:W-:Y:S01]  /*16d70*/  STL [R1+0x8c0], R2 ;  /* 0x0008c00201007387 */ /* 0x000fe20000100800 */
[----:B0-----:R-:W-:-:S05]  /*16d80*/  IMAD.MOV.U32 R0, RZ, RZ, R15 ;  /* 0x000000ffff007224 */ /* 0x001fca00078e000f */
[----:B------:R0:W-:Y:S02]  /*16d90*/  STL [R1+0x5ec], R0 ;  /* 0x0005ec0001007387 */ /* 0x0001e40000100800 */
[----:B0-----:R-:W-:Y:S02]  /*16da0*/  IMAD.MOV.U32 R0, RZ, RZ, R3 ;  /* 0x000000ffff007224 */ /* 0x001fe400078e0003 */
[----:B------:R-:W4:Y:S04]  /*16db0*/  LDL.LU.64 R2, [R1+0x88] ;  /* 0x0000880001027983 */ /* 0x000f280000300a00 */
[----:B------:R0:W-:Y:S04]  /*16dc0*/  STL [R1+0x5f0], R0 ;  /* 0x0005f00001007387 */ /* 0x0001e80000100800 */
[----:B------:R-:W-:Y:S04]  /*16dd0*/  STL [R1+0x8c4], R12 ;  /* 0x0008c40c01007387 */ /* 0x000fe80000100800 */
[----:B------:R-:W-:Y:S01]  /*16de0*/  STL [R1+0x8c8], R10 ;  /* 0x0008c80a01007387 */ /* 0x000fe20000100800 */
[----:B0-----:R-:W-:-:S05]  /*16df0*/  IMAD.MOV.U32 R0, RZ, RZ, R13 ;  /* 0x000000ffff007224 */ /* 0x001fca00078e000d */
[----:B------:R-:W-:Y:S04]  /*16e00*/  STL [R1+0x5f4], R0 ;  /* 0x0005f40001007387 */ /* 0x000fe80000100800 */
[----:B------:R-:W2:Y:S04]  /*16e10*/  LDL.LU.64 R24, [R1+0x70] ;  /* 0x0000700001187983 */ /* 0x000ea80000300a00 */
[----:B--2---:R0:W-:Y:S04]  /*16e20*/  STL.64 [R1+0xa20], R24 ;  /* 0x000a201801007387 */ /* 0x0041e80000100a00 */
[----:B0-----:R-:W2:Y:S01]  /*16e30*/  LDL.LU.64 R24, [R1+0x78] ;  /* 0x0000780001187983 */ /* 0x001ea20000300a00 */
[----:B------:R-:W-:-:S03]  /*16e40*/  IMAD.MOV.U32 R0, RZ, RZ, R11 ;  /* 0x000000ffff007224 */ /* 0x000fc600078e000b */
[----:B--2---:R0:W-:Y:S04]  /*16e50*/  STL.64 [R1+0xa28], R24 ;  /* 0x000a281801007387 */ /* 0x0041e80000100a00 */
[----:B0-----:R-:W2:Y:S04]  /*16e60*/  LDL.LU.64 R24, [R1+0x80] ;  /* 0x0000800001187983 */ /* 0x001ea80000300a00 */
[----:B------:R-:W2:Y:S04]  /*16e70*/  LDL.LU.64 R22, [R1+0x68] ;  /* 0x0000680001167983 */ /* 0x000ea80000300a00 */
[----:B------:R0:W-:Y:S04]  /*16e80*/  STL [R1+0x5f8], R0 ;  /* 0x0005f80001007387 */ /* 0x0001e80000100800 */
[----:B------:R-:W-:Y:S04]  /*16e90*/  STL [R1+0x8cc], R8 ;  /* 0x0008cc0801007387 */ /* 0x000fe80000100800 */
[----:B------:R-:W2:Y:S04]  /*16ea0*/  LDL.LU.64 R20, [R1+0x60] ;  /* 0x0000600001147983 */ /* 0x000ea80000300a00 */
[----:B------:R-:W2:Y:S01]  /*16eb0*/  LDL.LU.64 R18, [R1+0x58] ;  /* 0x0000580001127983 */ /* 0x000ea20000300a00 */
[----:B0-----:R-:W-:-:S05]  /*16ec0*/  IMAD.MOV.U32 R0, RZ, RZ, R9 ;  /* 0x000000ffff007224 */ /* 0x001fca00078e0009 */
        /* <DEDUP_REMOVED lines=11> */
[----:B------:R1:W-:Y:S04]  /*16f80*/  STL [R1+0x8d8], R26 ;  /* 0x0008d81a01007387 */ /* 0x0003e80000100800 */
[----:B------:R-:W2:Y:S04]  /*16f90*/  LDL.LU.64 R8, [R1+0x30] ;  /* 0x0000300001087983 */ /* 0x000ea80000300a00 */
[----:B------:R-:W2:Y:S01]  /*16fa0*/  LDL.LU.64 R6, [R1+0x28] ;  /* 0x0000280001067983 */ /* 0x000ea20000300a00 */
[----:B0-----:R-:W-:-:S05]  /*16fb0*/  IMAD.MOV.U32 R0, RZ, RZ, R27 ;  /* 0x000000ffff007224 */ /* 0x001fca00078e001b */
[----:B------:R0:W-:Y:S04]  /*16fc0*/  STL [R1+0x608], R0 ;  /* 0x0006080001007387 */ /* 0x0001e80000100800 */
[----:B---3--:R3:W-:Y:S04]  /*16fd0*/  STL [R1+0x8dc], R28 ;  /* 0x0008dc1c01007387 */ /* 0x0087e80000100800 */
[----:B------:R-:W2:Y:S04]  /*16fe0*/  LDL.LU.64 R4, [R1+0x20] ;  /* 0x0000200001047983 */ /* 0x000ea80000300a00 */
[----:B-1----:R-:W2:Y:S01]  /*16ff0*/  LDL.LU.64 R26, [R1+0x18] ;  /* 0x00001800011a7983 */ /* 0x002ea20000300a00 */
[----:B0-----:R-:W-:-:S05]  /*17000*/  IMAD.MOV.U32 R0, RZ, RZ, R29 ;  /* 0x000000ffff007224 */ /* 0x001fca00078e001d */
[----:B------:R0:W-:Y:S04]  /*17010*/  STL [R1+0x60c], R0 ;  /* 0x00060c0001007387 */ /* 0x0001e80000100800 */
[----:B----4-:R1:W-:Y:S04]  /*17020*/  STL [R1+0x8e0], R2 ;  /* 0x0008e00201007387 */ /* 0x0103e80000100800 */
[----:B---3--:R-:W3:Y:S01]  /*17030*/  LDL.LU.64 R28, [R1+0x10] ;  /* 0x00001000011c7983 */ /* 0x008ee20000300a00 */
[----:B0-----:R-:W-:-:S03]  /*17040*/  IMAD.MOV.U32 R0, RZ, RZ, R3 ;  /* 0x000000ffff007224 */ /* 0x001fc600078e0003 */
[----:B-1----:R-:W4:Y:S04]  /*17050*/  LDL.LU.64 R2, [R1+0x8] ;  /* 0x0000080001027983 */ /* 0x002f280000300a00 */
[----:B------:R0:W-:Y:S04]  /*17060*/  STL [R1+0x618], R0 ;  /* 0x0006180001007387 */ /* 0x0001e80000100800 */
[----:B--2---:R1:W-:Y:S01]  /*17070*/  STL [R1+0x8e4], R24 ;  /* 0x0008e41801007387 */ /* 0x0043e20000100800 */
[----:B0-----:R-:W-:-:S03]  /*17080*/  IMAD.MOV.U32 R0, RZ, RZ, R25 ;  /* 0x000000ffff007224 */ /* 0x001fc600078e0019 */
[----:B-1----:R-:W2:Y:S04]  /*17090*/  LDL.LU.64 R24, [R1+0xa28] ;  /* 0x000a280001187983 */ /* 0x002ea80000300a00 */
[----:B--2---:R-:W-:Y:S04]  /*170a0*/  STL [R1+0x8e8], R24 ;  /* 0x0008e81801007387 */ /* 0x004fe80000100800 */
[----:B------:R0:W-:Y:S02]  /*170b0*/  STL [R1+0x61c], R0 ;  /* 0x00061c0001007387 */ /* 0x0001e40000100800 */
[----:B0-----:R-:W-:-:S02]  /*170c0*/  IMAD.MOV.U32 R0, RZ, RZ, R25 ;  /* 0x000000ffff007224 */ /* 0x001fc400078e0019 */
[----:B------:R-:W2:Y:S04]  /*170d0*/  LDL.LU.64 R24, [R1+0xa20] ;  /* 0x000a200001187983 */ /* 0x000ea80000300a00 */
[----:B--2---:R-:W-:Y:S04]  /*170e0*/  STL [R1+0x8ec], R24 ;  /* 0x0008ec1801007387 */ /* 0x004fe80000100800 */
[----:B------:R0:W-:Y:S02]  /*170f0*/  STL [R1+0x620], R0 ;  /* 0x0006200001007387 */ /* 0x0001e40000100800 */
[----:B0-----:R-:W-:-:S02]  /*17100*/  IMAD.MOV.U32 R0, RZ, RZ, R25 ;  /* 0x000000ffff007224 */ /* 0x001fc400078e0019 */
[----:B------:R-:W2:Y:S04]  /*17110*/  LDL.LU.64 R24, [R1+0xa18] ;  /* 0x000a180001187983 */ /* 0x000ea80000300a00 */
[----:B------:R-:W-:Y:S04]  /*17120*/  STL [R1+0x8f0], R22 ;  /* 0x0008f01601007387 */ /* 0x000fe80000100800 */
        /* <DEDUP_REMOVED lines=43> */
[----:B---3--:R-:W-:Y:S04]  /*173e0*/  STL [R1+0x91c], R28 ;  /* 0x00091c1c01007387 */ /* 0x008fe80000100800 */
[----:B------:R0:W-:Y:S02]  /*173f0*/  STL [R1+0x658], R0 ;  /* 0x0006580001007387 */ /* 0x0001e40000100800 */
[----:B0-----:R-:W-:-:S02]  /*17400*/  IMAD.MOV.U32 R0, RZ, RZ, R29 ;  /* 0x000000ffff007224 */ /* 0x001fc400078e001d */
[----:B------:R-:W3:Y:S04]  /*17410*/  LDL.LU.64 R28, [R1+0x9b8] ;  /* 0x0009b800011c7983 */ /* 0x000ee80000300a00 */
[----:B----4-:R-:W-:Y:S04]  /*17420*/  STL [R1+0x920], R2 ;  /* 0x0009200201007387 */ /* 0x010fe80000100800 */
[----:B------:R0:W-:Y:S02]  /*17430*/  STL [R1+0x65c], R0 ;  /* 0x00065c0001007387 */ /* 0x0001e40000100800 */
[----:B0-----:R-:W-:-:S02]  /*17440*/  IMAD.MOV.U32 R0, RZ, RZ, R3 ;  /* 0x000000ffff007224 */ /* 0x001fc400078e0003 */
[----:B------:R-:W4:Y:S04]  /*17450*/  LDL.LU.64 R2, [R1+0x9b0] ;  /* 0x0009b00001027983 */ /* 0x000f280000300a00 */
[----:B------:R0:W-:Y:S04]  /*17460*/  STL [R1+0x660], R0 ;  /* 0x0006600001007387 */ /* 0x0001e80000100800 */
[----:B0-----:R0:W5:Y:S04]  /*17470*/  LDL.LU R0, [R1+0x9ac] ;  /* 0x0009ac0001007983 */ /* 0x0011680000300800 */
[----:B----4-:R1:W-:Y:S04]  /*17480*/  STL [R1+0x924], R2 ;  /* 0x0009240201007387 */ /* 0x0103e80000100800 */
[----:B-1----:R0:W5:Y:S04]  /*17490*/  LDL.LU R2, [R1+0x9a8] ;  /* 0x0009a80001027983 */ /* 0x0021680000300800 */
[----:B------:R1:W-:Y:S04]  /*174a0*/  STL [R1+0x664], R3 ;  /* 0x0006640301007387 */ /* 0x0003e80000100800 */
[----:B-1----:R-:W4:Y:S04]  /*174b0*/  LDL.LU R3, [R1+0x9a4] ;  /* 0x0009a40001037983 */ /* 0x002f280000300800 */
[----:B---3--:R-:W-:Y:S04]  /*174c0*/  STL [R1+0x928], R28 ;  /* 0x0009281c01007387 */ /* 0x008fe80000100800 */
[----:B------:R-:W-:Y:S04]  /*174d0*/  STL [R1+0x668], R29 ;  /* 0x0006681d01007387 */ /* 0x000fe80000100800 */
[----:B--2---:R1:W-:Y:S04]  /*174e0*/  STL [R1+0x92c], R26 ;  /* 0x00092c1a01007387 */ /* 0x0043e80000100800 */
[----:B------:R0:W-:Y:S04]  /*174f0*/  STL [R1+0x66c], R27 ;  /* 0x00066c1b01007387 */ /* 0x0001e80000100800 */
[----:B------:R0:W-:Y:S04]  /*17500*/  STL [R1+0x930], R4 ;  /* 0x0009300401007387 */ /* 0x0001e80000100800 */
[----:B------:R0:W-:Y:S04]  /*17510*/  STL [R1+0x670], R5 ;  /* 0x0006700501007387 */ /* 0x0001e80000100800 */
[----:B-1----:R-:W2:Y:S04]  /*17520*/  LDL.LU R26, [R1+0x9a0] ;  /* 0x0009a000011a7983 */ /* 0x002ea80000300800 */
[----:B------:R0:W-:Y:S04]  /*17530*/  STL [R1+0x934], R6 ;  /* 0x0009340601007387 */ /* 0x0001e80000100800 */
        /* <DEDUP_REMOVED lines=14> */
[----:B------:R0:W-:Y:S01]  /*17620*/  STL [R1+0x698], R21 ;  /* 0x0006981501007387 */ /* 0x0001e20000100800 */
[----:B------:R-:W-:-:S04]  /*17630*/  USHF.L.U32 UR6, UR10, 0x5, URZ ;  /* 0x000000050a067899 */ /* 0x000fc8000800063f */
[----:B------:R-:W-:Y:S01]  /*17640*/  UIMAD.WIDE UR4, UR6, 0x2, UR4 ;  /* 0x00000002060478a5 */ /* 0x000fe2000f8e0204 */
[----:B--2---:R-:W-:-:S05]  /*17650*/  VIADD R26, R26, 0xffffffff ;  /* 0xffffffff1a1a7836 */ /* 0x004fca0000000000 */
[----:B------:R0:W-:Y:S04]  /*17660*/  STL [R1+0x9a0], R26 ;  /* 0x0009a01a01007387 */ /* 0x0001e80000100800 */
[----:B------:R0:W-:Y:S04]  /*17670*/  STL [R1+0x960], R22 ;  /* 0x0009601601007387 */ /* 0x0001e80000100800 */
[----:B------:R0:W-:Y:S04]  /*17680*/  STL [R1+0x6a0], R23 ;  /* 0x0006a01701007387 */ /* 0x0001e80000100800 */
[----:B------:R0:W-:Y:S04]  /*17690*/  STL [R1+0x94c], R24 ;  /* 0x00094c1801007387 */ /* 0x0001e80000100800 */
[----:B------:R0:W-:Y:S01]  /*176a0*/  STL [R1+0x6a8], R25 ;  /* 0x0006a81901007387 */ /* 0x0001e20000100800 */
[----:B------:R-:W-:Y:S01]  /*176b0*/  ISETP.NE.U32.AND P0, PT, R26, RZ, PT ;  /* 0x000000ff1a00720c */ /* 0x000fe20003f05070 */
[----:B----4-:R-:W-:-:S12]  /*176c0*/  VIADD R3, R3, 0xffffffe0 ;  /* 0xffffffe003037836 */ /* 0x010fd80000000000 */
[----:B0-----:R-:W-:Y:S05]  /*176d0*/  @P0 BRA `(.L_x_1) ;  /* 0xffffff1400180947 */ /* 0x001fea000383ffff */
[----:B------:R-:W2:Y:S04]  /*176e0*/  LDL.LU R14, [R1+0x4dc] ;  /* 0x0004dc00010e7983 */ /* 0x000ea80000300800 */
[----:B------:R-:W2:Y:S04]  /*176f0*/  LDL.LU R15, [R1+0x46c] ;  /* 0x00046c00010f7983 */ /* 0x000ea80000300800 */
[----:B------:R-:W3:Y:S04]  /*17700*/  LDL.LU R12, [R1+0x4d4] ;  /* 0x0004d400010c7983 */ /* 0x000ee80000300800 */
        /* <DEDUP_REMOVED lines=13> */
[----:B--2--5:R-:W-:-:S05]  /*177e0*/  F2FP.BF16.F32.PACK_AB R2, R14, R15 ;  /* 0x0000000f0e02723e */ /* 0x024fca00000010ff */
[----:B------:R0:W-:Y:S01]  /*177f0*/  STL [R1+0x19c], R2 ;  /* 0x00019c0201007387 */ /* 0x0001e20000100800 */
[----:B---3--:R-:W-:-:S05]  /*17800*/  F2FP.BF16.F32.PACK_AB R0, R12, R13 ;  /* 0x0000000d0c00723e */ /* 0x008fca00000010ff */
[----:B------:R1:W-:Y:S01]  /*17810*/  STL [R1+0x198], R0 ;  /* 0x0001980001007387 */ /* 0x0003e20000100800 */
[----:B----4-:R-:W-:-:S05]  /*17820*/  F2FP.BF16.F32.PACK_AB R3, R10, R11 ;  /* 0x0000000b0a03723e */ /* 0x010fca00000010ff */
[----:B------:R2:W-:Y:S01]  /*17830*/  STL [R1+0x194], R3 ;  /* 0x0001940301007387 */ /* 0x0005e20000100800 */
[----:B0-----:R-:W-:-:S05]  /*17840*/  F2FP.BF16.F32.PACK_AB R2, R8, R9 ;  /* 0x000000090802723e */ /* 0x001fca00000010ff */
[----:B------:R0:W-:Y:S01]  /*17850*/  STL [R1+0x190], R2 ;  /* 0x0001900201007387 */ /* 0x0001e20000100800 */
[----:B-1----:R-:W-:-:S05]  /*17860*/  F2FP.BF16.F32.PACK_AB R0, R6, R7 ;  /* 0x000000070600723e */ /* 0x002fca00000010ff */
[----:B------:R-:W-:Y:S01]  /*17870*/  STL [R1+0x5ac], R0 ;  /* 0x0005ac0001007387 */ /* 0x000fe20000100800 */
[----:B--2---:R-:W-:-:S05]  /*17880*/  F2FP.BF16.F32.PACK_AB R3, R4, R5 ;  /* 0x000000050403723e */ /* 0x004fca00000010ff */
[----:B------:R1:W-:Y:S01]  /*17890*/  STL [R1+0x5a8], R3 ;  /* 0x0005a80301007387 */ /* 0x0003e20000100800 */
[----:B0-----:R-:W-:-:S03]  /*178a0*/  F2FP.BF16.F32.PACK_AB R2, R26, R27 ;  /* 0x0000001b1a02723e */ /* 0x001fc600000010ff */
[----:B-1----:R-:W2:Y:S01]  /*178b0*/  LDL.LU R3, [R1+0x490] ;  /* 0x0004900001037983 */ /* 0x002ea20000300800 */
[----:B------:R-:W-:-:S03]  /*178c0*/  F2FP.BF16.F32.PACK_AB R0, R28, R29 ;  /* 0x0000001d1c00723e */ /* 0x000fc600000010ff */
[----:B------:R-:W-:Y:S04]  /*178d0*/  STL [R1+0x5a4], R2 ;  /* 0x0005a40201007387 */ /* 0x000fe80000100800 */
[----:B--2---:R0:W-:Y:S04]  /*178e0*/  STL [R1+0xb18], R3 ;  /* 0x000b180301007387 */ /* 0x0041e80000100800 */
[----:B------:R-:W-:Y:S04]  /*178f0*/  STL [R1+0x5a0], R0 ;  /* 0x0005a00001007387 */ /* 0x000fe80000100800 */
[----:B0-----:R-:W2:Y:S04]  /*17900*/  LDL.LU R3, [R1+0x498] ;  /* 0x0004980001037983 */ /* 0x001ea80000300800 */
[----:B--2---:R0:W-:Y:S04]  /*17910*/  STL [R1+0xb20], R3 ;  /* 0x000b200301007387 */ /* 0x0041e80000100800 */
        /* <DEDUP_REMOVED lines=31> */
[----:B------:R-:W3:Y:S04]  /*17b10*/  LDL.LU R0, [R1+0x1e8] ;  /* 0x0001e80001007983 */ /* 0x000ee80000300800 */
[----:B---3--:R0:W-:Y:S04]  /*17b20*/  STL [R1+0xb14], R0 ;  /* 0x000b140001007387 */ /* 0x0081e80000100800 */
[----:B0-----:R-:W3:Y:S04]  /*17b30*/  LDL.LU R0, [R1+0x520] ;  /* 0x0005200001007983 */ /* 0x001ee80000300800 */
        /* <DEDUP_REMOVED lines=33> */
[----:B0-----:R-:W2:Y:S04]  /*17d50*/  LDL.LU R0, [R1+0x4d8] ;  /* 0x0004d80001007983 */ /* 0x001ea80000300800 */
[----:B------:R-:W3:Y:S04]  /*17d60*/  LDL.LU R2, [R1+0x338] ;  /* 0x0003380001027983 */ /* 0x000ee80000300800 */
[----:B------:R-:W4:Y:S04]  /*17d70*/  LDL.LU R24, [R1+0x1e0] ;  /* 0x0001e00001187983 */ /* 0x000f280000300800 */
[----:B------:R-:W4:Y:S04]  /*17d80*/  LDL.LU R25, [R1+0x330] ;  /* 0x0003300001197983 */ /* 0x000f280000300800 */
        /* <DEDUP_REMOVED lines=24> */
[----:B--2---:R-:W-:-:S03]  /*17f10*/  F2FP.BF16.F32.PACK_AB R3, R0, R3 ;  /* 0x000000030003723e */ /* 0x004fc600000010ff */
[----:B------:R-:W2:Y:S04]  /*17f20*/  LDL.LU R0, [R1+0xb9c] ;  /* 0x000b9c0001007983 */ /* 0x000ea80000300800 */
[----:B------:R0:W-:Y:S04]  /*17f30*/  STL [R1+0x18c], R3 ;  /* 0x00018c0301007387 */ /* 0x0001e80000100800 */
[----:B0-----:R-:W2:Y:S02]  /*17f40*/  LDL.LU R3, [R1+0xb98] ;  /* 0x000b980001037983 */ /* 0x001ea40000300800 */
[----:B--2---:R-:W-:-:S02]  /*17f50*/  F2FP.BF16.F32.PACK_AB R3, R0, R3 ;  /* 0x000000030003723e */ /* 0x004fc400000010ff */
        /* <DEDUP_REMOVED lines=65> */
[----:B------:R3:W-:Y:S02]  /*18370*/  STL [R1+0x138], R3 ;  /* 0x0001380301007387 */ /* 0x0007e40000100800 */
[----:B---3--:R-:W-:Y:S02]  /*18380*/  F2FP.BF16.F32.PACK_AB R3, R22, R23 ;  /* 0x000000171603723e */ /* 0x008fe400000010ff */
[----:B--2---:R-:W-:Y:S02]  /*18390*/  F2FP.BF16.F32.PACK_AB R2, R0, R2 ;  /* 0x000000020002723e */ /* 0x004fe400000010ff */
[----:B----4-:R-:W-:-:S03]  /*183a0*/  F2FP.BF16.F32.PACK_AB R0, R24, R25 ;  /* 0x000000191800723e */ /* 0x010fc600000010ff */
[----:B------:R0:W-:Y:S04]  /*183b0*/  STL [R1+0x134], R2 ;  /* 0x0001340201007387 */ /* 0x0001e80000100800 */
[----:B------:R1:W-:Y:S04]  /*183c0*/  STL [R1+0x130], R0 ;  /* 0x0001300001007387 */ /* 0x0003e80000100800 */
[----:B------:R2:W-:Y:S01]  /*183d0*/  STL [R1+0x12c], R3 ;  /* 0x00012c0301007387 */ /* 0x0005e20000100800 */
[----:B0-----:R-:W-:Y:S02]  /*183e0*/  F2FP.BF16.F32.PACK_AB R2, R20, R21 ;  /* 0x000000151402723e */ /* 0x001fe400000010ff */
[----:B-1----:R-:W-:-:S03]  /*183f0*/  F2FP.BF16.F32.PACK_AB R0, R18, R19 ;  /* 0x000000131200723e */ /* 0x002fc600000010ff */
[----:B------:R0:W-:Y:S01]  /*18400*/  STL [R1+0x128], R2 ;  /* 0x0001280201007387 */ /* 0x0001e20000100800 */
[----:B--2---:R-:W-:-:S03]  /*18410*/  F2FP.BF16.F32.PACK_AB R3, R16, R17 ;  /* 0x000000111003723e */ /* 0x004fc600000010ff */
        /* <DEDUP_REMOVED lines=10> */
[----:B------:R-:W-:Y:S01]  /*184c0*/  STL [R1+0x100], R2 ;  /* 0x0001000201007387 */ /* 0x000fe20000100800 */
[----:B--2---:R-:W-:-:S03]  /*184d0*/  F2FP.BF16.F32.PACK_AB R3, R4, R5 ;  /* 0x000000050403723e */ /* 0x004fc600000010ff */
[----:B------:R-:W-:Y:S04]  /*184e0*/  STL [R1+0x11c], R0 ;  /* 0x00011c0001007387 */ /* 0x000fe80000100800 */
[----:B------:R0:W-:Y:S04]  /*184f0*/  STL [R1+0x118], R3 ;  /* 0x0001180301007387 */ /* 0x0001e80000100800 */
[----:B0-----:R-:W2:Y:S01]  /*18500*/  LDL.LU R3, [R1+0x4b0] ;  /* 0x0004b00001037983 */ /* 0x001ea20000300800 */
[----:B------:R-:W-:Y:S02]  /*18510*/  F2FP.BF16.F32.PACK_AB R2, R26, R27 ;  /* 0x0000001b1a02723e */ /* 0x000fe400000010ff */
        /* <DEDUP_REMOVED lines=195> */
[----:B------:R-:W-:Y:S04]  /*19150*/  STL [R1+0x98], R3 ;  /* 0x0000980301007387 */ /* 0x000fe80000100800 */
[----:B------:R-:W2:Y:S01]  /*19160*/  LDL.LU R7, [R1+0x3d8] ;  /* 0x0003d80001077983 */ /* 0x000ea20000300800 */
[----:B0-----:R-:W-:Y:S02]  /*19170*/  F2FP.BF16.F32.PACK_AB R2, R26, R27 ;  /* 0x0000001b1a02723e */ /* 0x001fe400000010ff */
[----:B-1----:R-:W-:-:S03]  /*19180*/  F2FP.BF16.F32.PACK_AB R0, R28, R29 ;  /* 0x0000001d1c00723e */ /* 0x002fc600000010ff */
        /* <DEDUP_REMOVED lines=22> */
[----:B---3--:R0:W-:Y:S04]  /*192f0*/  STL [R1+0xa60], R5 ;  /* 0x000a600501007387 */ /* 0x0081e80000100800 */
[----:B0-----:R-:W3:Y:S04]  /*19300*/  LDL.LU R5, [R1+0x410] ;  /* 0x0004100001057983 */ /* 0x001ee80000300800 */
[----:B------:R-:W4:Y:S04]  /*19310*/  LDL.LU R4, [R1+0x2e0] ;  /* 0x0002e00001047983 */ /* 0x000f280000300800 */
[----:B----4-:R0:W-:Y:S04]  /*19320*/  STL [R1+0xa5c], R4 ;  /* 0x000a5c0401007387 */ /* 0x0101e80000100800 */
[----:B0-----:R-:W4:Y:S04]  /*19330*/  LDL.LU R4, [R1+0x548] ;  /* 0x0005480001047983 */ /* 0x001f280000300800 */
[----:B------:R-:W2:Y:S04]  /*19340*/  LDL.LU R11, [R1+0x1ac] ;  /* 0x0001ac00010b7983 */ /* 0x000ea80000300800 */
[----:B--2---:R0:W-:Y:S04]  /*19350*/  STL [R1+0xa58], R11 ;  /* 0x000a580b01007387 */ /* 0x0041e80000100800 */
[----:B0-----:R-:W2:Y:S04]  /*19360*/  LDL.LU R11, [R1+0x540] ;  /* 0x00054000010b7983 */ /* 0x001ea80000300800 */
[----:B------:R-:W3:Y:S04]  /*19370*/  LDL.LU R10, [R1+0x1a4] ;  /* 0x0001a400010a7983 */ /* 0x000ee80000300800 */
[----:B---3--:R0:W-:Y:S04]  /*19380*/  STL [R1+0xa54], R10 ;  /* 0x000a540a01007387 */ /* 0x0081e80000100800 */
[----:B0-----:R-:W3:Y:S04]  /*19390*/  LDL.LU R10, [R1+0x53c] ;  /* 0x00053c00010a7983 */ /* 0x001ee80000300800 */
[----:B------:R-:W4:Y:S01]  /*193a0*/  LDL.LU R9, [R1+0x37c] ;  /* 0x00037c0001097983 */ /* 0x000f220000300800 */
[----:B------:R-:W-:-:S03]  /*193b0*/  F2FP.BF16.F32.PACK_AB R7, R6, R7 ;  /* 0x000000070607723e */ /* 0x000fc600000010ff */
[----:B----4-:R0:W-:Y:S04]  /*193c0*/  STL [R1+0xa50], R9 ;  /* 0x000a500901007387 */ /* 0x0101e80000100800 */
        /* <DEDUP_REMOVED lines=41> */
[----:B0-----:R-:W4:Y:S01]  /*19660*/  LDL.LU R7, [R1+0x424] ;  /* 0x0004240001077983 */ /* 0x001f220000300800 */
[----:B--2---:R-:W-:-:S03]  /*19670*/  F2FP.BF16.F32.PACK_AB R6, R5, R6 ;  /* 0x000000060506723e */ /* 0x004fc600000010ff */
        /* <DEDUP_REMOVED lines=8> */
[----:B------:R-:W3:Y:S04]  /*19700*/  LDL.LU R11, [R1+0xa58] ;  /* 0x000a5800010b7983 */ /* 0x000ee80000300800 */
[----:B------:R0:W-:Y:S04]  /*19710*/  STL [R1+0x9b0], R4 ;  /* 0x0009b00401007387 */ /* 0x0001e80000100800 */
[----:B0-----:R-:W2:Y:S01]  /*19720*/  LDL.LU R4, [R1+0x224] ;  /* 0x0002240001047983 */ /* 0x001ea20000300800 */
[----:B---3--:R-:W-:-:S03]  /*19730*/  F2FP.BF16.F32.PACK_AB R11, R10, R11 ;  /* 0x0000000b0a0b723e */ /* 0x008fc600000010ff */
[----:B------:R-:W4:Y:S04]  /*19740*/  LDL.LU R10, [R1+0xa54] ;  /* 0x000a5400010a7983 */ /* 0x000f280000300800 */
[----:B------:R0:W-:Y:S04]  /*19750*/  STL [R1+0x9b4], R11 ;  /* 0x0009b40b01007387 */ /* 0x0001e80000100800 */
[----:B0-----:R-:W3:Y:S01]  /*19760*/  LDL.LU R11, [R1+0x22c] ;  /* 0x00022c00010b7983 */ /* 0x001ee20000300800 */
[----:B----4-:R-:W-:-:S03]  /*19770*/  F2FP.BF16.F32.PACK_AB R10, R9, R10 ;  /* 0x0000000a090a723e */ /* 0x010fc600000010ff */
[----:B------:R-:W3:Y:S01]  /*19780*/  LDL.LU R9, [R1+0xa50] ;  /* 0x000a500001097983 */ /* 0x000ee20000300800 */
[----:B--2---:R-:W-:Y:S02]  /*19790*/  F2FP.BF16.F32.PACK_AB R8, R4, R8 ;  /* 0x000000080408723e */ /* 0x004fe400000010ff */
[----:B------:R-:W-:Y:S01]  /*197a0*/  F2FP.BF16.F32.PACK_AB R5, R5, R6 ;  /* 0x000000060505723e */ /* 0x000fe200000010ff */
[----:B------:R-:W-:Y:S01]  /*197b0*/  STL [R1+0x9b8], R10 ;  /* 0x0009b80a01007387 */ /* 0x000fe20000100800 */
[----:B------:R-:W-:Y:S02]  /*197c0*/  F2FP.BF16.F32.PACK_AB R4, R7, R3 ;  /* 0x000000030704723e */ /* 0x000fe400000010ff */
[----:B------:R-:W-:Y:S02]  /*197d0*/  F2FP.BF16.F32.PACK_AB R0, R0, R2 ;  /* 0x000000020000723e */ /* 0x000fe400000010ff */
[----:B------:R-:W-:Y:S02]  /*197e0*/  F2FP.BF16.F32.PACK_AB R3, R24, R25 ;  /* 0x000000191803723e */ /* 0x000fe400000010ff */
[----:B------:R-:W-:-:S02]  /*197f0*/  F2FP.BF16.F32.PACK_AB R2, R22, R23 ;  /* 0x000000171602723e */ /* 0x000fc400000010ff */
[----:B---3--:R-:W-:-:S05]  /*19800*/  F2FP.BF16.F32.PACK_AB R9, R11, R9 ;  /* 0x000000090b09723e */ /* 0x008fca00000010ff */
[----:B------:R-:W-:Y:S04]  /*19810*/  STL [R1+0x9bc], R9 ;  /* 0x0009bc0901007387 */ /* 0x000fe80000100800 */
[----:B------:R-:W-:Y:S04]  /*19820*/  STL [R1+0x9c0], R8 ;  /* 0x0009c00801007387 */ /* 0x000fe80000100800 */
[----:B------:R-:W-:Y:S04]  /*19830*/  STL [R1+0xc], R5 ;  /* 0x00000c0501007387 */ /* 0x000fe80000100800 */
[----:B------:R-:W-:Y:S04]  /*19840*/  STL [R1+0x8], R4 ;  /* 0x0000080401007387 */ /* 0x000fe80000100800 */
[----:B------:R0:W-:Y:S04]  /*19850*/  STL [R1+0x4], R0 ;  /* 0x0000040001007387 */ /* 0x0001e80000100800 */
[----:B------:R1:W-:Y:S01]  /*19860*/  STL [R1], R3 ;  /* 0x0000000301007387 */ /* 0x0003e20000100800 */
[----:B0-----:R-:W-:-:S03]  /*19870*/  F2FP.BF16.F32.PACK_AB R0, R20, R21 ;  /* 0x000000151400723e */ /* 0x001fc600000010ff */
[----:B------:R0:W-:Y:S01]  /*19880*/  STL [R1+0x1c], R2 ;  /* 0x00001c0201007387 */ /* 0x0001e20000100800 */
[----:B-1----:R-:W-:-:S03]  /*19890*/  F2FP.BF16.F32.PACK_AB R3, R18, R19 ;  /* 0x000000131203723e */ /* 0x002fc600000010ff */
        /* <DEDUP_REMOVED lines=83> */
[----:B------:R-:W4:Y:S01]  /*19dd0*/  LDL.LU R8, [R1+0x244] ;  /* 0x0002440001087983 */ /* 0x000f220000300800 */
[----:B--2---:R-:W-:-:S03]  /*19de0*/  F2FP.BF16.F32.PACK_AB R19, R18, R19 ;  /* 0x000000131213723e */ /* 0x004fc600000010ff */
[----:B----4-:R0:W-:Y:S04]  /*19df0*/  STL [R1+0x9c4], R8 ;  /* 0x0009c40801007387 */ /* 0x0101e80000100800 */
        /* <DEDUP_REMOVED lines=26> */
[----:B------:R-:W3:Y:S04]  /*19fa0*/  LDL.LU R18, [R1+0xa4c] ;  /* 0x000a4c0001127983 */ /* 0x000ee80000300800 */
[----:B------:R0:W-:Y:S04]  /*19fb0*/  STL [R1+0x3c], R19 ;  /* 0x00003c1301007387 */ /* 0x0001e80000100800 */
[----:B0-----:R-:W3:Y:S02]  /*19fc0*/  LDL.LU R19, [R1+0xa48] ;  /* 0x000a480001137983 */ /* 0x001ee40000300800 */
[----:B---3--:R-:W-:-:S02]  /*19fd0*/  F2FP.BF16.F32.PACK_AB R19, R18, R19 ;  /* 0x000000131213723e */ /* 0x008fc400000010ff */
        /* <DEDUP_REMOVED lines=60> */
[----:B------:R-:W3:Y:S02]  /*1a3a0*/  LDL.LU R18, [R1+0x9cc] ;  /* 0x0009cc0001127983 */ /* 0x000ee40000300800 */
[----:B---3--:R-:W-:Y:S02]  /*1a3b0*/  F2FP.BF16.F32.PACK_AB R18, R17, R18 ;  /* 0x000000121112723e */ /* 0x008fe400000010ff */
[----:B------:R-:W2:Y:S02]  /*1a3c0*/  LDL.LU R17, [R1+0x9c8] ;  /* 0x0009c80001117983 */ /* 0x000ea40000300800 */
[----:B--2---:R-:W-:Y:S02]  /*1a3d0*/  F2FP.BF16.F32.PACK_AB R17, R8, R17 ;  /* 0x000000110811723e */ /* 0x004fe400000010ff */
[----:B------:R-:W2:Y:S01]  /*1a3e0*/  LDL.LU R8, [R1+0x9c4] ;  /* 0x0009c40001087983 */ /* 0x000ea20000300800 */
[----:B----4-:R-:W-:Y:S02]  /*1a3f0*/  F2FP.BF16.F32.PACK_AB R15, R9, R15 ;  /* 0x0000000f090f723e */ /* 0x010fe400000010ff */
[----:B------:R-:W-:-:S02]  /*1a400*/  F2FP.BF16.F32.PACK_AB R14, R10, R14 ;  /* 0x0000000e0a0e723e */ /* 0x000fc400000010ff */
[----:B------:R-:W-:Y:S02]  /*1a410*/  F2FP.BF16.F32.PACK_AB R13, R11, R13 ;  /* 0x0000000d0b0d723e */ /* 0x000fe400000010ff */
[----:B------:R-:W-:Y:S02]  /*1a420*/  F2FP.BF16.F32.PACK_AB R12, R4, R12 ;  /* 0x0000000c040c723e */ /* 0x000fe400000010ff */
[----:B------:R-:W-:Y:S02]  /*1a430*/  F2FP.BF16.F32.PACK_AB R23, R5, R23 ;  /* 0x000000170517723e */ /* 0x000fe400000010ff */
[----:B------:R-:W-:Y:S02]  /*1a440*/  F2FP.BF16.F32.PACK_AB R22, R6, R22 ;  /* 0x000000160616723e */ /* 0x000fe400000010ff */
[----:B------:R-:W-:Y:S02]  /*1a450*/  F2FP.BF16.F32.PACK_AB R21, R7, R21 ;  /* 0x000000150715723e */ /* 0x000fe400000010ff */
[----:B--2---:R-:W-:-:S02]  /*1a460*/  F2FP.BF16.F32.PACK_AB R16, R8, R16 ;  /* 0x000000100810723e */ /* 0x004fc400000010ff */
[----:B------:R1:W5:Y:S04]  /*1a470*/  LDL.LU R8, [R1+0x9c0] ;  /* 0x0009c00001087983 */ /* 0x0003680000300800 */
[----:B------:R1:W5:Y:S04]  /*1a480*/  LDL.LU R9, [R1+0x9bc] ;  /* 0x0009bc0001097983 */ /* 0x0003680000300800 */
[----:B------:R1:W5:Y:S04]  /*1a490*/  LDL.LU R10, [R1+0x9b8] ;  /* 0x0009b800010a7983 */ /* 0x0003680000300800 */
[----:B------:R1:W5:Y:S04]  /*1a4a0*/  LDL.LU R11, [R1+0x9b4] ;  /* 0x0009b400010b7983 */ /* 0x0003680000300800 */
[----:B------:R1:W5:Y:S04]  /*1a4b0*/  LDL.LU R4, [R1+0x9b0] ;  /* 0x0009b00001047983 */ /* 0x0003680000300800 */
[----:B------:R1:W5:Y:S04]  /*1a4c0*/  LDL.LU R5, [R1+0x9ac] ;  /* 0x0009ac0001057983 */ /* 0x0003680000300800 */
[----:B------:R1:W5:Y:S04]  /*1a4d0*/  LDL.LU R6, [R1+0x9a8] ;  /* 0x0009a80001067983 */ /* 0x0003680000300800 */
[----:B------:R1:W5:Y:S01]  /*1a4e0*/  LDL.LU R7, [R1+0x9a4] ;  /* 0x0009a40001077983 */ /* 0x0003620000300800 */
[----:B------:R-:W-:-:S02]  /*1a4f0*/  F2FP.BF16.F32.PACK_AB R25, R24, R25 ;  /* 0x000000191819723e */ /* 0x000fc400000010ff */
[----:B------:R-:W-:Y:S02]  /*1a500*/  F2FP.BF16.F32.PACK_AB R20, R3, R20 ;  /* 0x000000140314723e */ /* 0x000fe400000010ff */
[----:B------:R-:W-:Y:S02]  /*1a510*/  F2FP.BF16.F32.PACK_AB R27, R0, R27 ;  /* 0x0000001b001b723e */ /* 0x000fe400000010ff */
[----:B------:R-:W-:Y:S02]  /*1a520*/  F2FP.BF16.F32.PACK_AB R26, R2, R26 ;  /* 0x0000001a021a723e */ /* 0x000fe400000010ff */
[----:B-1----:R-:W-:-:S07]  /*1a530*/  F2FP.BF16.F32.PACK_AB R24, R28, R29 ;  /* 0x0000001d1c18723e */ /* 0x002fce00000010ff */
.L_x_0:
[----:B------:R1:W-:Y:S01]  /*1a540*/  STL.64 [R1+0xa78], R18 ;  /* 0x000a781201007387 */ /* 0x0003e20000100a00 */
[----:B------:R-:W2:Y:S01]  /*1a550*/  S2R R28, SR_TID.X ;  /* 0x00000000001c7919 */ /* 0x000ea20000002100 */
[----:B------:R-:W3:Y:S01]  /*1a560*/  S2UR UR5, SR_CgaCtaId ;  /* 0x00000000000579c3 */ /* 0x000ee20000008800 */
[----:B------:R-:W-:Y:S01]  /*1a570*/  UMOV UR4, 0x400 ;  /* 0x0000040000047882 */ /* 0x000fe20000000000 */
[----:B------:R-:W-:Y:S01]  /*1a580*/  ULDC.64 UR28, c[0x0][0x228] ;  /* 0x00008a00001c7ab9 */ /* 0x000fe20000000a00 */
[----:B------:R-:W-:Y:S01]  /*1a590*/  ULDC UR6, c[0x0][0x22c] ;  /* 0x00008b0000067ab9 */ /* 0x000fe20000000800 */
[----:B------:R-:W-:Y:S01]  /*1a5a0*/  ULDC.64 UR30, c[0x0][0x228] ;  /* 0x00008a00001e7ab9 */ /* 0x000fe20000000a00 */
[----:B------:R-:W-:Y:S01]  /*1a5b0*/  ULDC.64 UR24, c[0x0][0x228] ;  /* 0x00008a0000187ab9 */ /* 0x000fe20000000a00 */
[----:B------:R-:W-:Y:S01]  /*1a5c0*/  ULDC UR26, c[0x0][0x248] ;  /* 0x00009200001a7ab9 */ /* 0x000fe20000000800 */
[----:B-1----:R-:W4:Y:S01]  /*1a5d0*/  LDL R19, [R1+0x614] ;  /* 0x0006140001137983 */ /* 0x002f220000100800 */
[----:B------:R-:W-:Y:S01]  /*1a5e0*/  ULDC.64 UR22, c[0x0][0x228] ;  /* 0x00008a0000167ab9 */ /* 0x000fe20000000a00 */
[----:B------:R-:W-:Y:S01]  /*1a5f0*/  ULDC.64 UR20, c[0x0][0x228] ;  /* 0x00008a0000147ab9 */ /* 0x000fe20000000a00 */
[----:B------:R-:W-:Y:S01]  /*1a600*/  ULDC.64 UR18, c[0x0][0x228] ;  /* 0x00008a0000127ab9 */ /* 0x000fe20000000a00 */
[----:B------:R-:W-:Y:S01]  /*1a610*/  STL.64 [R1+0xa70], R16 ;  /* 0x000a701001007387 */ /* 0x000fe20000100a00 */
[----:B------:R-:W-:Y:S01]  /*1a620*/  ULDC.64 UR16, c[0x0][0x228] ;  /* 0x00008a0000107ab9 */ /* 0x000fe20000000a00 */
[----:B------:R-:W-:Y:S01]  /*1a630*/  ULDC.64 UR14, c[0x0][0x228] ;  /* 0x00008a00000e7ab9 */ /* 0x000fe20000000a00 */
[----:B------:R-:W-:Y:S01]  /*1a640*/  ULDC.64 UR12, c[0x0][0x228] ;  /* 0x00008a00000c7ab9 */ /* 0x000fe20000000a00 */
[----:B-----5:R-:W-:Y:S01]  /*1a650*/  STL.64 [R1+0xa58], R10 ;  /* 0x000a580a01007387 */ /* 0x020fe20000100a00 */
[----:B------:R-:W-:-:S03]  /*1a660*/  ULDC.64 UR10, c[0x0][0x228] ;  /* 0x00008a00000a7ab9 */ /* 0x000fc60000000a00 */
[----:B------:R-:W-:Y:S04]  /*1a670*/  STL.64 [R1+0xa50], R8 ;  /* 0x000a500801007387 */ /* 0x000fe80000100a00 */
[----:B------:R-:W-:Y:S01]  /*1a680*/  STL.64 [R1+0xa48], R6 ;  /* 0x000a480601007387 */ /* 0x000fe20000100a00 */
[----:B---3--:R-:W-:-:S03]  /*1a690*/  ULEA UR4, UR5, UR4, 0x18 ;  /* 0x0000000405047291 */ /* 0x008fc6000f8ec03f */
[----:B------:R-:W-:Y:S01]  /*1a6a0*/  STL.64 [R1+0xa40], R4 ;  /* 0x000a400401007387 */ /* 0x000fe20000100a00 */
[----:B------:R-:W-:Y:S01]  /*1a6b0*/  ULDC UR5, c[0x0][0x22c] ;  /* 0x00008b0000057ab9 */ /* 0x000fe20000000800 */
[C---:B--2---:R-:W-:Y:S02]  /*1a6c0*/  LOP3.LUT R3, R28.reuse, 0x20, RZ, 0xc0, !PT ;  /* 0x000000201c037812 */ /* 0x044fe400078ec0ff */
[C---:B------:R-:W-:Y:S02]  /*1a6d0*/  LOP3.LUT R29, R28.reuse, 0x1f, RZ, 0xc0, !PT ;  /* 0x0000001f1c1d7812 */ /* 0x040fe400078ec0ff */
[----:B------:R-:W-:Y:S02]  /*1a6e0*/  LEA R3, R3, UR4, 0x5 ;  /* 0x0000000403037c11 */ /* 0x000fe4000f8e28ff */
[----:B------:R-:W-:Y:S01]  /*1a6f0*/  LOP3.LUT R28, R28, 0x3f, RZ, 0xc0, !PT ;  /* 0x0000003f1c1c7812 */ /* 0x000fe200078ec0ff */
[----:B------:R-:W-:Y:S01]  /*1a700*/  BAR.SYNC.DEFER_BLOCKING 0x0 ;  /* 0x0000000000007b1d */ /* 0x000fe20000010000 */
[----:B----4-:R-:W-:-:S02]  /*1a710*/  VIADD R2, R19, 0x7f ;  /* 0x0000007f13027836 */ /* 0x010fc40000000000 */
[----:B0-----:R-:W-:-:S03]  /*1a720*/  VIADD R0, R19, 0x1 ;  /* 0x0000000113007836 */ /* 0x001fc60000000000 */
[----:B------:R-:W-:Y:S01]  /*1a730*/  ISETP.GE.AND P1, PT, R2, UR29, PT ;  /* 0x0000001d02007c0c */ /* 0x000fe2000bf26270 */
[----:B------:R-:W-:Y:S01]  /*1a740*/  IMAD R2, R29, 0x10, R3 ;  /* 0x000000101d027824 */ /* 0x000fe200078e0203 */
[----:B------:R-:W-:Y:S01]  /*1a750*/  ISETP.GE.AND P0, PT, R0, UR5, PT ;  /* 0x0000000500007c0c */ /* 0x000fe2000bf06270 */
[C---:B------:R-:W-:Y:S01]  /*1a760*/  VIADD R0, R19.reuse, 0x2 ;  /* 0x0000000213007836 */ /* 0x040fe20000000000 */
[----:B------:R-:W-:Y:S01]  /*1a770*/  ULDC UR5, c[0x0][0x22c] ;  /* 0x00008b0000057ab9 */ /* 0x000fe20000000800 */
[----:B------:R-:W-:Y:S01]  /*1a780*/  VIADD R3, R19, 0x3 ;  /* 0x0000000313037836 */ /* 0x000fe20000000000 */
[----:B------:R0:W-:Y:S02]  /*1a790*/  STSM.16.M88.4 [R2], R24 ;  /* 0x0000001802007844 */ /* 0x0001e40000000200 */
[----:B------:R-:W-:Y:S02]  /*1a7a0*/  ISETP.GE.AND P5, PT, R0, UR5, PT ;  /* 0x0000000500007c0c */ /* 0x000fe4000bfa6270 */
[----:B------:R-:W-:Y:S01]  /*1a7b0*/  ISETP.GE.AND P3, PT, R3, UR6, PT ;  /* 0x0000000603007c0c */ /* 0x000fe2000bf66270 */
[----:B0-----:R-:W2:Y:S01]  /*1a7c0*/  LDL.LU R24, [R1] ;  /* 0x0000000001187983 */ /* 0x001ea20000300800 */
[----:B------:R-:W-:Y:S01]  /*1a7d0*/  LEA R0, R28, UR4, 0x4 ;  /* 0x000000041c007c11 */ /* 0x000fe2000f8e20ff */
[----:B------:R-:W-:Y:S01]  /*1a7e0*/  ULDC.64 UR4, c[0x0][0x220] ;  /* 0x0000880000047ab9 */ /* 0x000fe20000000a00 */
[----:B------:R-:W-:Y:S01]  /*1a7f0*/  ULDC.64 UR6, c[0x0][0x228] ;  /* 0x00008a0000067ab9 */ /* 0x000fe20000000a00 */
[----:B------:R-:W2:Y:S04]  /*1a800*/  LDL.LU R25, [R1+0x4] ;  /* 0x0000040001197983 */ /* 0x000ea80000300800 */
[----:B------:R-:W3:Y:S04]  /*1a810*/  LDL.LU R26, [R1+0x8] ;  /* 0x00000800011a7983 */ /* 0x000ee80000300800 */
[----:B------:R-:W3:Y:S04]  /*1a820*/  LDL.LU R27, [R1+0xc] ;  /* 0x00000c00011b7983 */ /* 0x000ee80000300800 */
[----:B------:R-:W-:Y:S01]  /*1a830*/  STSM.16.M88.4 [R2+0x200], R20 ;  /* 0x0002001402007844 */ /* 0x000fe20000000200 */
[----:B------:R-:W-:Y:S06]  /*1a840*/  BAR.SYNC.DEFER_BLOCKING 0x0 ;  /* 0x0000000000007b1d */ /* 0x000fec0000010000 */
[----:B------:R-:W0:Y:S04]  /*1a850*/  LDS.128 R20, [R0] ;  /* 0x0000000000147984 */ /* 0x000e280000000c00 */
[----:B------:R-:W1:Y:S01]  /*1a860*/  LDS.128 R16, [R0+0x400] ;  /* 0x0004000000107984 */ /* 0x000e620000000c00 */
[----:B------:R-:W-:Y:S06]  /*1a870*/  BAR.SYNC.DEFER_BLOCKING 0x0 ;  /* 0x0000000000007b1d */ /* 0x000fec0000010000 */
[----:B---3--:R-:W-:Y:S04]  /*1a880*/  STL.64 [R1+0xa68], R26 ;  /* 0x000a681a01007387 */ /* 0x008fe80000100a00 */
[----:B--2---:R2:W-:Y:S04]  /*1a890*/  STL.64 [R1+0xa60], R24 ;  /* 0x000a601801007387 */ /* 0x0045e80000100a00 */
[----:B------:R-:W3:Y:S04]  /*1a8a0*/  LDL.LU R4, [R1+0x40] ;  /* 0x0000400001047983 */ /* 0x000ee80000300800 */
[----:B------:R-:W3:Y:S04]  /*1a8b0*/  LDL.LU R5, [R1+0x44] ;  /* 0x0000440001057983 */ /* 0x000ee80000300800 */
[----:B------:R-:W3:Y:S04]  /*1a8c0*/  LDL.LU R6, [R1+0x48] ;  /* 0x0000480001067983 */ /* 0x000ee80000300800 */
[----:B------:R-:W3:Y:S04]  /*1a8d0*/  LDL.LU R7, [R1+0x4c] ;  /* 0x00004c0001077983 */ /* 0x000ee80000300800 */
[----:B--2---:R-:W2:Y:S04]  /*1a8e0*/  LDL.LU R24, [R1+0x60] ;  /* 0x0000600001187983 */ /* 0x004ea80000300800 */
[----:B------:R-:W2:Y:S04]  /*1a8f0*/  LDL.LU R25, [R1+0x64] ;  /* 0x0000640001197983 */ /* 0x000ea80000300800 */
[----:B------:R-:W2:Y:S04]  /*1a900*/  LDL.LU R26, [R1+0x68] ;  /* 0x00006800011a7983 */ /* 0x000ea80000300800 */
[----:B------:R-:W2:Y:S04]  /*1a910*/  LDL.LU R27, [R1+0x6c] ;  /* 0x00006c00011b7983 */ /* 0x000ea80000300800 */
[----:B------:R-:W4:Y:S04]  /*1a920*/  LDL.LU R8, [R1+0x50] ;  /* 0x0000500001087983 */ /* 0x000f280000300800 */
[----:B------:R-:W4:Y:S04]  /*1a930*/  LDL.LU R9, [R1+0x54] ;  /* 0x0000540001097983 */ /* 0x000f280000300800 */
[----:B------:R-:W4:Y:S04]  /*1a940*/  LDL.LU R10, [R1+0x58] ;  /* 0x00005800010a7983 */ /* 0x000f280000300800 */
[----:B------:R-:W4:Y:S04]  /*1a950*/  LDL.LU R11, [R1+0x5c] ;  /* 0x00005c00010b7983 */ /* 0x000f280000300800 */
[----:B0-----:R-:W-:Y:S04]  /*1a960*/  STL.64 [R1+0x9d0], R22 ;  /* 0x0009d01601007387 */ /* 0x001fe80000100a00 */
[----:B------:R0:W-:Y:S04]  /*1a970*/  STL.64 [R1+0x9c8], R20 ;  /* 0x0009c81401007387 */ /* 0x0001e80000100a00 */
[----:B0-----:R-:W3:Y:S04]  /*1a980*/  LDL.LU R20, [R1+0x10] ;  /* 0x0000100001147983 */ /* 0x001ee80000300800 */
[----:B------:R-:W3:Y:S04]  /*1a990*/  LDL.LU R21, [R1+0x14] ;  /* 0x0000140001157983 */ /* 0x000ee80000300800 */
[----:B------:R-:W3:Y:S04]  /*1a9a0*/  LDL.LU R22, [R1+0x18] ;  /* 0x0000180001167983 */ /* 0x000ee80000300800 */
[----:B------:R-:W3:Y:S04]  /*1a9b0*/  LDL.LU R23, [R1+0x1c] ;  /* 0x00001c0001177983 */ /* 0x000ee80000300800 */
[----:B-1----:R-:W-:Y:S04]  /*1a9c0*/  STL.64 [R1+0x150], R16 ;  /* 0x0001501001007387 */ /* 0x002fe80000100a00 */
[----:B------:R0:W-:Y:S04]  /*1a9d0*/  STL.64 [R1+0x158], R18 ;  /* 0x0001581201007387 */ /* 0x0001e80000100a00 */
[----:B0-----:R-:W2:Y:S04]  /*1a9e0*/  LDL.LU.64 R18, [R1+0xa78] ;  /* 0x000a780001127983 */ /* 0x001ea80000300a00 */
[----:B------:R-:W2:Y:S04]  /*1a9f0*/  LDL.LU.64 R16, [R1+0xa70] ;  /* 0x000a700001107983 */ /* 0x000ea80000300a00 */
[----:B------:R-:W-:Y:S04]  /*1aa00*/  STSM.16.M88.4 [R2], R12 ;  /* 0x0000000c02007844 */ /* 0x000fe80000000200 */
[----:B--2---:R-:W-:Y:S01]  /*1aa10*/  STSM.16.M88.4 [R2+0x200], R16 ;  /* 0x0002001002007844 */ /* 0x004fe20000000200 */
[----:B------:R-:W-:Y:S06]  /*1aa20*/  BAR.SYNC.DEFER_BLOCKING 0x0 ;  /* 0x0000000000007b1d */ /* 0x000fec0000010000 */
[----:B------:R-:W0:Y:S04]  /*1aa30*/  LDS.128 R12, [R0] ;  /* 0x00000000000c7984 */ /* 0x000e280000000c00 */
[----:B------:R-:W1:Y:S01]  /*1aa40*/  LDS.128 R16, [R0+0x400] ;  /* 0x0004000000107984 */ /* 0x000e620000000c00 */
[----:B------:R-:W-:Y:S06]  /*1aa50*/  BAR.SYNC.DEFER_BLOCKING 0x0 ;  /* 0x0000000000007b1d */ /* 0x000fec0000010000 */
[----:B0-----:R-:W-:Y:S04]  /*1aa60*/  STL.64 [R1+0x9e0], R14 ;  /* 0x0009e00e01007387 */ /* 0x001fe80000100a00 */
[----:B------:R0:W-:Y:S04]  /*1aa70*/  STL.64 [R1+0x9d8], R12 ;  /* 0x0009d80c01007387 */ /* 0x0001e80000100a00 */
[----:B0-----:R-:W2:Y:S04]  /*1aa80*/  LDL.LU R12, [R1+0x20] ;  /* 0x00002000010c7983 */ /* 0x001ea80000300800 */
[----:B------:R-:W2:Y:S04]  /*1aa90*/  LDL.LU R13, [R1+0x24] ;  /* 0x00002400010d7983 */ /* 0x000ea80000300800 */
[----:B------:R-:W2:Y:S04]  /*1aaa0*/  LDL.LU R14, [R1+0x28] ;  /* 0x00002800010e7983 */ /* 0x000ea80000300800 */
[----:B------:R-:W2:Y:S04]  /*1aab0*/  LDL.LU R15, [R1+0x2c] ;  /* 0x00002c00010f7983 */ /* 0x000ea80000300800 */
[----:B-1----:R-:W-:Y:S04]  /*1aac0*/  STL.64 [R1+0x9f0], R18 ;  /* 0x0009f01201007387 */ /* 0x002fe80000100a00 */
[----:B------:R0:W-:Y:S04]  /*1aad0*/  STL.64 [R1+0x9e8], R16 ;  /* 0x0009e81001007387 */ /* 0x0001e80000100a00 */
[----:B0-----:R-:W2:Y:S04]  /*1aae0*/  LDL.LU R16, [R1+0x30] ;  /* 0x0000300001107983 */ /* 0x001ea80000300800 */
[----:B------:R-:W2:Y:S04]  /*1aaf0*/  LDL.LU R17, [R1+0x34] ;  /* 0x0000340001117983 */ /* 0x000ea80000300800 */
[----:B------:R-:W2:Y:S04]  /*1ab00*/  LDL.LU R18, [R1+0x38] ;  /* 0x0000380001127983 */ /* 0x000ea80000300800 */
[----:B------:R-:W2:Y:S04]  /*1ab10*/  LDL.LU R19, [R1+0x3c] ;  /* 0x00003c0001137983 */ /* 0x000ea80000300800 */
[----:B------:R0:W-:Y:S04]  /*1ab20*/  STSM.16.M88.4 [R2], R24 ;  /* 0x0000001802007844 */ /* 0x0001e80000000200 */
[----:B----4-:R-:W-:Y:S01]  /*1ab30*/  STSM.16.M88.4 [R2+0x200], R8 ;  /* 0x0002000802007844 */ /* 0x010fe20000000200 */
[----:B------:R-:W-:Y:S06]  /*1ab40*/  BAR.SYNC.DEFER_BLOCKING 0x0 ;  /* 0x0000000000007b1d */ /* 0x000fec0000010000 */
[----:B0-----:R-:W4:Y:S04]  /*1ab50*/  LDL.LU.64 R26, [R1+0xa68] ;  /* 0x000a6800011a7983 */ /* 0x001f280000300a00 */
[----:B------:R-:W4:Y:S04]  /*1ab60*/  LDL.LU.64 R24, [R1+0xa60] ;  /* 0x000a600001187983 */ /* 0x000f280000300a00 */
[----:B------:R-:W0:Y:S04]  /*1ab70*/  LDS.128 R8, [R0] ;  /* 0x0000000000087984 */ /* 0x000e280000000c00 */
[----:B0-----:R-:W-:Y:S04]  /*1ab80*/  STL.64 [R1+0x50], R8 ;  /* 0x0000500801007387 */ /* 0x001fe80000100a00 */
[----:B------:R-:W-:Y:S04]  /*1ab90*/  STL.64 [R1+0x58], R10 ;  /* 0x0000580a01007387 */ /* 0x000fe80000100a00 */
[----:B------:R-:W0:Y:S01]  /*1aba0*/  LDS.128 R8, [R0+0x400] ;  /* 0x0004000000087984 */ /* 0x000e220000000c00 */
[----:B------:R-:W-:Y:S06]  /*1abb0*/  BAR.SYNC.DEFER_BLOCKING 0x0 ;  /* 0x0000000000007b1d */ /* 0x000fec0000010000 */
[----:B---3--:R-:W-:Y:S04]  /*1abc0*/  STSM.16.M88.4 [R2], R4 ;  /* 0x0000000402007844 */ /* 0x008fe80000000200 */
[----:B0-----:R-:W-:Y:S04]  /*1abd0*/  STL.64 [R1+0x60], R8 ;  /* 0x0000600801007387 */ /* 0x001fe80000100a00 */
[----:B------:R0:W-:Y:S04]  /*1abe0*/  STL.64 [R1+0x68], R10 ;  /* 0x0000680a01007387 */ /* 0x0001e80000100a00 */
[----:B0-----:R-:W3:Y:S04]  /*1abf0*/  LDL.LU.64 R10, [R1+0xa58] ;  /* 0x000a5800010a7983 */ /* 0x001ee80000300a00 */
[----:B------:R-:W3:Y:S04]  /*1ac00*/  LDL.LU.64 R8, [R1+0xa50] ;  /* 0x000a500001087983 */ /* 0x000ee80000300a00 */
[----:B------:R-:W3:Y:S04]  /*1ac10*/  LDL.LU.64 R6, [R1+0xa48] ;  /* 0x000a480001067983 */ /* 0x000ee80000300a00 */
[----:B------:R-:W3:Y:S04]  /*1ac20*/  LDL.LU.64 R4, [R1+0xa40] ;  /* 0x000a400001047983 */ /* 0x000ee80000300a00 */
[----:B--2---:R-:W-:Y:S01]  /*1ac30*/  STSM.16.M88.4 [R2+0x200], R16 ;  /* 0x0002001002007844 */ /* 0x004fe20000000200 */
[----:B------:R-:W-:Y:S06]  /*1ac40*/  BAR.SYNC.DEFER_BLOCKING 0x0 ;  /* 0x0000000000007b1d */ /* 0x000fec0000010000 */
[----:B------:R-:W0:Y:S04]  /*1ac50*/  LDS.128 R16, [R0] ;  /* 0x0000000000107984 */ /* 0x000e280000000c00 */
[----:B0-----:R-:W-:Y:S04]  /*1ac60*/  STL.64 [R1+0x30], R16 ;  /* 0x0000301001007387 */ /* 0x001fe80000100a00 */
[----:B------:R-:W-:Y:S04]  /*1ac70*/  STL.64 [R1+0x38], R18 ;  /* 0x0000381201007387 */ /* 0x000fe80000100a00 */
[----:B------:R-:W0:Y:S01]  /*1ac80*/  LDS.128 R16, [R0+0x400] ;  /* 0x0004000000107984 */ /* 0x000e220000000c00 */
[----:B------:R-:W-:Y:S06]  /*1ac90*/  BAR.SYNC.DEFER_BLOCKING 0x0 ;  /* 0x0000000000007b1d */ /* 0x000fec0000010000 */
[----:B------:R-:W-:Y:S04]  /*1aca0*/  STSM.16.M88.4 [R2], R12 ;  /* 0x0000000c02007844 */ /* 0x000fe80000000200 */
[----:B------:R-:W-:Y:S01]  /*1acb0*/  STSM.16.M88.4 [R2+0x200], R20 ;  /* 0x0002001402007844 */ /* 0x000fe20000000200 */
[----:B------:R-:W-:Y:S06]  /*1acc0*/  BAR.SYNC.DEFER_BLOCKING 0x0 ;  /* 0x0000000000007b1d */ /* 0x000fec0000010000 */
[----:B0-----:R-:W-:Y:S04]  /*1acd0*/  STL.64 [R1+0x40], R16 ;  /* 0x0000401001007387 */ /* 0x001fe80000100a00 */
[----:B------:R-:W-:Y:S04]  /*1ace0*/  STL.64 [R1+0x48], R18 ;  /* 0x0000481201007387 */ /* 0x000fe80000100a00 */
[----:B------:R-:W0:Y:S04]  /*1acf0*/  LDS.128 R16, [R0] ;  /* 0x0000000000107984 */ /* 0x000e280000000c00 */
[----:B------:R-:W1:Y:S01]  /*1ad00*/  LDS.128 R12, [R0+0x400] ;  /* 0x00040000000c7984 */ /* 0x000e620000000c00 */
[----:B------:R-:W-:Y:S06]  /*1ad10*/  BAR.SYNC.DEFER_BLOCKING 0x0 ;  /* 0x0000000000007b1d */ /* 0x000fec0000010000 */
[----:B0-----:R-:W-:Y:S04]  /*1ad20*/  STL.64 [R1+0x20], R16 ;  /* 0x0000201001007387 */ /* 0x001fe80000100a00 */
[----:B------:R-:W-:Y:S04]  /*1ad30*/  STL.64 [R1+0x28], R18 ;  /* 0x0000281201007387 */ /* 0x000fe80000100a00 */
[----:B-1----:R0:W-:Y:S04]  /*1ad40*/  STL.64 [R1+0x1b0], R12 ;  /* 0x0001b00c01007387 */ /* 0x0021e80000100a00 */
[----:B------:R1:W-:Y:S04]  /*1ad50*/  STL.64 [R1+0x1b8], R14 ;  /* 0x0001b80e01007387 */ /* 0x0003e80000100a00 */
[----:B0-----:R-:W2:Y:S04]  /*1ad60*/  LDL.LU R12, [R1+0xc0] ;  /* 0x0000c000010c7983 */ /* 0x001ea80000300800 */
[----:B------:R-:W2:Y:S04]  /*1ad70*/  LDL.LU R13, [R1+0xc4] ;  /* 0x0000c400010d7983 */ /* 0x000ea80000300800 */
[----:B-1----:R-:W4:Y:S04]  /*1ad80*/  LDL.LU R14, [R1+0xc8] ;  /* 0x0000c800010e7983 */ /* 0x002f280000300800 */
[----:B------:R-:W4:Y:S04]  /*1ad90*/  LDL.LU R15, [R1+0xcc] ;  /* 0x0000cc00010f7983 */ /* 0x000f280000300800 */
[----:B----4-:R-:W-:Y:S04]  /*1ada0*/  STL.64 [R1+0xa18], R14 ;  /* 0x000a180e01007387 */ /* 0x010fe80000100a00 */
[----:B--2---:R0:W-:Y:S04]  /*1adb0*/  STL.64 [R1+0xa10], R12 ;  /* 0x000a100c01007387 */ /* 0x0041e80000100a00 */
[----:B0-----:R-:W2:Y:S04]  /*1adc0*/  LDL.LU R12, [R1+0x80] ;  /* 0x00008000010c7983 */ /* 0x001ea80000300800 */
[----:B------:R-:W2:Y:S04]  /*1add0*/  LDL.LU R13, [R1+0x84] ;  /* 0x00008400010d7983 */ /* 0x000ea80000300800 */
[----:B------:R-:W4:Y:S04]  /*1ade0*/  LDL.LU R14, [R1+0x88] ;  /* 0x00008800010e7983 */ /* 0x000f280000300800 */
[----:B------:R-:W4:Y:S04]  /*1adf0*/  LDL.LU R15, [R1+0x8c] ;  /* 0x00008c00010f7983 */ /* 0x000f280000300800 */
[----:B----4-:R-:W-:Y:S04]  /*1ae00*/  STL.64 [R1+0xa28], R14 ;  /* 0x000a280e01007387 */ /* 0x010fe80000100a00 */
[----:B--2---:R0:W-:Y:S04]  /*1ae10*/  STL.64 [R1+0xa20], R12 ;  /* 0x000a200c01007387 */ /* 0x0041e80000100a00 */
[----:B0-----:R-:W2:Y:S04]  /*1ae20*/  LDL.LU R12, [R1+0x90] ;  /* 0x00009000010c7983 */ /* 0x001ea80000300800 */
[----:B------:R-:W2:Y:S04]  /*1ae30*/  LDL.LU R13, [R1+0x94] ;  /* 0x00009400010d7983 */ /* 0x000ea80000300800 */
[----:B------:R-:W4:Y:S04]  /*1ae40*/  LDL.LU R14, [R1+0x98] ;  /* 0x00009800010e7983 */ /* 0x000f280000300800 */
[----:B------:R-:W4:Y:S04]  /*1ae50*/  LDL.LU R15, [R1+0x9c] ;  /* 0x00009c00010f7983 */ /* 0x000f280000300800 */
[----:B------:R-:W-:Y:S04]  /*1ae60*/  STSM.16.M88.4 [R2], R24 ;  /* 0x0000001802007844 */ /* 0x000fe80000000200 */
[----:B---3--:R-:W-:Y:S01]  /*1ae70*/  STSM.16.M88.4 [R2+0x200], R8 ;  /* 0x0002000802007844 */ /* 0x008fe20000000200 */
[----:B------:R-:W-:Y:S06]  /*1ae80*/  BAR.SYNC.DEFER_BLOCKING 0x0 ;  /* 0x0000000000007b1d */ /* 0x000fec0000010000 */
[----:B------:R-:W0:Y:S04]  /*1ae90*/  LDS.128 R20, [R0] ;  /* 0x0000000000147984 */ /* 0x000e280000000c00 */
[----:B------:R-:W1:Y:S01]  /*1aea0*/  LDS.128 R24, [R0+0x400] ;  /* 0x0004000000187984 */ /* 0x000e620000000c00 */
[----:B------:R-:W-:Y:S06]  /*1aeb0*/  BAR.SYNC.DEFER_BLOCKING 0x0 ;  /* 0x0000000000007b1d */ /* 0x000fec0000010000 */
[----:B----4-:R-:W-:Y:S04]  /*1aec0*/  STL.64 [R1+0xa38], R14 ;  /* 0x000a380e01007387 */ /* 0x010fe80000100a00 */
[----:B--2---:R2:W-:Y:S04]  /*1aed0*/  STL.64 [R1+0xa30], R12 ;  /* 0x000a300c01007387 */ /* 0x0045e80000100a00 */
[----:B--2---:R-:W2:Y:S04]  /*1aee0*/  LDL.LU R12, [R1+0x70] ;  /* 0x00007000010c7983 */ /* 0x004ea80000300800 */
[----:B------:R-:W2:Y:S04]  /*1aef0*/  LDL.LU R13, [R1+0x74] ;  /* 0x00007400010d7983 */ /* 0x000ea80000300800 */
[----:B------:R-:W2:Y:S04]  /*1af00*/  LDL.LU R14, [R1+0x78] ;  /* 0x00007800010e7983 */ /* 0x000ea80000300800 */
[----:B------:R-:W2:Y:S04]  /*1af10*/  LDL.LU R15, [R1+0x7c] ;  /* 0x00007c00010f7983 */ /* 0x000ea80000300800 */
[----:B------:R-:W-:Y:S04]  /*1af20*/  STSM.16.M88.4 [R2], R4 ;  /* 0x0000000402007844 */ /* 0x000fe80000000200 */
[----:B------:R-:W3:Y:S04]  /*1af30*/  LDL.LU R16, [R1+0xd0] ;  /* 0x0000d00001107983 */ /* 0x000ee80000300800 */
[----:B------:R-:W3:Y:S04]  /*1af40*/  LDL.LU R17, [R1+0xd4] ;  /* 0x0000d40001117983 */ /* 0x000ee80000300800 */
[----:B------:R-:W3:Y:S04]  /*1af50*/  LDL.LU R18, [R1+0xd8] ;  /* 0x0000d80001127983 */ /* 0x000ee80000300800 */
[----:B------:R-:W3:Y:S04]  /*1af60*/  LDL.LU R19, [R1+0xdc] ;  /* 0x0000dc0001137983 */ /* 0x000ee80000300800 */
[----:B------:R-:W4:Y:S04]  /*1af70*/  LDL.LU R8, [R1+0xb0] ;  /* 0x0000b00001087983 */ /* 0x000f280000300800 */
[----:B------:R-:W4:Y:S04]  /*1af80*/  LDL.LU R9, [R1+0xb4] ;  /* 0x0000b40001097983 */ /* 0x000f280000300800 */
[----:B------:R-:W4:Y:S04]  /*1af90*/  LDL.LU R10, [R1+0xb8] ;  /* 0x0000b800010a7983 */ /* 0x000f280000300800 */
[----:B------:R-:W4:Y:S04]  /*1afa0*/  LDL.LU R11, [R1+0xbc] ;  /* 0x0000bc00010b7983 */ /* 0x000f280000300800 */
[----:B0-----:R0:W-:Y:S04]  /*1afb0*/  STL.64 [R1+0x10], R20 ;  /* 0x0000101401007387 */ /* 0x0011e80000100a00 */
[----:B------:R1:W-:Y:S04]  /*1afc0*/  STL.64 [R1+0x18], R22 ;  /* 0x0000181601007387 */ /* 0x0003e80000100a00 */
[----:B0-----:R-:W3:Y:S04]  /*1afd0*/  LDL.LU R20, [R1+0xe0] ;  /* 0x0000e00001147983 */ /* 0x001ee80000300800 */
[----:B-1----:R0:W-:Y:S04]  /*1afe0*/  STL.64 [R1+0x1a0], R24 ;  /* 0x0001a01801007387 */ /* 0x0021e80000100a00 */
        /* <DEDUP_REMOVED lines=8> */
[----:B------:R-:W4:Y:S04]  /*1b070*/  LDL.LU R4, [R1+0xa0] ;  /* 0x0000a00001047983 */ /* 0x000f280000300800 */
[----:B------:R-:W4:Y:S04]  /*1b080*/  LDL.LU R5, [R1+0xa4] ;  /* 0x0000a40001057983 */ /* 0x000f280000300800 */
[----:B------:R-:W4:Y:S04]  /*1b090*/  LDL.LU R6, [R1+0xa8] ;  /* 0x0000a80001067983 */ /* 0x000f280000300800 */
[----:B------:R-:W4:Y:S04]  /*1b0a0*/  LDL.LU R7, [R1+0xac] ;  /* 0x0000ac0001077983 */ /* 0x000f280000300800 */
[----:B--2---:R-:W-:Y:S01]  /*1b0b0*/  STSM.16.M88.4 [R2+0x200], R12 ;  /* 0x0002000c02007844 */ /* 0x004fe20000000200 */
[----:B------:R-:W-:Y:S06]  /*1b0c0*/  BAR.SYNC.DEFER_BLOCKING 0x0 ;  /* 0x0000000000007b1d */ /* 0x000fec0000010000 */
[----:B------:R-:W0:Y:S04]  /*1b0d0*/  LDS.128 R12, [R0] ;  /* 0x00000000000c7984 */ /* 0x000e280000000c00 */
[----:B0-----:R-:W-:Y:S04]  /*1b0e0*/  STL.64 [R1+0x1c0], R12 ;  /* 0x0001c00c01007387 */ /* 0x001fe80000100a00 */
[----:B------:R-:W-:Y:S04]  /*1b0f0*/  STL.64 [R1+0x1c8], R14 ;  /* 0x0001c80e01007387 */ /* 0x000fe80000100a00 */
[----:B------:R-:W0:Y:S04]  /*1b100*/  LDS.128 R12, [R0+0x400] ;  /* 0x00040000000c7984 */ /* 0x000e280000000c00 */
[----:B0-----:R-:W-:Y:S04]  /*1b110*/  STL.64 [R1+0x1d0], R12 ;  /* 0x0001d00c01007387 */ /* 0x001fe80000100a00 */
[----:B------:R0:W-:Y:S04]  /*1b120*/  STL.64 [R1+0x1d8], R14 ;  /* 0x0001d80e01007387 */ /* 0x0001e80000100a00 */
[----:B0-----:R-:W2:Y:S04]  /*1b130*/  LDL.LU.64 R14, [R1+0xa38] ;  /* 0x000a3800010e7983 */ /* 0x001ea80000300a00 */
[----:B------:R-:W2:Y:S01]  /*1b140*/  LDL.LU.64 R12, [R1+0xa30] ;  /* 0x000a3000010c7983 */ /* 0x000ea20000300a00 */
[----:B------:R-:W-:Y:S06]  /*1b150*/  BAR.SYNC.DEFER_BLOCKING 0x0 ;  /* 0x0000000000007b1d */ /* 0x000fec0000010000 */
[----:B--2---:R0:W-:Y:S04]  /*1b160*/  STSM.16.M88.4 [R2], R12 ;  /* 0x0000000c02007844 */ /* 0x0041e80000000200 */
[----:B0-----:R-:W2:Y:S04]  /*1b170*/  LDL.LU.64 R14, [R1+0xa28] ;  /* 0x000a2800010e7983 */ /* 0x001ea80000300a00 */
[----:B------:R-:W2:Y:S04]  /*1b180*/  LDL.LU.64 R12, [R1+0xa20] ;  /* 0x000a2000010c7983 */ /* 0x000ea80000300a00 */
[----:B--2---:R-:W-:Y:S01]  /*1b190*/  STSM.16.M88.4 [R2+0x200], R12 ;  /* 0x0002000c02007844 */ /* 0x004fe20000000200 */
[----:B------:R-:W-:Y:S06]  /*1b1a0*/  BAR.SYNC.DEFER_BLOCKING 0x0 ;  /* 0x0000000000007b1d */ /* 0x000fec0000010000 */
[----:B------:R-:W0:Y:S04]  /*1b1b0*/  LDS.128 R12, [R0] ;  /* 0x00000000000c7984 */ /* 0x000e280000000c00 */
[----:B0-----:R-:W-:Y:S04]  /*1b1c0*/  STL.64 [R1+0x70], R12 ;  /* 0x0000700c01007387 */ /* 0x001fe80000100a00 */
[----:B------:R-:W-:Y:S04]  /*1b1d0*/  STL.64 [R1+0x78], R14 ;  /* 0x0000780e01007387 */ /* 0x000fe80000100a00 */
[----:B------:R-:W0:Y:S01]  /*1b1e0*/  LDS.128 R12, [R0+0x400] ;  /* 0x00040000000c7984 */ /* 0x000e220000000c00 */
[----:B------:R-:W-:Y:S06]  /*1b1f0*/  BAR.SYNC.DEFER_BLOCKING 0x0 ;  /* 0x0000000000007b1d */ /* 0x000fec0000010000 */
[----:B0-----:R-:W-:Y:S04]  /*1b200*/  STL.64 [R1+0x80], R12 ;  /* 0x0000800c01007387 */ /* 0x001fe80000100a00 */
[----:B------:R0:W-:Y:S04]  /*1b210*/  STL.64 [R1+0x88], R14 ;  /* 0x0000880e01007387 */ /* 0x0001e80000100a00 */
[----:B0-----:R-:W2:Y:S04]  /*1b220*/  LDL.LU.64 R14, [R1+0xa18] ;  /* 0x000a1800010e7983 */ /* 0x001ea80000300a00 */
[----:B------:R-:W2:Y:S04]  /*1b230*/  LDL.LU.64 R12, [R1+0xa10] ;  /* 0x000a1000010c7983 */ /* 0x000ea80000300a00 */
[----:B----4-:R-:W-:Y:S04]  /*1b240*/  STSM.16.M88.4 [R2], R4 ;  /* 0x0000000402007844 */ /* 0x010fe80000000200 */
[----:B------:R-:W-:Y:S01]  /*1b250*/  STSM.16.M88.4 [R2+0x200], R8 ;  /* 0x0002000802007844 */ /* 0x000fe20000000200 */
[----:B------:R-:W-:Y:S06]  /*1b260*/  BAR.SYNC.DEFER_BLOCKING 0x0 ;  /* 0x0000000000007b1d */ /* 0x000fec0000010000 */
[----:B------:R-:W0:Y:S04]  /*1b270*/  LDS.128 R8, [R0] ;  /* 0x0000000000087984 */ /* 0x000e280000000c00 */
[----:B------:R-:W1:Y:S01]  /*1b280*/  LDS.128 R4, [R0+0x400] ;  /* 0x0004000000047984 */ /* 0x000e620000000c00 */
[----:B------:R-:W-:Y:S06]  /*1b290*/  BAR.SYNC.DEFER_BLOCKING 0x0 ;  /* 0x0000000000007b1d */ /* 0x000fec0000010000 */
[----:B---3--:R3:W-:Y:S04]  /*1b2a0*/  STSM.16.M88.4 [R2], R16 ;  /* 0x0000001002007844 */ /* 0x0087e80000000200 */
[----:B0-----:R-:W-:Y:S04]  /*1b2b0*/  STL.64 [R1+0x90], R8 ;  /* 0x0000900801007387 */ /* 0x001fe80000100a00 */
[----:B------:R-:W-:Y:S04]  /*1b2c0*/  STL.64 [R1+0x98], R10 ;  /* 0x0000980a01007387 */ /* 0x000fe80000100a00 */
[----:B-1----:R-:W-:Y:S04]  /*1b2d0*/  STL.64 [R1+0x1e0], R4 ;  /* 0x0001e00401007387 */ /* 0x002fe80000100a00 */
[----:B------:R-:W-:Y:S04]  /*1b2e0*/  STL.64 [R1+0x1e8], R6 ;  /* 0x0001e80601007387 */ /* 0x000fe80000100a00 */
[----:B---3--:R-:W3:Y:S04]  /*1b2f0*/  LDL.LU R16, [R1+0x110] ;  /* 0x0001100001107983 */ /* 0x008ee80000300800 */
[----:B--2---:R-:W-:Y:S01]  /*1b300*/  STSM.16.M88.4 [R2+0x200], R12 ;  /* 0x0002000c02007844 */ /* 0x004fe20000000200 */
[----:B------:R-:W-:Y:S06]  /*1b310*/  BAR.SYNC.DEFER_BLOCKING 0x0 ;  /* 0x0000000000007b1d */ /* 0x000fec0000010000 */
[----:B------:R-:W0:Y:S04]  /*1b320*/  LDS.128 R8, [R0] ;  /* 0x0000000000087984 */ /* 0x000e280000000c00 */
[----:B------:R-:W1:Y:S01]  /*1b330*/  LDS.128 R4, [R0+0x400] ;  /* 0x0004000000047984 */ /* 0x000e620000000c00 */
[----:B------:R-:W-:Y:S06]  /*1b340*/  BAR.SYNC.DEFER_BLOCKING 0x0 ;  /* 0x0000000000007b1d */ /* 0x000fec0000010000 */
[----:B------:R-:W-:Y:S04]  /*1b350*/  STSM.16.M88.4 [R2], R20 ;  /* 0x0000001402007844 */ /* 0x000fe80000000200 */
[----:B------:R2:W-:Y:S04]  /*1b360*/  STSM.16.M88.4 [R2+0x200], R24 ;  /* 0x0002001802007844 */ /* 0x0005e80000000200 */
[----:B0-----:R-:W-:Y:S04]  /*1b370*/  STL.64 [R1+0xa0], R8 ;  /* 0x0000a00801007387 */ /* 0x001fe80000100a00 */
[----:B------:R-:W-:Y:S01]  /*1b380*/  STL.64 [R1+0xa8], R10 ;  /* 0x0000a80a01007387 */ /* 0x000fe20000100a00 */
[----:B------:R-:W-:Y:S08]  /*1b390*/  BAR.SYNC.DEFER_BLOCKING 0x0 ;  /* 0x0000000000007b1d */ /* 0x000ff00000010000 */
[----:B--2---:R-:W0:Y:S01]  /*1b3a0*/  LDC R26, c[0x0][0x244] ;  /* 0x00009100ff1a7b82 */ /* 0x004e220000000800 */
[----:B-1----:R-:W-:Y:S04]  /*1b3b0*/  STL.64 [R1+0xb0], R4 ;  /* 0x0000b00401007387 */ /* 0x002fe80000100a00 */
[----:B------:R-:W-:Y:S04]  /*1b3c0*/  STL.64 [R1+0xb8], R6 ;  /* 0x0000b80601007387 */ /* 0x000fe80000100a00 */
[----:B------:R-:W3:Y:S04]  /*1b3d0*/  LDL.LU R17, [R1+0x114] ;  /* 0x0001140001117983 */ /* 0x000ee80000300800 */
[----:B------:R-:W3:Y:S04]  /*1b3e0*/  LDL.LU R18, [R1+0x118] ;  /* 0x0001180001127983 */ /* 0x000ee80000300800 */
[----:B------:R-:W1:Y:S04]  /*1b3f0*/  LDS.128 R8, [R0] ;  /* 0x0000000000087984 */ /* 0x000e680000000c00 */
[----:B------:R-:W2:Y:S04]  /*1b400*/  LDS.128 R4, [R0+0x400] ;  /* 0x0004000000047984 */ /* 0x000ea80000000c00 */
        /* <DEDUP_REMOVED lines=9> */
[----:B0-----:R0:W-:Y:S04]  /*1b4a0*/  STL [R1+0x9f8], R26 ;  /* 0x0009f81a01007387 */ /* 0x0011e80000100800 */
[----:B------:R-:W3:Y:S04]  /*1b4b0*/  LDL.LU R24, [R1+0x160] ;  /* 0x0001600001187983 */ /* 0x000ee80000300800 */
[----:B-1----:R-:W-:Y:S04]  /*1b4c0*/  STL.64 [R1+0xd0], R8 ;  /* 0x0000d00801007387 */ /* 0x002fe80000100a00 */
[----:B------:R-:W-:Y:S04]  /*1b4d0*/  STL.64 [R1+0xd8], R10 ;  /* 0x0000d80a01007387 */ /* 0x000fe80000100a00 */
[----:B--2---:R-:W-:Y:S04]  /*1b4e0*/  STL.64 [R1+0xf0], R4 ;  /* 0x0000f00401007387 */ /* 0x004fe80000100a00 */
[----:B------:R-:W-:Y:S04]  /*1b4f0*/  STL.64 [R1+0xf8], R6 ;  /* 0x0000f80601007387 */ /* 0x000fe80000100a00 */
[----:B------:R-:W3:Y:S04]  /*1b500*/  LDL.LU R25, [R1+0x164] ;  /* 0x0001640001197983 */ /* 0x000ee80000300800 */
[----:B0-----:R-:W2:Y:S04]  /*1b510*/  LDL.LU R26, [R1+0x168] ;  /* 0x00016800011a7983 */ /* 0x001ea80000300800 */
[----:B------:R-:W2:Y:S01]  /*1b520*/  LDL.LU R27, [R1+0x16c] ;  /* 0x00016c00011b7983 */ /* 0x000ea20000300800 */
[----:B------:R-:W-:Y:S06]  /*1b530*/  BAR.SYNC.DEFER_BLOCKING 0x0 ;  /* 0x0000000000007b1d */ /* 0x000fec0000010000 */
[----:B--2---:R-:W-:Y:S04]  /*1b540*/  STL.64 [R1+0xa08], R26 ;  /* 0x000a081a01007387 */ /* 0x004fe80000100a00 */
[----:B---3--:R0:W-:Y:S04]  /*1b550*/  STL.64 [R1+0xa00], R24 ;  /* 0x000a001801007387 */ /* 0x0081e80000100a00 */
[----:B0-----:R-:W2:Y:S04]  /*1b560*/  LDL.LU R24, [R1+0x100] ;  /* 0x0001000001187983 */ /* 0x001ea80000300800 */
[----:B------:R-:W2:Y:S04]  /*1b570*/  LDL.LU R25, [R1+0x104] ;  /* 0x0001040001197983 */ /* 0x000ea80000300800 */
[----:B------:R-:W2:Y:S04]  /*1b580*/  LDL.LU R26, [R1+0x108] ;  /* 0x00010800011a7983 */ /* 0x000ea80000300800 */
[----:B------:R-:W2:Y:S04]  /*1b590*/  LDL.LU R27, [R1+0x10c] ;  /* 0x00010c00011b7983 */ /* 0x000ea80000300800 */
[----:B------:R0:W-:Y:S04]  /*1b5a0*/  STSM.16.M88.4 [R2], R16 ;  /* 0x0000001002007844 */ /* 0x0001e80000000200 */
[----:B------:R-:W3:Y:S04]  /*1b5b0*/  LDL.LU R4, [R1+0x140] ;  /* 0x0001400001047983 */ /* 0x000ee80000300800 */
[----:B------:R-:W3:Y:S04]  /*1b5c0*/  LDL.LU R5, [R1+0x144] ;  /* 0x0001440001057983 */ /* 0x000ee80000300800 */
[----:B------:R-:W3:Y:S04]  /*1b5d0*/  LDL.LU R6, [R1+0x148] ;  /* 0x0001480001067983 */ /* 0x000ee80000300800 */
[----:B------:R-:W3:Y:S04]  /*1b5e0*/  LDL.LU R7, [R1+0x14c] ;  /* 0x00014c0001077983 */ /* 0x000ee80000300800 */
[----:B0-----:R-:W3:Y:S04]  /*1b5f0*/  LDL.LU R16, [R1+0x170] ;  /* 0x0001700001107983 */ /* 0x001ee80000300800 */
[----:B------:R-:W3:Y:S04]  /*1b600*/  LDL.LU R17, [R1+0x174] ;  /* 0x0001740001117983 */ /* 0x000ee80000300800 */
[----:B------:R-:W3:Y:S04]  /*1b610*/  LDL.LU R18, [R1+0x178] ;  /* 0x0001780001127983 */ /* 0x000ee80000300800 */
[----:B------:R-:W3:Y:S04]  /*1b620*/  LDL.LU R19, [R1+0x17c] ;  /* 0x00017c0001137983 */ /* 0x000ee80000300800 */
[----:B------:R-:W3:Y:S04]  /*1b630*/  LDL.LU R8, [R1+0x180] ;  /* 0x0001800001087983 */ /* 0x000ee80000300800 */
[----:B------:R-:W3:Y:S04]  /*1b640*/  LDL.LU R9, [R1+0x184] ;  /* 0x0001840001097983 */ /* 0x000ee80000300800 */
[----:B------:R-:W3:Y:S04]  /*1b650*/  LDL.LU R10, [R1+0x188] ;  /* 0x00018800010a7983 */ /* 0x000ee80000300800 */
[----:B------:R-:W3:Y:S04]  /*1b660*/  LDL.LU R11, [R1+0x18c] ;  /* 0x00018c00010b7983 */ /* 0x000ee80000300800 */
[----:B--2---:R-:W-:Y:S01]  /*1b670*/  STSM.16.M88.4 [R2+0x200], R24 ;  /* 0x0002001802007844 */ /* 0x004fe20000000200 */
[----:B------:R-:W-:Y:S06]  /*1b680*/  BAR.SYNC.DEFER_BLOCKING 0x0 ;  /* 0x0000000000007b1d */ /* 0x000fec0000010000 */
[----:B------:R-:W0:Y:S04]  /*1b690*/  LDS.128 R24, [R0] ;  /* 0x0000000000187984 */ /* 0x000e280000000c00 */
[----:B0-----:R-:W-:Y:S04]  /*1b6a0*/  STL.64 [R1+0xc0], R24 ;  /* 0x0000c01801007387 */ /* 0x001fe80000100a00 */
[----:B------:R-:W-:Y:S04]  /*1b6b0*/  STL.64 [R1+0xc8], R26 ;  /* 0x0000c81a01007387 */ /* 0x000fe80000100a00 */
[----:B------:R-:W0:Y:S01]  /*1b6c0*/  LDS.128 R24, [R0+0x400] ;  /* 0x0004000000187984 */ /* 0x000e220000000c00 */
[----:B------:R-:W-:Y:S06]  /*1b6d0*/  BAR.SYNC.DEFER_BLOCKING 0x0 ;  /* 0x0000000000007b1d */ /* 0x000fec0000010000 */
[----:B----4-:R1:W-:Y:S04]  /*1b6e0*/  STSM.16.M88.4 [R2], R12 ;  /* 0x0000000c02007844 */ /* 0x0103e80000000200 */
[----:B------:R2:W-:Y:S04]  /*1b6f0*/  STSM.16.M88.4 [R2+0x200], R20 ;  /* 0x0002001402007844 */ /* 0x0005e80000000200 */
[----:B0-----:R-:W-:Y:S04]  /*1b700*/  STL.64 [R1+0xe0], R24 ;  /* 0x0000e01801007387 */ /* 0x001fe80000100a00 */
[----:B------:R-:W-:Y:S01]  /*1b710*/  STL.64 [R1+0xe8], R26 ;  /* 0x0000e81a01007387 */ /* 0x000fe20000100a00 */
[----:B------:R-:W-:Y:S06]  /*1b720*/  BAR.SYNC.DEFER_BLOCKING 0x0 ;  /* 0x0000000000007b1d */ /* 0x000fec0000010000 */
[----:B-1----:R-:W4:Y:S04]  /*1b730*/  LDL.LU R12, [R1+0x5a0] ;  /* 0x0005a000010c7983 */ /* 0x002f280000300800 */
[----:B------:R-:W4:Y:S04]  /*1b740*/  LDL.LU R13, [R1+0x5a4] ;  /* 0x0005a400010d7983 */ /* 0x000f280000300800 */
[----:B------:R-:W4:Y:S04]  /*1b750*/  LDL.LU R14, [R1+0x5a8] ;  /* 0x0005a800010e7983 */ /* 0x000f280000300800 */
[----:B------:R-:W4:Y:S04]  /*1b760*/  LDL.LU R15, [R1+0x5ac] ;  /* 0x0005ac00010f7983 */ /* 0x000f280000300800 */
[----:B------:R-:W0:Y:S04]  /*1b770*/  LDS.128 R24, [R0] ;  /* 0x0000000000187984 */ /* 0x000e280000000c00 */
[----:B--2---:R-:W2:Y:S04]  /*1b780*/  LDL.LU R20, [R1+0x190] ;  /* 0x0001900001147983 */ /* 0x004ea80000300800 */
[----:B------:R-:W2:Y:S04]  /*1b790*/  LDL.LU R21, [R1+0x194] ;  /* 0x0001940001157983 */ /* 0x000ea80000300800 */
[----:B------:R-:W2:Y:S04]  /*1b7a0*/  LDL.LU R22, [R1+0x198] ;  /* 0x0001980001167983 */ /* 0x000ea80000300800 */
[----:B------:R-:W2:Y:S04]  /*1b7b0*/  LDL.LU R23, [R1+0x19c] ;  /* 0x00019c0001177983 */ /* 0x000ea80000300800 */
[----:B0-----:R-:W-:Y:S04]  /*1b7c0*/  STL.64 [R1+0x110], R24 ;  /* 0x0001101801007387 */ /* 0x001fe80000100a00 */
[----:B------:R-:W-:Y:S04]  /*1b7d0*/  STL.64 [R1+0x118], R26 ;  /* 0x0001181a01007387 */ /* 0x000fe80000100a00 */
[----:B------:R-:W0:Y:S04]  /*1b7e0*/  LDS.128 R24, [R0+0x400] ;  /* 0x0004000000187984 */ /* 0x000e280000000c00 */
[----:B0-----:R-:W-:Y:S04]  /*1b7f0*/  STL.64 [R1+0x120], R24 ;  /* 0x0001201801007387 */ /* 0x001fe80000100a00 */
[----:B------:R0:W-:Y:S04]  /*1b800*/  STL.64 [R1+0x128], R26 ;  /* 0x0001281a01007387 */ /* 0x0001e80000100a00 */
[----:B0-----:R-:W3:Y:S04]  /*1b810*/  LDL.LU.64 R26, [R1+0xa08] ;  /* 0x000a0800011a7983 */ /* 0x001ee80000300a00 */
[----:B------:R-:W3:Y:S01]  /*1b820*/  LDL.LU.64 R24, [R1+0xa00] ;  /* 0x000a000001187983 */ /* 0x000ee20000300a00 */
[----:B------:R-:W-:Y:S06]  /*1b830*/  BAR.SYNC.DEFER_BLOCKING 0x0 ;  /* 0x0000000000007b1d */ /* 0x000fec0000010000 */
[----:B---3--:R-:W-:Y:S04]  /*1b840*/  STSM.16.M88.4 [R2], R24 ;  /* 0x0000001802007844 */ /* 0x008fe80000000200 */
[----:B------:R-:W-:Y:S01]  /*1b850*/  STSM.16.M88.4 [R2+0x200], R4 ;  /* 0x0002000402007844 */ /* 0x000fe20000000200 */
[----:B------:R-:W-:Y:S06]  /*1b860*/  BAR.SYNC.DEFER_BLOCKING 0x0 ;  /* 0x0000000000007b1d */ /* 0x000fec0000010000 */
[----:B------:R-:W0:Y:S04]  /*1b870*/  LDS.128 R4, [R0] ;  /* 0x0000000000047984 */ /* 0x000e280000000c00 */
[----:B------:R-:W1:Y:S01]  /*1b880*/  LDS.128 R24, [R0+0x400] ;  /* 0x0004000000187984 */ /* 0x000e620000000c00 */
[----:B------:R-:W-:Y:S06]  /*1b890*/  BAR.SYNC.DEFER_BLOCKING 0x0 ;  /* 0x0000000000007b1d */ /* 0x000fec0000010000 */
[----:B------:R-:W-:Y:S04]  /*1b8a0*/  STSM.16.M88.4 [R2], R16 ;  /* 0x0000001002007844 */ /* 0x000fe80000000200 */
[----:B------:R-:W-:Y:S01]  /*1b8b0*/  STSM.16.M88.4 [R2+0x200], R8 ;  /* 0x0002000802007844 */ /* 0x000fe20000000200 */
[----:B------:R-:W-:Y:S06]  /*1b8c0*/  BAR.SYNC.DEFER_BLOCKING 0x0 ;  /* 0x0000000000007b1d */ /* 0x000fec0000010000 */
[----:B------:R-:W3:Y:S04]  /*1b8d0*/  LDS.128 R8, [R0] ;  /* 0x0000000000087984 */ /* 0x000ee80000000c00 */
[----:B0-----:R0:W-:Y:S04]  /*1b8e0*/  STL [R1+0x9c0], R5 ;  /* 0x0009c00501007387 */ /* 0x0011e80000100800 */
[----:B0-----:R-:W2:Y:S04]  /*1b8f0*/  LDL R5, [R1+0x6b0] ;  /* 0x0006b00001057983 */ /* 0x001ea80000100800 */
[----:B------:R-:W-:Y:S04]  /*1b900*/  STL [R1+0x9bc], R6 ;  /* 0x0009bc0601007387 */ /* 0x000fe80000100800 */
[----:B------:R-:W-:Y:S04]  /*1b910*/  STL [R1+0x9b8], R7 ;  /* 0x0009b80701007387 */ /* 0x000fe80000100800 */
[----:B-1----:R-:W-:Y:S04]  /*1b920*/  STL.64 [R1+0x100], R24 ;  /* 0x0001001801007387 */ /* 0x002fe80000100a00 */
[----:B------:R0:W-:Y:S04]  /*1b930*/  STL.64 [R1+0x108], R26 ;  /* 0x0001081a01007387 */ /* 0x0001e80000100a00 */
[----:B0-----:R-:W2:Y:S04]  /*1b940*/  LDL.LU R26, [R1+0x9f8] ;  /* 0x0009f800011a7983 */ /* 0x001ea80000300800 */
[----:B------:R-:W2:Y:S04]  /*1b950*/  LDL.LU.64 R18, [R1+0x9f0] ;  /* 0x0009f00001127983 */ /* 0x000ea80000300a00 */
[----:B------:R-:W2:Y:S04]  /*1b960*/  LDL.LU.64 R16, [R1+0x9e8] ;  /* 0x0009e80001107983 */ /* 0x000ea80000300a00 */
[----:B---3--:R-:W-:Y:S04]  /*1b970*/  STL.64 [R1+0x130], R8 ;  /* 0x0001300801007387 */ /* 0x008fe80000100a00 */
[----:B------:R-:W-:Y:S04]  /*1b980*/  STL.64 [R1+0x138], R10 ;  /* 0x0001380a01007387 */ /* 0x000fe80000100a00 */
[----:B------:R-:W0:Y:S01]  /*1b990*/  LDS.128 R8, [R0+0x400] ;  /* 0x0004000000087984 */ /* 0x000e220000000c00 */
[----:B------:R-:W-:Y:S06]  /*1b9a0*/  BAR.SYNC.DEFER_BLOCKING 0x0 ;  /* 0x0000000000007b1d */ /* 0x000fec0000010000 */
[----:B----4-:R-:W-:Y:S04]  /*1b9b0*/  STSM.16.M88.4 [R2], R12 ;  /* 0x0000000c02007844 */ /* 0x010fe80000000200 */
[----:B--2---:R-:W-:Y:S04]  /*1b9c0*/  STSM.16.M88.4 [R2+0x200], R20 ;  /* 0x0002001402007844 */ /* 0x004fe80000000200 */
[----:B0-----:R-:W-:Y:S04]  /*1b9d0*/  STL [R1+0x9b4], R8 ;  /* 0x0009b40801007387 */ /* 0x001fe80000100800 */
[----:B------:R-:W-:Y:S04]  /*1b9e0*/  STL [R1+0x9b0], R9 ;  /* 0x0009b00901007387 */ /* 0x000fe80000100800 */
[----:B------:R-:W-:Y:S04]  /*1b9f0*/  STL [R1+0x9ac], R0 ;  /* 0x0009ac0001007387 */ /* 0x000fe80000100800 */
[----:B------:R0:W-:Y:S04]  /*1ba00*/  STL [R1+0x9a8], R10 ;  /* 0x0009a80a01007387 */ /* 0x0001e80000100800 */
[----:B0-----:R-:W2:Y:S04]  /*1ba10*/  LDL.LU R10, [R1+0x614] ;  /* 0x00061400010a7983 */ /* 0x001ea80000300800 */
[----:B------:R0:W-:Y:S04]  /*1ba20*/  STL [R1+0x9a4], R11 ;  /* 0x0009a40b01007387 */ /* 0x0001e80000100800 */
[----:B------:R-:W3:Y:S04]  /*1ba30*/  LDL.LU.64 R14, [R1+0x9e0] ;  /* 0x0009e000010e7983 */ /* 0x000ee80000300a00 */
[----:B------:R-:W4:Y:S04]  /*1ba40*/  LDL.LU.64 R12, [R1+0x9d8] ;  /* 0x0009d800010c7983 */ /* 0x000f280000300a00 */
[----:B------:R-:W3:Y:S04]  /*1ba50*/  LDL.LU.64 R22, [R1+0x9d0] ;  /* 0x0009d00001167983 */ /* 0x000ee80000300a00 */
[----:B------:R-:W4:Y:S04]  /*1ba60*/  LDL.LU.64 R20, [R1+0x9c8] ;  /* 0x0009c80001147983 */ /* 0x000f280000300a00 */
[----:B0-----:R-:W3:Y:S01]  /*1ba70*/  LDL.LU R11, [R1+0x6b4] ;  /* 0x0006b400010b7983 */ /* 0x001ee20000300800 */
[----:B------:R-:W-:Y:S01]  /*1ba80*/  BAR.SYNC.DEFER_BLOCKING 0x0 ;  /* 0x0000000000007b1d */ /* 0x000fe20000010000 */
[C---:B------:R-:W-:Y:S01]  /*1ba90*/  ISETP.GE.AND P4, PT, R5.reuse, UR6, PT ;  /* 0x0000000605007c0c */ /* 0x040fe2000bf86270 */
[----:B------:R-:W-:-:S04]  /*1baa0*/  IMAD R3, R5, R26, RZ ;  /* 0x0000001a05037224 */ /* 0x000fc800078e02ff */
[----:B------:R-:W-:Y:S01]  /*1bab0*/  IMAD R26, R26, 0x40, R3 ;  /* 0x000000401a1a7824 */ /* 0x000fe200078e0203 */
[----:B------:R-:W-:-:S04]  /*1bac0*/  LEA R24, P6, R3, UR4, 0x1 ;  /* 0x0000000403187c11 */ /* 0x000fc8000f8c08ff */
[----:B------:R-:W-:Y:S02]  /*1bad0*/  LEA.HI.X.SX32 R25, R3, UR5, 0x1, P6 ;  /* 0x0000000503197c11 */ /* 0x000fe4000b0f0eff */
[----:B------:R-:W-:Y:S01]  /*1bae0*/  LEA R2, P2, R26, UR4, 0x1 ;  /* 0x000000041a027c11 */ /* 0x000fe2000f8408ff */
[----:B------:R-:W-:-:S03]  /*1baf0*/  ULDC UR4, c[0x0][0x22c] ;  /* 0x00008b0000047ab9 */ /* 0x000fc60000000800 */
[----:B------:R-:W-:Y:S02]  /*1bb00*/  LEA.HI.X.SX32 R3, R26, UR5, 0x1, P2 ;  /* 0x000000051a037c11 */ /* 0x000fe400090f0eff */
[----:B------:R-:W-:Y:S02]  /*1bb10*/  ISETP.LT.AND P2, PT, R5, UR22, !P0 ;  /* 0x0000001605007c0c */ /* 0x000fe4000c741270 */
[C---:B--2---:R-:W-:Y:S02]  /*1bb20*/  ISETP.GE.AND P6, PT, R10.reuse, UR7, PT ;  /* 0x000000070a007c0c */ /* 0x044fe4000bfc6270 */
[C---:B------:R-:W-:Y:S01]  /*1bb30*/  ISETP.LT.AND P4, PT, R10.reuse, UR31, !P4 ;  /* 0x0000001f0a007c0c */ /* 0x040fe2000e781270 */
[----:B------:R-:W-:Y:S01]  /*1bb40*/  IMAD R26, R10, UR26, RZ ;  /* 0x0000001a0a1a7c24 */ /* 0x000fe2000f8e02ff */
[----:B------:R-:W-:-:S03]  /*1bb50*/  ULDC.64 UR6, c[0x0][0x228] ;  /* 0x00008a0000067ab9 */ /* 0x000fc60000000a00 */
[----:B------:R-:W-:-:S04]  /*1bb60*/  IMAD.WIDE R28, R26, 0x2, R24 ;  /* 0x000000021a1c7825 */ /* 0x000fc800078e0218 */
[C---:B------:R-:W-:Y:S02]  /*1bb70*/  VIADD R6, R26.reuse, UR26 ;  /* 0x0000001a1a067c36 */ /* 0x040fe40008000000 */
[----:B------:R-:W-:Y:S01]  /*1bb80*/  IMAD.WIDE R26, R26, 0x2, R2 ;  /* 0x000000021a1a7825 */ /* 0x000fe200078e0202 */
[C---:B---3--:R-:W-:Y:S02]  /*1bb90*/  ISETP.LT.AND P6, PT, R11.reuse, UR24, !P6 ;  /* 0x000000180b007c0c */ /* 0x048fe4000f7c1270 */
[----:B----4-:R-:W-:Y:S02]  /*1bba0*/  PRMT R7, R20, 0x7632, R7 ;  /* 0x0000763214077816 */ /* 0x010fe40000000007 */
[----:B------:R-:W-:Y:S01]  /*1bbb0*/  ISETP.LT.AND P0, PT, R11, UR20, !P0 ;  /* 0x000000140b007c0c */ /* 0x000fe2000c701270 */
[----:B------:R0:W-:Y:S08]  /*1bbc0*/  @P4 STG.E.U16 desc[UR8][R28.64], R20 ;  /* 0x000000141c004986 */ /* 0x0001f0000c101508 */
[----:B------:R1:W-:Y:S01]  /*1bbd0*/  @P6 STG.E.U16 desc[UR8][R26.64], R7 ;  /* 0x000000071a006986 */ /* 0x0003e2000c101508 */
[----:B------:R-:W-:Y:S01]  /*1bbe0*/  ISETP.LT.AND P6, PT, R5, UR18, !P5 ;  /* 0x0000001205007c0c */ /* 0x000fe2000efc1270 */
[----:B------:R-:W-:-:S02]  /*1bbf0*/  VIADD R8, R10, 0x4 ;  /* 0x000000040a087836 */ /* 0x000fc40000000000 */
[----:B0-----:R-:W-:Y:S01]  /*1bc00*/  IMAD.WIDE R28, R6, 0x2, R24 ;  /* 0x00000002061c7825 */ /* 0x001fe200078e0218 */
[----:B------:R-:W-:Y:S01]  /*1bc10*/  ISETP.LT.AND P5, PT, R11, UR16, !P5 ;  /* 0x000000100b007c0c */ /* 0x000fe2000efa1270 */
[----:B------:R-:W-:Y:S01]  /*1bc20*/  ULDC UR16, c[0x0][0x228] ;  /* 0x00008a0000107ab9 */ /* 0x000fe20000000800 */
[----:B------:R-:W-:Y:S01]  /*1bc30*/  PRMT R20, R12, 0x7632, R20 ;  /* 0x000076320c147816 */ /* 0x000fe20000000014 */
[----:B------:R-:W-:Y:S01]  /*1bc40*/  ULDC UR18, c[0x0][0x228] ;  /* 0x00008a0000127ab9 */ /* 0x000fe20000000800 */
[----:B------:R0:W-:Y:S01]  /*1bc50*/  @P2 STG.E.U16 desc[UR8][R28.64], R12 ;  /* 0x0000000c1c002986 */ /* 0x0001e2000c101508 */
[C---:B-1----:R-:W-:Y:S01]  /*1bc60*/  IMAD.WIDE R26, R6.reuse, 0x2, R2 ;  /* 0x00000002061a7825 */ /* 0x042fe200078e0202 */
[----:B------:R-:W-:Y:S01]  /*1bc70*/  ISETP.LT.AND P2, PT, R5, UR14, !P3 ;  /* 0x0000000e05007c0c */ /* 0x000fe2000df41270 */
[----:B------:R-:W-:Y:S01]  /*1bc80*/  ULDC UR14, c[0x0][0x228] ;  /* 0x00008a00000e7ab9 */ /* 0x000fe20000000800 */
[----:B------:R-:W-:Y:S02]  /*1bc90*/  PRMT R0, R21, 0x7632, R0 ;  /* 0x0000763215007816 */ /* 0x000fe40000000000 */
[----:B------:R1:W-:Y:S01]  /*1bca0*/  @P0 STG.E.U16 desc[UR8][R26.64], R20 ;  /* 0x000000141a000986 */ /* 0x0003e2000c101508 */
[----:B0-----:R-:W-:-:S04]  /*1bcb0*/  VIADD R12, R6, UR26 ;  /* 0x0000001a060c7c36 */ /* 0x001fc80008000000 */
[----:B------:R-:W-:Y:S01]  /*1bcc0*/  IMAD.WIDE R28, R12, 0x2, R24 ;  /* 0x000000020c1c7825 */ /* 0x000fe200078e0218 */
[----:B------:R-:W-:Y:S01]  /*1bcd0*/  ISETP.GE.AND P4, PT, R8, UR4, PT ;  /* 0x0000000408007c0c */ /* 0x000fe2000bf86270 */
[----:B------:R-:W-:Y:S01]  /*1bce0*/  ULDC UR4, c[0x0][0x22c] ;  /* 0x00008b0000047ab9 */ /* 0x000fe20000000800 */
[----:B------:R-:W-:Y:S01]  /*1bcf0*/  ISETP.LT.AND P3, PT, R11, UR12, !P3 ;  /* 0x0000000c0b007c0c */ /* 0x000fe2000df61270 */
[----:B-1----:R-:W-:Y:S01]  /*1bd00*/  IMAD.WIDE R26, R12, 0x2, R2 ;  /* 0x000000020c1a7825 */ /* 0x002fe200078e0202 */
[----:B------:R0:W-:Y:S01]  /*1bd10*/  @P6 STG.E.U16 desc[UR8][R28.64], R21 ;  /* 0x000000151c006986 */ /* 0x0001e2000c101508 */
[----:B------:R-:W-:Y:S02]  /*1bd20*/  ULDC UR12, c[0x0][0x228] ;  /* 0x00008a00000c7ab9 */ /* 0x000fe40000000800 */
[----:B------:R-:W-:Y:S01]  /*1bd30*/  VIADD R20, R10, 0x5 ;  /* 0x000000050a147836 */ /* 0x000fe20000000000 */
[----:B------:R-:W2:Y:S01]  /*1bd40*/  LDL.LU R8, [R1+0x150] ;  /* 0x0001500001087983 */ /* 0x000ea20000300800 */
[----:B------:R-:W-:-:S03]  /*1bd50*/  VIADD R12, R12, UR26 ;  /* 0x0000001a0c0c7c36 */ /* 0x000fc60008000000 */
[----:B------:R1:W-:Y:S01]  /*1bd60*/  @P5 STG.E.U16 desc[UR8][R26.64], R0 ;  /* 0x000000001a005986 */ /* 0x0003e2000c101508 */
[----:B------:R-:W-:Y:S01]  /*1bd70*/  ISETP.GE.AND P0, PT, R20, UR4, PT ;  /* 0x0000000414007c0c */ /* 0x000fe2000bf06270 */
[----:B------:R-:W-:Y:S01]  /*1bd80*/  ULDC UR4, c[0x0][0x22c] ;  /* 0x00008b0000047ab9 */ /* 0x000fe20000000800 */
[----:B------:R-:W-:Y:S01]  /*1bd90*/  ISETP.LT.AND P5, PT, R5, UR10, !P4 ;  /* 0x0000000a05007c0c */ /* 0x000fe2000e7a1270 */
[----:B0-----:R-:W-:Y:S01]  /*1bda0*/  IMAD.WIDE R20, R12, 0x2, R24 ;  /* 0x000000020c147825 */ /* 0x001fe200078e0218 */
[----:B------:R-:W-:Y:S01]  /*1bdb0*/  PRMT R28, R13, 0x7632, R28 ;  /* 0x000076320d1c7816 */ /* 0x000fe2000000001c */
[----:B------:R-:W3:Y:S02]  /*1bdc0*/  LDL.LU R7, [R1+0x154] ;  /* 0x0001540001077983 */ /* 0x000ee40000300800 */
[C---:B-1----:R-:W-:Y:S02]  /*1bdd0*/  VIADD R26, R10.reuse, 0x6 ;  /* 0x000000060a1a7836 */ /* 0x042fe40000000000 */
[----:B------:R0:W-:Y:S01]  /*1bde0*/  @P2 STG.E.U16 desc[UR8][R20.64], R13 ;  /* 0x0000000d14002986 */ /* 0x0001e2000c101508 */
[----:B------:R-:W-:Y:S01]  /*1bdf0*/  VIADD R27, R10, 0x7 ;  /* 0x000000070a1b7836 */ /* 0x000fe20000000000 */
[----:B------:R-:W-:Y:S01]  /*1be00*/  PRMT R29, R14, 0x7632, R29 ;  /* 0x000076320e1d7816 */ /* 0x000fe2000000001d */
[----:B------:R-:W-:Y:S01]  /*1be10*/  ULDC UR10, c[0x0][0x228] ;  /* 0x00008a00000a7ab9 */ /* 0x000fe20000000800 */
[----:B------:R-:W-:Y:S01]  /*1be20*/  ISETP.GE.AND P6, PT, R26, UR4, PT ;  /* 0x000000041a007c0c */ /* 0x000fe2000bfc6270 */
[C---:B------:R-:W-:Y:S01]  /*1be30*/  VIADD R26, R12.reuse, UR26 ;  /* 0x0000001a0c1a7c36 */ /* 0x040fe20008000000 */
[----:B------:R-:W-:Y:S01]  /*1be40*/  ISETP.LT.AND P4, PT, R11, UR6, !P4 ;  /* 0x000000060b007c0c */ /* 0x000fe2000e781270 */
[----:B------:R-:W-:Y:S01]  /*1be50*/  ULDC UR4, c[0x0][0x22c] ;  /* 0x00008b0000047ab9 */ /* 0x000fe20000000800 */
[----:B------:R-:W4:Y:S01]  /*1be60*/  LDL.LU R6, [R1+0x158] ;  /* 0x0001580001067983 */ /* 0x000f220000300800 */
[----:B0-----:R-:W-:Y:S01]  /*1be70*/  IMAD.WIDE R12, R12, 0x2, R2 ;  /* 0x000000020c0c7825 */ /* 0x001fe200078e0202 */
[----:B------:R-:W-:Y:S01]  /*1be80*/  ISETP.GE.AND P2, PT, R27, UR4, PT ;  /* 0x000000041b007c0c */ /* 0x000fe2000bf46270 */
[----:B------:R-:W-:Y:S01]  /*1be90*/  ULDC.64 UR4, c[0x0][0x228] ;  /* 0x00008a0000047ab9 */ /* 0x000fe20000000a00 */
[----:B------:R-:W-:Y:S01]  /*1bea0*/  ULDC UR6, c[0x0][0x228] ;  /* 0x00008a0000067ab9 */ /* 0x000fe20000000800 */
[----:B------:R-:W-:Y:S01]  /*1beb0*/  IMAD.WIDE R20, R26, 0x2, R24 ;  /* 0x000000021a147825 */ /* 0x000fe200078e0218 */
[----:B------:R0:W-:Y:S01]  /*1bec0*/  @P3 STG.E.U16 desc[UR8][R12.64], R28 ;  /* 0x0000001c0c003986 */ /* 0x0001e2000c101508 */
[----:B------:R-:W-:-:S02]  /*1bed0*/  ISETP.LT.AND P3, PT, R11, UR28, !P0 ;  /* 0x0000001c0b007c0c */ /* 0x000fc4000c761270 */
[----:B------:R-:W-:Y:S01]  /*1bee0*/  ISETP.LT.AND P0, PT, R5, UR4, !P0 ;  /* 0x0000000405007c0c */ /* 0x000fe2000c701270 */
[----:B------:R1:W-:Y:S01]  /*1bef0*/  @P5 STG.E.U16 desc[UR8][R20.64], R22 ;  /* 0x0000001614005986 */ /* 0x0003e2000c101508 */
[----:B------:R-:W-:Y:S01]  /*1bf00*/  ULDC UR4, c[0x0][0x22c] ;  /* 0x00008b0000047ab9 */ /* 0x000fe20000000800 */
[----:B0-----:R-:W-:Y:S01]  /*1bf10*/  IMAD.WIDE R12, R26, 0x2, R2 ;  /* 0x000000021a0c7825 */ /* 0x001fe200078e0202 */
[----:B-1----:R-:W-:-:S03]  /*1bf20*/  PRMT R22, R22, 0x7632, R22 ;  /* 0x0000763216167816 */ /* 0x002fc60000000016 */
[----:B------:R-:W-:Y:S02]  /*1bf30*/  VIADD R21, R10, 0x8 ;  /* 0x000000080a157836 */ /* 0x000fe40000000000 */
[----:B------:R-:W-:Y:S01]  /*1bf40*/  VIADD R20, R26, UR26 ;  /* 0x0000001a1a147c36 */ /* 0x000fe20008000000 */
[----:B------:R0:W-:Y:S02]  /*1bf50*/  @P4 STG.E.U16 desc[UR8][R12.64], R22 ;  /* 0x000000160c004986 */ /* 0x0001e4000c101508 */
[----:B------:R-:W-:Y:S01]  /*1bf60*/  ISETP.GE.AND P4, PT, R21, UR4, PT ;  /* 0x0000000415007c0c */ /* 0x000fe2000bf86270 */
[----:B------:R-:W-:Y:S01]  /*1bf70*/  VIADD R28, R10, 0x9 ;  /* 0x000000090a1c7836 */ /* 0x000fe20000000000 */
[----:B------:R-:W-:Y:S01]  /*1bf80*/  ISETP.LT.AND P5, PT, R5, UR30, !P6 ;  /* 0x0000001e05007c0c */ /* 0x000fe2000f7a1270 */
[----:B------:R-:W-:Y:S01]  /*1bf90*/  ULDC UR4, c[0x0][0x22c] ;  /* 0x00008b0000047ab9 */ /* 0x000fe20000000800 */
[----:B------:R-:W4:Y:S01]  /*1bfa0*/  LDL.LU R5, [R1+0x15c] ;  /* 0x00015c0001057983 */ /* 0x000f220000300800 */
[----:B0-----:R-:W-:-:S02]  /*1bfb0*/  VIADD R22, R20, UR26 ;  /* 0x0000001a14167c36 */ /* 0x001fc40008000000 */
[----:B------:R-:W-:-:S04]  /*1bfc0*/  IMAD.WIDE R12, R20, 0x2, R24 ;  /* 0x00000002140c7825 */ /* 0x000fc800078e0218 */
[----:B------:R-:W-:Y:S01]  /*1bfd0*/  IMAD.WIDE R20, R20, 0x2, R2 ;  /* 0x0000000214147825 */ /* 0x000fe200078e0202 */
[----:B------:R-:W-:Y:S04]  /*1bfe0*/  @P0 STG.E.U16 desc[UR8][R12.64], R14 ;  /* 0x0000000e0c000986 */ /* 0x000fe8000c101508 */
[----:B------:R0:W-:Y:S04]  /*1bff0*/  @P3 STG.E.U16 desc[UR8][R20.64], R29 ;  /* 0x0000001d14003986 */ /* 0x0001e8000c101508 */
[----:B0-----:R-:W2:Y:S01]  /*1c000*/  LDL.LU R29, [R1+0x6b0] ;  /* 0x0006b000011d7983 */ /* 0x001ea20000300800 */
[----:B------:R-:W-:Y:S01]  /*1c010*/  ISETP.LT.AND P6, PT, R11, UR6, !P6 ;  /* 0x000000060b007c0c */ /* 0x000fe2000f7c1270 */
[----:B------:R-:W-:Y:S01]  /*1c020*/  VIADD R12, R10, 0xa ;  /* 0x0000000a0a0c7836 */ /* 0x000fe20000000000 */
[----:B------:R-:W-:Y:S01]  /*1c030*/  ISETP.GE.AND P0, PT, R28, UR4, PT ;  /* 0x000000041c007c0c */ /* 0x000fe2000bf06270 */
[----:B------:R-:W-:Y:S01]  /*1c040*/  IMAD.WIDE R26, R22, 0x2, R24 ;  /* 0x00000002161a7825 */ /* 0x000fe200078e0218 */
[----:B------:R-:W-:Y:S01]  /*1c050*/  ULDC UR4, c[0x0][0x22c] ;  /* 0x00008b0000047ab9 */ /* 0x000fe20000000800 */
[----:B------:R-:W-:Y:S01]  /*1c060*/  PRMT R28, R23, 0x7632, R28 ;  /* 0x00007632171c7816 */ /* 0x000fe2000000001c */
[----:B------:R-:W-:Y:S01]  /*1c070*/  ULDC UR6, c[0x0][0x228] ;  /* 0x00008a0000067ab9 */ /* 0x000fe20000000800 */
[----:B------:R-:W-:Y:S01]  /*1c080*/  ISETP.GE.AND P3, PT, R12, UR4, PT ;  /* 0x000000040c007c0c */ /* 0x000fe2000bf66270 */
[----:B------:R0:W-:Y:S01]  /*1c090*/  @P5 STG.E.U16 desc[UR8][R26.64], R23 ;  /* 0x000000171a005986 */ /* 0x0001e2000c101508 */
[----:B------:R-:W-:Y:S01]  /*1c0a0*/  IMAD.WIDE R12, R22, 0x2, R2 ;  /* 0x00000002160c7825 */ /* 0x000fe200078e0202 */
[----:B------:R-:W-:-:S04]  /*1c0b0*/  ULDC UR4, c[0x0][0x22c] ;  /* 0x00008b0000047ab9 */ /* 0x000fc80000000800 */
[----:B------:R1:W-:Y:S01]  /*1c0c0*/  @P6 STG.E.U16 desc[UR8][R12.64], R28 ;  /* 0x0000001c0c006986 */ /* 0x0003e2000c101508 */
[----:B0-----:R-:W-:-:S05]  /*1c0d0*/  VIADD R26, R10, 0xb ;  /* 0x0000000b0a1a7836 */ /* 0x001fca0000000000 */
[----:B------:R-:W-:Y:S01]  /*1c0e0*/  ISETP.GE.AND P6, PT, R26, UR4, PT ;  /* 0x000000041a007c0c */ /* 0x000fe2000bfc6270 */
[----:B------:R-:W-:Y:S01]  /*1c0f0*/  VIADD R14, R22, UR26 ;  /* 0x0000001a160e7c36 */ /* 0x000fe20008000000 */
[----:B------:R-:W4:Y:S01]  /*1c100*/  LDL.LU R26, [R1+0x50] ;  /* 0x00005000011a7983 */ /* 0x000f220000300800 */
[----:B------:R-:W-:Y:S01]  /*1c110*/  PRMT R27, R15, 0x7632, R27 ;  /* 0x000076320f1b7816 */ /* 0x000fe2000000001b */
[----:B------:R-:W-:Y:S02]  /*1c120*/  ULDC UR4, c[0x0][0x228] ;  /* 0x00008a0000047ab9 */ /* 0x000fe40000000800 */
[----:B-1----:R-:W4:Y:S04]  /*1c130*/  LDL.LU R28, [R1+0x30] ;  /* 0x00003000011c7983 */ /* 0x002f280000300800 */
[----:B------:R-:W4:Y:S01]  /*1c140*/  LDL.LU R0, [R1+0x54] ;  /* 0x0000540001007983 */ /* 0x000f220000300800 */
[----:B------:R-:W-:-:S03]  /*1c150*/  IMAD.WIDE R20, R14, 0x2, R24 ;  /* 0x000000020e147825 */ /* 0x000fc600078e0218 */
[----:B------:R-:W4:Y:S01]  /*1c160*/  LDL.LU R9, [R1+0x34] ;  /* 0x0000340001097983 */ /* 0x000f220000300800 */
[----:B------:R-:W-:Y:S01]  /*1c170*/  IMAD.WIDE R22, R14, 0x2, R2 ;  /* 0x000000020e167825 */ /* 0x000fe200078e0202 */
[----:B--2---:R-:W-:Y:S01]  /*1c180*/  ISETP.LT.AND P5, PT, R29, UR10, !P2 ;  /* 0x0000000a1d007c0c */ /* 0x004fe2000d7a1270 */
[----:B------:R-:W-:Y:S01]  /*1c190*/  ULDC UR10, c[0x0][0x228] ;  /* 0x00008a00000a7ab9 */ /* 0x000fe20000000800 */
[----:B------:R-:W-:Y:S01]  /*1c1a0*/  ISETP.LT.AND P2, PT, R11, UR12, !P2 ;  /* 0x0000000c0b007c0c */ /* 0x000fe2000d741270 */
[----:B------:R-:W-:-:S10]  /*1c1b0*/  ULDC UR12, c[0x0][0x228] ;  /* 0x00008a00000c7ab9 */ /* 0x000fd40000000800 */
[----:B------:R0:W-:Y:S04]  /*1c1c0*/  @P5 STG.E.U16 desc[UR8][R20.64], R15 ;  /* 0x0000000f14005986 */ /* 0x0001e8000c101508 */
[----:B------:R1:W-:Y:S01]  /*1c1d0*/  @P2 STG.E.U16 desc[UR8][R22.64], R27 ;  /* 0x0000001b16002986 */ /* 0x0003e2000c101508 */
[----:B------:R-:W-:Y:S01]  /*1c1e0*/  ISETP.LT.AND P2, PT, R29, UR4, !P4 ;  /* 0x000000041d007c0c */ /* 0x000fe2000e741270 */
[----:B------:R-:W-:Y:S01]  /*1c1f0*/  ULDC UR4, c[0x0][0x22c] ;  /* 0x00008b0000047ab9 */ /* 0x000fe20000000800 */
[----:B------:R-:W-:Y:S01]  /*1c200*/  ISETP.LT.AND P4, PT, R11, UR6, !P4 ;  /* 0x000000060b007c0c */ /* 0x000fe2000e781270 */
[----:B------:R-:W-:Y:S01]  /*1c210*/  ULDC UR6, c[0x0][0x228] ;  /* 0x00008a0000067ab9 */ /* 0x000fe20000000800 */
[----:B0-----:R-:W-:Y:S01]  /*1c220*/  VIADD R20, R14, UR26 ;  /* 0x0000001a0e147c36 */ /* 0x001fe20008000000 */
[----:B------:R-:W-:Y:S01]  /*1c230*/  ISETP.LT.AND P5, PT, R29, UR10, !P0 ;  /* 0x0000000a1d007c0c */ /* 0x000fe2000c7a1270 */
[----:B------:R-:W-:-:S02]  /*1c240*/  VIADD R21, R10, 0xc ;  /* 0x0000000c0a157836 */ /* 0x000fc40000000000 */
[----:B------:R-:W-:Y:S01]  /*1c250*/  IMAD.WIDE R14, R20, 0x2, R24 ;  /* 0x00000002140e7825 */ /* 0x000fe200078e0218 */
[----:B-1----:R-:W-:Y:S01]  /*1c260*/  PRMT R22, R8, 0x7632, R22 ;  /* 0x0000763208167816 */ /* 0x002fe20000000016 */
[----:B------:R-:W-:Y:S02]  /*1c270*/  ULDC UR10, c[0x0][0x228] ;  /* 0x00008a00000a7ab9 */ /* 0x000fe40000000800 */
[C-C-:B------:R-:W-:Y:S01]  /*1c280*/  IMAD.WIDE R12, R20.reuse, 0x2, R2.reuse ;  /* 0x00000002140c7825 */ /* 0x140fe200078e0202 */
[----:B------:R0:W-:Y:S03]  /*1c290*/  @P2 STG.E.U16 desc[UR8][R14.64], R8 ;  /* 0x000000080e002986 */ /* 0x0001e6000c101508 */
[----:B------:R-:W-:Y:S01]  /*1c2a0*/  VIADD R20, R20, UR26 ;  /* 0x0000001a14147c36 */ /* 0x000fe20008000000 */
[----:B------:R1:W-:Y:S01]  /*1c2b0*/  @P4 STG.E.U16 desc[UR8][R12.64], R22 ;  /* 0x000000160c004986 */ /* 0x0003e2000c101508 */
[----:B------:R-:W-:Y:S01]  /*1c2c0*/  ISETP.GE.AND P2, PT, R21, UR4, PT ;  /* 0x0000000415007c0c */ /* 0x000fe2000bf46270 */
[----:B------:R-:W-:Y:S01]  /*1c2d0*/  ULDC UR4, c[0x0][0x228] ;  /* 0x00008a0000047ab9 */ /* 0x000fe20000000800 */
[----:B------:R-:W-:Y:S01]  /*1c2e0*/  ISETP.LT.AND P0, PT, R11, UR6, !P0 ;  /* 0x000000060b007c0c */ /* 0x000fe2000c701270 */
[----:B------:R-:W-:Y:S01]  /*1c2f0*/  ULDC UR6, c[0x0][0x228] ;  /* 0x00008a0000067ab9 */ /* 0x000fe20000000800 */
[----:B0-----:R-:W2:Y:S01]  /*1c300*/  LDL.LU R8, [R1+0x58] ;  /* 0x0000580001087983 */ /* 0x001ea20000300800 */
[----:B------:R-:W-:Y:S01]  /*1c310*/  ISETP.LT.AND P4, PT, R29, UR4, !P3 ;  /* 0x000000041d007c0c */ /* 0x000fe2000df81270 */
[----:B------:R-:W-:-:S04]  /*1c320*/  IMAD.WIDE R14, R20, 0x2, R2 ;  /* 0x00000002140e7825 */ /* 0x000fc800078e0202 */
[----:B-1----:R-:W-:Y:S01]  /*1c330*/  IMAD.WIDE R12, R20, 0x2, R24 ;  /* 0x00000002140c7825 */ /* 0x002fe200078e0218 */
[----:B------:R-:W-:Y:S01]  /*1c340*/  PRMT R21, R16, 0x7632, R21 ;  /* 0x0000763210157816 */ /* 0x000fe20000000015 */
[----:B------:R-:W-:-:S03]  /*1c350*/  ULDC UR4, c[0x0][0x22c] ;  /* 0x00008b0000047ab9 */ /* 0x000fc60000000800 */
[----:B------:R0:W-:Y:S02]  /*1c360*/  @P5 STG.E.U16 desc[UR8][R12.64], R16 ;  /* 0x000000100c005986 */ /* 0x0001e4000c101508 */
[----:B0-----:R-:W-:Y:S02]  /*1c370*/  IADD3 R16, R20, UR26, RZ ;  /* 0x0000001a14107c10 */ /* 0x001fe4000fffe0ff */
[----:B------:R0:W-:Y:S03]  /*1c380*/  @P0 STG.E.U16 desc[UR8][R14.64], R21 ;  /* 0x000000150e000986 */ /* 0x0001e6000c101508 */
[----:B------:R-:W-:-:S05]  /*1c390*/  IMAD.WIDE R12, R16, 0x2, R24 ;  /* 0x00000002100c7825 */ /* 0x000fca00078e0218 */
[----:B---3--:R1:W-:Y:S01]  /*1c3a0*/  @P4 STG.E.U16 desc[UR8][R12.64], R7 ;  /* 0x000000070c004986 */ /* 0x0083e2000c101508 */
[----:B0-----:R-:W-:-:S03]  /*1c3b0*/  PRMT R21, R7, 0x7632, R21 ;  /* 0x0000763207157816 */ /* 0x001fc60000000015 */
[----:B-1----:R-:W3:Y:S01]  /*1c3c0*/  LDL.LU R7, [R1+0x38] ;  /* 0x0000380001077983 */ /* 0x002ee20000300800 */
[----:B------:R-:W-:Y:S01]  /*1c3d0*/  ISETP.LT.AND P3, PT, R11, UR6, !P3 ;  /* 0x000000060b007c0c */ /* 0x000fe2000df61270 */
[----:B------:R-:W-:Y:S01]  /*1c3e0*/  ULDC UR6, c[0x0][0x228] ;  /* 0x00008a0000067ab9 */ /* 0x000fe20000000800 */
[----:B------:R-:W-:Y:S01]  /*1c3f0*/  VIADD R20, R10, 0xd ;  /* 0x0000000d0a147836 */ /* 0x000fe20000000000 */
[----:B------:R-:W-:Y:S01]  /*1c400*/  ISETP.LT.AND P0, PT, R29, UR6, !P6 ;  /* 0x000000061d007c0c */ /* 0x000fe2000f701270 */
[----:B------:R-:W-:Y:S01]  /*1c410*/  IMAD.WIDE R14, R16, 0x2, R2 ;  /* 0x00000002100e7825 */ /* 0x000fe200078e0202 */
[----:B------:R-:W-:Y:S02]  /*1c420*/  ULDC UR6, c[0x0][0x228] ;  /* 0x00008a0000067ab9 */ /* 0x000fe40000000800 */
[----:B------:R-:W-:Y:S01]  /*1c430*/  ISETP.GE.AND P5, PT, R20, UR4, PT ;  /* 0x0000000414007c0c */ /* 0x000fe2000bfa6270 */
[----:B------:R-:W-:Y:S01]  /*1c440*/  VIADD R20, R16, UR26 ;  /* 0x0000001a10147c36 */ /* 0x000fe20008000000 */
[----:B------:R-:W-:-:S03]  /*1c450*/  ULDC UR4, c[0x0][0x228] ;  /* 0x00008a0000047ab9 */ /* 0x000fc60000000800 */
[C---:B------:R-:W-:Y:S01]  /*1c460*/  IMAD.WIDE R12, R20.reuse, 0x2, R24 ;  /* 0x00000002140c7825 */ /* 0x040fe200078e0218 */
[----:B------:R0:W-:Y:S01]  /*1c470*/  @P3 STG.E.U16 desc[UR8][R14.64], R21 ;  /* 0x000000150e003986 */ /* 0x0001e2000c101508 */
[----:B------:R-:W-:Y:S01]  /*1c480*/  ISETP.LT.AND P6, PT, R11, UR4, !P6 ;  /* 0x000000040b007c0c */ /* 0x000fe2000f7c1270 */
[----:B------:R-:W-:Y:S01]  /*1c490*/  ULDC UR4, c[0x0][0x22c] ;  /* 0x00008b0000047ab9 */ /* 0x000fe20000000800 */
[----:B------:R-:W-:Y:S01]  /*1c4a0*/  ISETP.LT.AND P3, PT, R29, UR6, !P2 ;  /* 0x000000061d007c0c */ /* 0x000fe2000d761270 */
[----:B------:R1:W-:Y:S01]  /*1c4b0*/  @P0 STG.E.U16 desc[UR8][R12.64], R17 ;  /* 0x000000110c000986 */ /* 0x0003e2000c101508 */
[----:B------:R-:W-:Y:S01]  /*1c4c0*/  VIADD R16, R20, UR26 ;  /* 0x0000001a14107c36 */ /* 0x000fe20008000000 */
[----:B------:R-:W-:Y:S01]  /*1c4d0*/  ULDC UR6, c[0x0][0x228] ;  /* 0x00008a0000067ab9 */ /* 0x000fe20000000800 */
[C---:B0-----:R-:W-:Y:S01]  /*1c4e0*/  VIADD R14, R10.reuse, 0xe ;  /* 0x0000000e0a0e7836 */ /* 0x041fe20000000000 */
[----:B------:R-:W-:Y:S01]  /*1c4f0*/  PRMT R21, R17, 0x7632, R21 ;  /* 0x0000763211157816 */ /* 0x000fe20000000015 */
[----:B-1----:R-:W-:-:S03]  /*1c500*/  VIADD R17, R10, 0xf ;  /* 0x0000000f0a117836 */ /* 0x002fc60000000000 */
[----:B------:R-:W-:Y:S01]  /*1c510*/  ISETP.GE.AND P4, PT, R14, UR4, PT ;  /* 0x000000040e007c0c */ /* 0x000fe2000bf86270 */
[----:B------:R-:W-:Y:S01]  /*1c520*/  ULDC UR4, c[0x0][0x22c] ;  /* 0x00008b0000047ab9 */ /* 0x000fe20000000800 */
[----:B------:R-:W-:Y:S01]  /*1c530*/  IMAD.WIDE R12, R20, 0x2, R2 ;  /* 0x00000002140c7825 */ /* 0x000fe200078e0202 */
[----:B------:R-:W-:Y:S01]  /*1c540*/  ISETP.GE.AND P0, PT, R17, UR4, PT ;  /* 0x0000000411007c0c */ /* 0x000fe2000bf06270 */
[----:B------:R-:W-:Y:S02]  /*1c550*/  ULDC UR4, c[0x0][0x228] ;  /* 0x00008a0000047ab9 */ /* 0x000fe40000000800 */
[----:B------:R-:W-:Y:S01]  /*1c560*/  IMAD.WIDE R14, R16, 0x2, R24 ;  /* 0x00000002100e7825 */ /* 0x000fe200078e0218 */
[----:B------:R-:W-:Y:S01]  /*1c570*/  ISETP.LT.AND P2, PT, R11, UR4, !P2 ;  /* 0x000000040b007c0c */ /* 0x000fe2000d741270 */
[----:B------:R0:W-:Y:S01]  /*1c580*/  @P6 STG.E.U16 desc[UR8][R12.64], R21 ;  /* 0x000000150c006986 */ /* 0x0001e2000c101508 */
[----:B------:R-:W-:-:S03]  /*1c590*/  ULDC UR4, c[0x0][0x22c] ;  /* 0x00008b0000047ab9 */ /* 0x000fc60000000800 */
[----:B----4-:R1:W-:Y:S01]  /*1c5a0*/  @P3 STG.E.U16 desc[UR8][R14.64], R6 ;  /* 0x000000060e003986 */ /* 0x0103e2000c101508 */
[----:B------:R-:W-:Y:S01]  /*1c5b0*/  ISETP.LT.AND P3, PT, R29, UR6, !P5 ;  /* 0x000000061d007c0c */ /* 0x000fe2000ef61270 */
[----:B------:R-:W-:Y:S01]  /*1c5c0*/  VIADD R17, R10, 0x10 ;  /* 0x000000100a117836 */ /* 0x000fe20000000000 */
[----:B------:R-:W-:Y:S01]  /*1c5d0*/  ISETP.LT.AND P5, PT, R11, UR10, !P5 ;  /* 0x0000000a0b007c0c */ /* 0x000fe2000efa1270 */
[----:B------:R-:W-:Y:S01]  /*1c5e0*/  ULDC UR6, c[0x0][0x228] ;  /* 0x00008a0000067ab9 */ /* 0x000fe20000000800 */
[----:B------:R-:W-:Y:S01]  /*1c5f0*/  ISETP.LT.AND P6, PT, R29, UR12, !P4 ;  /* 0x0000000c1d007c0c */ /* 0x000fe2000e7c1270 */
[----:B------:R-:W-:Y:S01]  /*1c600*/  ULDC UR10, c[0x0][0x228] ;  /* 0x00008a00000a7ab9 */ /* 0x000fe20000000800 */
[----:B------:R-:W-:Y:S01]  /*1c610*/  PRMT R22, R18, 0x7632, R22 ;  /* 0x0000763212167816 */ /* 0x000fe20000000016 */
[----:B0-----:R-:W-:Y:S01]  /*1c620*/  IMAD.WIDE R12, R16, 0x2, R2 ;  /* 0x00000002100c7825 */ /* 0x001fe200078e0202 */
[----:B------:R-:W-:Y:S01]  /*1c630*/  ULDC UR12, c[0x0][0x228] ;  /* 0x00008a00000c7ab9 */ /* 0x000fe20000000800 */
[----:B-1----:R-:W-:-:S02]  /*1c640*/  PRMT R15, R6, 0x7632, R15 ;  /* 0x00007632060f7816 */ /* 0x002fc4000000000f */
[----:B------:R-:W-:Y:S01]  /*1c650*/  VIADD R14, R16, UR26 ;  /* 0x0000001a100e7c36 */ /* 0x000fe20008000000 */
[----:B------:R-:W4:Y:S01]  /*1c660*/  LDL.LU R6, [R1+0x5c] ;  /* 0x00005c0001067983 */ /* 0x000f220000300800 */
[----:B------:R-:W-:Y:S02]  /*1c670*/  VIADD R21, R10, 0x11 ;  /* 0x000000110a157836 */ /* 0x000fe40000000000 */
[----:B------:R-:W-:Y:S01]  /*1c680*/  VIADD R20, R14, UR26 ;  /* 0x0000001a0e147c36 */ /* 0x000fe20008000000 */
[----:B------:R0:W-:Y:S01]  /*1c690*/  @P2 STG.E.U16 desc[UR8][R12.64], R15 ;  /* 0x0000000f0c002986 */ /* 0x0001e2000c101508 */
[----:B------:R-:W-:Y:S01]  /*1c6a0*/  ISETP.GE.AND P2, PT, R17, UR4, PT ;  /* 0x0000000411007c0c */ /* 0x000fe2000bf46270 */
[----:B------:R-:W-:Y:S01]  /*1c6b0*/  ULDC UR4, c[0x0][0x22c] ;  /* 0x00008b0000047ab9 */ /* 0x000fe20000000800 */
[----:B------:R-:W-:-:S04]  /*1c6c0*/  IMAD.WIDE R16, R20, 0x2, R24 ;  /* 0x0000000214107825 */ /* 0x000fc800078e0218 */
[----:B0-----:R-:W-:-:S04]  /*1c6d0*/  IMAD.WIDE R12, R14, 0x2, R24 ;  /* 0x000000020e0c7825 */ /* 0x001fc800078e0218 */
[----:B------:R-:W-:Y:S01]  /*1c6e0*/  IMAD.WIDE R14, R14, 0x2, R2 ;  /* 0x000000020e0e7825 */ /* 0x000fe200078e0202 */
[----:B------:R0:W-:Y:S01]  /*1c6f0*/  @P3 STG.E.U16 desc[UR8][R12.64], R18 ;  /* 0x000000120c003986 */ /* 0x0001e2000c101508 */
[----:B------:R-:W-:Y:S01]  /*1c700*/  ISETP.GE.AND P3, PT, R21, UR4, PT ;  /* 0x0000000415007c0c */ /* 0x000fe2000bf66270 */
[----:B------:R-:W-:Y:S02]  /*1c710*/  ULDC UR4, c[0x0][0x228] ;  /* 0x00008a0000047ab9 */ /* 0x000fe40000000800 */
[----:B------:R1:W-:Y:S01]  /*1c720*/  @P5 STG.E.U16 desc[UR8][R14.64], R22 ;  /* 0x000000160e005986 */ /* 0x0003e2000c101508 */
[----:B------:R-:W-:Y:S01]  /*1c730*/  ISETP.LT.AND P4, PT, R11, UR4, !P4 ;  /* 0x000000040b007c0c */ /* 0x000fe2000e781270 */
[----:B------:R-:W-:Y:S02]  /*1c740*/  ULDC UR4, c[0x0][0x22c] ;  /* 0x00008b0000047ab9 */ /* 0x000fe40000000800 */
[----:B------:R1:W-:Y:S01]  /*1c750*/  @P6 STG.E.U16 desc[UR8][R16.64], R5 ;  /* 0x0000000510006986 */ /* 0x0003e2000c101508 */
[----:B------:R-:W-:Y:S01]  /*1c760*/  ISETP.LT.AND P6, PT, R29, UR6, !P0 ;  /* 0x000000061d007c0c */ /* 0x000fe2000c7c1270 */
[----:B------:R-:W-:Y:S01]  /*1c770*/  ULDC UR6, c[0x0][0x228] ;  /* 0x00008a0000067ab9 */ /* 0x000fe20000000800 */
[----:B------:R-:W-:Y:S01]  /*1c780*/  ISETP.LT.AND P0, PT, R11, UR10, !P0 ;  /* 0x0000000a0b007c0c */ /* 0x000fe2000c701270 */
[----:B0-----:R-:W-:Y:S01]  /*1c790*/  VIADD R12, R10, 0x12 ;  /* 0x000000120a0c7836 */ /* 0x001fe20000000000 */
[----:B------:R-:W-:Y:S01]  /*1c7a0*/  ULDC UR10, c[0x0][0x228] ;  /* 0x00008a00000a7ab9 */ /* 0x000fe20000000800 */
[----:B------:R-:W-:Y:S01]  /*1c7b0*/  VIADD R18, R20, UR26 ;  /* 0x0000001a14127c36 */ /* 0x000fe20008000000 */
[----:B-1----:R-:W-:-:S02]  /*1c7c0*/  PRMT R22, R5, 0x7632, R22 ;  /* 0x0000763205167816 */ /* 0x002fc40000000016 */
[----:B------:R-:W-:Y:S01]  /*1c7d0*/  ISETP.GE.AND P5, PT, R12, UR4, PT ;  /* 0x000000040c007c0c */ /* 0x000fe2000bfa6270 */
[----:B------:R-:W-:Y:S01]  /*1c7e0*/  IMAD.WIDE R12, R20, 0x2, R2 ;  /* 0x00000002140c7825 */ /* 0x000fe200078e0202 */
[----:B------:R-:W-:Y:S01]  /*1c7f0*/  PRMT R20, R19, 0x7632, R20 ;  /* 0x0000763213147816 */ /* 0x000fe20000000014 */
[----:B------:R-:W4:Y:S01]  /*1c800*/  LDL.LU R5, [R1+0x3c] ;  /* 0x00003c0001057983 */ /* 0x000f220000300800 */
[----:B------:R-:W-:Y:S01]  /*1c810*/  PRMT R23, R26, 0x7632, R23 ;  /* 0x000076321a177816 */ /* 0x000fe20000000017 */
[----:B------:R-:W-:Y:S01]  /*1c820*/  IMAD.WIDE R14, R18, 0x2, R24 ;  /* 0x00000002120e7825 */ /* 0x000fe200078e0218 */
[----:B------:R-:W-:-:S03]  /*1c830*/  ULDC UR4, c[0x0][0x22c] ;  /* 0x00008b0000047ab9 */ /* 0x000fc60000000800 */
[----:B------:R-:W-:Y:S01]  /*1c840*/  IMAD.WIDE R16, R18, 0x2, R2 ;  /* 0x0000000212107825 */ /* 0x000fe200078e0202 */
[----:B------:R-:W-:Y:S04]  /*1c850*/  @P4 STG.E.U16 desc[UR8][R12.64], R22 ;  /* 0x000000160c004986 */ /* 0x000fe8000c101508 */
[----:B------:R0:W-:Y:S01]  /*1c860*/  @P6 STG.E.U16 desc[UR8][R14.64], R19 ;  /* 0x000000130e006986 */ /* 0x0001e2000c101508 */
[C---:B------:R-:W-:Y:S01]  /*1c870*/  ISETP.LT.AND P6, PT, R29.reuse, UR12, !P3 ;  /* 0x0000000c1d007c0c */ /* 0x040fe2000dfc1270 */
[----:B------:R-:W-:Y:S02]  /*1c880*/  VIADD R21, R10, 0x13 ;  /* 0x000000130a157836 */ /* 0x000fe40000000000 */
[----:B------:R1:W-:Y:S01]  /*1c890*/  @P0 STG.E.U16 desc[UR8][R16.64], R20 ;  /* 0x0000001410000986 */ /* 0x0003e2000c101508 */
[----:B------:R-:W-:Y:S01]  /*1c8a0*/  ISETP.LT.AND P0, PT, R29, UR6, !P2 ;  /* 0x000000061d007c0c */ /* 0x000fe2000d701270 */
[----:B------:R-:W-:Y:S01]  /*1c8b0*/  ULDC UR6, c[0x0][0x22c] ;  /* 0x00008b0000067ab9 */ /* 0x000fe20000000800 */
[C---:B------:R-:W-:Y:S01]  /*1c8c0*/  ISETP.LT.AND P2, PT, R11.reuse, UR10, !P2 ;  /* 0x0000000a0b007c0c */ /* 0x040fe2000d741270 */
[----:B------:R-:W4:Y:S01]  /*1c8d0*/  LDL.LU R27, [R1+0x60] ;  /* 0x00006000011b7983 */ /* 0x000f220000300800 */
[----:B0-----:R-:W-:Y:S01]  /*1c8e0*/  VIADD R14, R18, UR26 ;  /* 0x0000001a120e7c36 */ /* 0x001fe20008000000 */
[----:B------:R-:W-:Y:S01]  /*1c8f0*/  ISETP.LT.AND P3, PT, R11, UR14, !P3 ;  /* 0x0000000e0b007c0c */ /* 0x000fe2000df61270 */
[----:B------:R-:W-:Y:S01]  /*1c900*/  ULDC UR10, c[0x0][0x228] ;  /* 0x00008a00000a7ab9 */ /* 0x000fe20000000800 */
[----:B------:R-:W-:Y:S01]  /*1c910*/  PRMT R22, R28, 0x7632, R22 ;  /* 0x000076321c167816 */ /* 0x000fe20000000016 */
[C---:B-1----:R-:W-:Y:S01]  /*1c920*/  VIADD R20, R14.reuse, UR26 ;  /* 0x0000001a0e147c36 */ /* 0x042fe20008000000 */
[----:B------:R-:W-:Y:S01]  /*1c930*/  ISETP.GE.AND P4, PT, R21, UR4, PT ;  /* 0x0000000415007c0c */ /* 0x000fe2000bf86270 */
[C---:B------:R-:W-:Y:S01]  /*1c940*/  IMAD.WIDE R12, R14.reuse, 0x2, R24 ;  /* 0x000000020e0c7825 */ /* 0x040fe200078e0218 */
[----:B------:R-:W-:Y:S01]  /*1c950*/  ULDC UR4, c[0x0][0x22c] ;  /* 0x00008b0000047ab9 */ /* 0x000fe20000000800 */
[----:B------:R-:W-:Y:S01]  /*1c960*/  ULDC UR12, c[0x0][0x228] ;  /* 0x00008a00000c7ab9 */ /* 0x000fe20000000800 */
[----:B------:R-:W-:Y:S01]  /*1c970*/  ULDC UR14, c[0x0][0x228] ;  /* 0x00008a00000e7ab9 */ /* 0x000fe20000000800 */
[----:B------:R-:W-:Y:S01]  /*1c980*/  IMAD.WIDE R14, R14, 0x2, R2 ;  /* 0x000000020e0e7825 */ /* 0x000fe200078e0202 */
[----:B------:R0:W-:Y:S03]  /*1c990*/  @P0 STG.E.U16 desc[UR8][R12.64], R26 ;  /* 0x0000001a0c000986 */ /* 0x0001e6000c101508 */
[C---:B------:R-:W-:Y:S01]  /*1c9a0*/  IMAD.WIDE R16, R20.reuse, 0x2, R24 ;  /* 0x0000000214107825 */ /* 0x040fe200078e0218 */
[----:B------:R-:W-:Y:S03]  /*1c9b0*/  @P2 STG.E.U16 desc[UR8][R14.64], R23 ;  /* 0x000000170e002986 */ /* 0x000fe6000c101508 */
[----:B------:R-:W-:Y:S01]  /*1c9c0*/  IMAD.WIDE R18, R20, 0x2, R2 ;  /* 0x0000000214127825 */ /* 0x000fe200078e0202 */
[----:B------:R1:W-:Y:S03]  /*1c9d0*/  @P6 STG.E.U16 desc[UR8][R16.64], R28 ;  /* 0x0000001c10006986 */ /* 0x0003e6000c101508 */
[C---:B------:R-:W-:Y:S01]  /*1c9e0*/  VIADD R21, R10.reuse, 0x14 ;  /* 0x000000140a157836 */ /* 0x040fe20000000000 */
[----:B------:R1:W-:Y:S01]  /*1c9f0*/  @P3 STG.E.U16 desc[UR8][R18.64], R22 ;  /* 0x0000001612003986 */ /* 0x0003e2000c101508 */
[----:B------:R-:W-:Y:S01]  /*1ca00*/  ISETP.LT.AND P3, PT, R29, UR10, !P5 ;  /* 0x0000000a1d007c0c */ /* 0x000fe2000ef61270 */
[----:B0-----:R-:W-:-:S02]  /*1ca10*/  VIADD R12, R10, 0x15 ;  /* 0x000000150a0c7836 */ /* 0x001fc40000000000 */
[----:B-1----:R-:W4:Y:S01]  /*1ca20*/  LDL.LU R28, [R1+0x40] ;  /* 0x00004000011c7983 */ /* 0x002f220000300800 */
[----:B------:R-:W-:Y:S01]  /*1ca30*/  ISETP.GE.AND P0, PT, R21, UR4, PT ;  /* 0x0000000415007c0c */ /* 0x000fe2000bf06270 */
[----:B------:R-:W-:Y:S01]  /*1ca40*/  ULDC UR4, c[0x0][0x248] ;  /* 0x0000920000047ab9 */ /* 0x000fe20000000800 */
[----:B------:R-:W-:Y:S01]  /*1ca50*/  ISETP.LT.AND P6, PT, R29, UR14, !P4 ;  /* 0x0000000e1d007c0c */ /* 0x000fe2000e7c1270 */
[----:B------:R-:W-:Y:S01]  /*1ca60*/  VIADD R14, R20, UR4 ;  /* 0x00000004140e7c36 */ /* 0x000fe20008000000 */
[----:B------:R-:W-:Y:S01]  /*1ca70*/  ISETP.GE.AND P2, PT, R12, UR6, PT ;  /* 0x000000060c007c0c */ /* 0x000fe2000bf46270 */
[----:B------:R-:W-:Y:S01]  /*1ca80*/  ULDC UR4, c[0x0][0x248] ;  /* 0x0000920000047ab9 */ /* 0x000fe20000000800 */
[----:B------:R-:W-:Y:S01]  /*1ca90*/  PRMT R20, R0, 0x7632, R20 ;  /* 0x0000763200147816 */ /* 0x000fe20000000014 */
[----:B------:R-:W-:Y:S01]  /*1caa0*/  IMAD.WIDE R12, R14, 0x2, R24 ;  /* 0x000000020e0c7825 */ /* 0x000fe200078e0218 */
[----:B------:R-:W-:Y:S01]  /*1cab0*/  ISETP.LT.AND P5, PT, R11, UR12, !P5 ;  /* 0x0000000c0b007c0c */ /* 0x000fe2000efa1270 */
[----:B------:R-:W-:Y:S01]  /*1cac0*/  ULDC UR6, c[0x0][0x228] ;  /* 0x00008a0000067ab9 */ /* 0x000fe20000000800 */
[----:B------:R-:W-:Y:S01]  /*1cad0*/  ULDC UR10, c[0x0][0x228] ;  /* 0x00008a00000a7ab9 */ /* 0x000fe20000000800 */
[----:B------:R-:W-:Y:S01]  /*1cae0*/  VIADD R19, R10, 0x16 ;  /* 0x000000160a137836 */ /* 0x000fe20000000000 */
[----:B------:R0:W-:Y:S01]  /*1caf0*/  @P3 STG.E.U16 desc[UR8][R12.64], R0 ;  /* 0x000000000c003986 */ /* 0x0001e2000c101508 */
[----:B------:R-:W-:Y:S01]  /*1cb00*/  VIADD R18, R14, UR4 ;  /* 0x000000040e127c36 */ /* 0x000fe20008000000 */
[----:B------:R-:W-:Y:S01]  /*1cb10*/  ULDC UR4, c[0x0][0x22c] ;  /* 0x00008b0000047ab9 */ /* 0x000fe20000000800 */
[----:B------:R-:W-:Y:S01]  /*1cb20*/  ULDC UR12, c[0x0][0x228] ;  /* 0x00008a00000c7ab9 */ /* 0x000fe20000000800 */
[----:B------:R-:W-:Y:S01]  /*1cb30*/  VIADD R21, R10, 0x18 ;  /* 0x000000180a157836 */ /* 0x000fe20000000000 */
[----:B------:R-:W-:Y:S01]  /*1cb40*/  ULDC UR14, c[0x0][0x228] ;  /* 0x00008a00000e7ab9 */ /* 0x000fe20000000800 */
[----:B0-----:R-:W4:Y:S01]  /*1cb50*/  LDL.LU R0, [R1+0x64] ;  /* 0x0000640001007983 */ /* 0x001f220000300800 */
[----:B------:R-:W-:-:S04]  /*1cb60*/  IMAD.WIDE R14, R14, 0x2, R2 ;  /* 0x000000020e0e7825 */ /* 0x000fc800078e0202 */
[----:B------:R-:W-:Y:S01]  /*1cb70*/  IMAD.WIDE R16, R18, 0x2, R24 ;  /* 0x0000000212107825 */ /* 0x000fe200078e0218 */
[----:B------:R0:W-:Y:S04]  /*1cb80*/  @P5 STG.E.U16 desc[UR8][R14.64], R20 ;  /* 0x000000140e005986 */ /* 0x0001e8000c101508 */
[----:B------:R1:W-:Y:S01]  /*1cb90*/  @P6 STG.E.U16 desc[UR8][R16.64], R9 ;  /* 0x0000000910006986 */ /* 0x0003e2000c101508 */
[----:B------:R-:W-:Y:S01]  /*1cba0*/  ISETP.LT.AND P4, PT, R11, UR6, !P4 ;  /* 0x000000060b007c0c */ /* 0x000fe2000e781270 */
[----:B------:R-:W-:Y:S01]  /*1cbb0*/  VIADD R12, R10, 0x17 ;  /* 0x000000170a0c7836 */ /* 0x000fe20000000000 */
[----:B0-----:R-:W-:Y:S01]  /*1cbc0*/  PRMT R20, R9, 0x7632, R20 ;  /* 0x0000763209147816 */ /* 0x001fe20000000014 */
[----:B------:R-:W-:Y:S01]  /*1cbd0*/  ULDC UR6, c[0x0][0x22c] ;  /* 0x00008b0000067ab9 */ /* 0x000fe20000000800 */
[----:B-1----:R-:W4:Y:S01]  /*1cbe0*/  LDL.LU R9, [R1+0x44] ;  /* 0x0000440001097983 */ /* 0x002f220000300800 */
[----:B------:R-:W-:-:S02]  /*1cbf0*/  ISETP.LT.AND P6, PT, R29, UR10, !P0 ;  /* 0x0000000a1d007c0c */ /* 0x000fc4000c7c1270 */
[----:B---3--:R-:W-:Y:S01]  /*1cc00*/  PRMT R23, R7, 0x7632, R23 ;  /* 0x0000763207177816 */ /* 0x008fe20000000017 */
[----:B------:R-:W-:Y:S01]  /*1cc10*/  VIADD R22, R10, 0x19 ;  /* 0x000000190a167836 */ /* 0x000fe20000000000 */
[----:B------:R-:W-:Y:S01]  /*1cc20*/  ISETP.GE.AND P3, PT, R19, UR4, PT ;  /* 0x0000000413007c0c */ /* 0x000fe2000bf66270 */
[----:B------:R-:W-:Y:S01]  /*1cc30*/  ULDC UR4, c[0x0][0x248] ;  /* 0x0000920000047ab9 */ /* 0x000fe20000000800 */
[----:B------:R-:W-:Y:S01]  /*1cc40*/  ISETP.LT.AND P0, PT, R11, UR12, !P0 ;  /* 0x0000000c0b007c0c */ /* 0x000fe2000c701270 */
[----:B------:R-:W-:Y:S01]  /*1cc50*/  VIADD R19, R18, UR4 ;  /* 0x0000000412137c36 */ /* 0x000fe20008000000 */
[----:B------:R-:W-:Y:S01]  /*1cc60*/  ISETP.GE.AND P5, PT, R12, UR6, PT ;  /* 0x000000060c007c0c */ /* 0x000fe2000bfa6270 */
[----:B------:R-:W-:Y:S01]  /*1cc70*/  IMAD.WIDE R12, R18, 0x2, R2 ;  /* 0x00000002120c7825 */ /* 0x000fe200078e0202 */
[----:B------:R-:W-:Y:S01]  /*1cc80*/  ULDC UR12, c[0x0][0x228] ;  /* 0x00008a00000c7ab9 */ /* 0x000fe20000000800 */
[----:B------:R-:W-:Y:S01]  /*1cc90*/  ULDC UR4, c[0x0][0x22c] ;  /* 0x00008b0000047ab9 */ /* 0x000fe20000000800 */
[----:B------:R-:W-:Y:S01]  /*1cca0*/  ULDC UR10, c[0x0][0x22c] ;  /* 0x00008b00000a7ab9 */ /* 0x000fe20000000800 */
[C---:B------:R-:W-:Y:S01]  /*1ccb0*/  IMAD.WIDE R14, R19.reuse, 0x2, R24 ;  /* 0x00000002130e7825 */ /* 0x040fe200078e0218 */
[----:B------:R-:W-:Y:S01]  /*1ccc0*/  @P4 STG.E.U16 desc[UR8][R12.64], R20 ;  /* 0x000000140c004986 */ /* 0x000fe2000c101508 */
[----:B--2---:R-:W-:Y:S01]  /*1ccd0*/  PRMT R18, R8, 0x7632, R18 ;  /* 0x0000763208127816 */ /* 0x004fe20000000012 */
[----:B------:R-:W-:Y:S01]  /*1cce0*/  ULDC UR6, c[0x0][0x248] ;  /* 0x0000920000067ab9 */ /* 0x000fe20000000800 */
[----:B------:R-:W-:Y:S01]  /*1ccf0*/  IMAD.WIDE R16, R19, 0x2, R2 ;  /* 0x0000000213107825 */ /* 0x000fe200078e0202 */
[----:B------:R0:W-:Y:S01]  /*1cd00*/  @P6 STG.E.U16 desc[UR8][R14.64], R8 ;  /* 0x000000080e006986 */ /* 0x0001e2000c101508 */
[----:B------:R-:W-:Y:S01]  /*1cd10*/  ISETP.GE.AND P4, PT, R21, UR4, PT ;  /* 0x0000000415007c0c */ /* 0x000fe2000bf86270 */
[----:B------:R-:W-:-:S02]  /*1cd20*/  ULDC UR4, c[0x0][0x248] ;  /* 0x0000920000047ab9 */ /* 0x000fc40000000800 */
[----:B------:R-:W-:Y:S01]  /*1cd30*/  @P0 STG.E.U16 desc[UR8][R16.64], R18 ;  /* 0x0000001210000986 */ /* 0x000fe2000c101508 */
[----:B------:R-:W-:Y:S01]  /*1cd40*/  ISETP.LT.AND P0, PT, R29, UR12, !P2 ;  /* 0x0000000c1d007c0c */ /* 0x000fe2000d701270 */
[----:B------:R-:W-:Y:S02]  /*1cd50*/  ULDC UR12, c[0x0][0x228] ;  /* 0x00008a00000c7ab9 */ /* 0x000fe40000000800 */
[----:B0-----:R-:W2:Y:S01]  /*1cd60*/  LDL.LU R8, [R1+0x68] ;  /* 0x0000680001087983 */ /* 0x001ea20000300800 */
[----:B------:R-:W-:Y:S01]  /*1cd70*/  VIADD R14, R19, UR4 ;  /* 0x00000004130e7c36 */ /* 0x000fe20008000000 */
[----:B------:R-:W-:Y:S01]  /*1cd80*/  ISETP.LT.AND P2, PT, R11, UR14, !P2 ;  /* 0x0000000e0b007c0c */ /* 0x000fe2000d741270 */
[----:B------:R-:W-:Y:S01]  /*1cd90*/  ULDC UR4, c[0x0][0x248] ;  /* 0x0000920000047ab9 */ /* 0x000fe20000000800 */
[----:B------:R-:W-:Y:S01]  /*1cda0*/  ISETP.LT.AND P6, PT, R29, UR16, !P3 ;  /* 0x000000101d007c0c */ /* 0x000fe2000dfc1270 */
[----:B------:R-:W-:Y:S01]  /*1cdb0*/  IMAD.WIDE R12, R14, 0x2, R24 ;  /* 0x000000020e0c7825 */ /* 0x000fe200078e0218 */
[----:B------:R-:W-:Y:S01]  /*1cdc0*/  ULDC UR14, c[0x0][0x228] ;  /* 0x00008a00000e7ab9 */ /* 0x000fe20000000800 */
[----:B------:R-:W-:-:S03]  /*1cdd0*/  ULDC UR16, c[0x0][0x228] ;  /* 0x00008a0000107ab9 */ /* 0x000fc60000000800 */
[----:B------:R0:W-:Y:S04]  /*1cde0*/  @P0 STG.E.U16 desc[UR8][R12.64], R7 ;  /* 0x000000070c000986 */ /* 0x0001e8000c101508 */
[----:B0-----:R-:W3:Y:S01]  /*1cdf0*/  LDL.LU R7, [R1+0x48] ;  /* 0x0000480001077983 */ /* 0x001ee20000300800 */
[C---:B------:R-:W-:Y:S01]  /*1ce00*/  VIADD R20, R14.reuse, UR6 ;  /* 0x000000060e147c36 */ /* 0x040fe20008000000 */
[----:B------:R-:W-:Y:S01]  /*1ce10*/  ISETP.LT.AND P3, PT, R11, UR18, !P3 ;  /* 0x000000120b007c0c */ /* 0x000fe2000df61270 */
[----:B------:R-:W-:Y:S01]  /*1ce20*/  IMAD.WIDE R14, R14, 0x2, R2 ;  /* 0x000000020e0e7825 */ /* 0x000fe200078e0202 */
[----:B------:R-:W-:Y:S01]  /*1ce30*/  ISETP.GE.AND P0, PT, R22, UR10, PT ;  /* 0x0000000a16007c0c */ /* 0x000fe2000bf06270 */
[----:B------:R-:W-:Y:S01]  /*1ce40*/  ULDC UR10, c[0x0][0x228] ;  /* 0x00008a00000a7ab9 */ /* 0x000fe20000000800 */
[----:B------:R-:W-:Y:S01]  /*1ce50*/  ULDC UR6, c[0x0][0x22c] ;  /* 0x00008b0000067ab9 */ /* 0x000fe20000000800 */
[----:B------:R-:W-:Y:S01]  /*1ce60*/  IMAD.WIDE R16, R20, 0x2, R24 ;  /* 0x0000000214107825 */ /* 0x000fe200078e0218 */
[----:B------:R-:W-:Y:S01]  /*1ce70*/  @P2 STG.E.U16 desc[UR8][R14.64], R23 ;  /* 0x000000170e002986 */ /* 0x000fe2000c101508 */
[----:B----4-:R-:W-:Y:S01]  /*1ce80*/  PRMT R21, R6, 0x7632, R21 ;  /* 0x0000763206157816 */ /* 0x010fe20000000015 */
[----:B------:R-:W-:Y:S01]  /*1ce90*/  ULDC UR18, c[0x0][0x228] ;  /* 0x00008a0000127ab9 */ /* 0x000fe20000000800 */
[----:B------:R-:W-:Y:S01]  /*1cea0*/  IMAD.WIDE R18, R20, 0x2, R2 ;  /* 0x0000000214127825 */ /* 0x000fe200078e0202 */
[----:B------:R0:W-:Y:S04]  /*1ceb0*/  @P6 STG.E.U16 desc[UR8][R16.64], R6 ;  /* 0x0000000610006986 */ /* 0x0001e8000c101508 */
[----:B------:R1:W-:Y:S01]  /*1cec0*/  @P3 STG.E.U16 desc[UR8][R18.64], R21 ;  /* 0x0000001512003986 */ /* 0x0003e2000c101508 */
[----:B------:R-:W-:Y:S01]  /*1ced0*/  ISETP.LT.AND P3, PT, R29, UR10, !P5 ;  /* 0x0000000a1d007c0c */ /* 0x000fe2000ef61270 */
[----:B------:R-:W-:-:S02]  /*1cee0*/  VIADD R12, R10, 0x1a ;  /* 0x0000001a0a0c7836 */ /* 0x000fc40000000000 */
[----:B0-----:R-:W4:Y:S01]  /*1cef0*/  LDL.LU R6, [R1+0x6c] ;  /* 0x00006c0001067983 */ /* 0x001f220000300800 */
[----:B------:R-:W-:Y:S02]  /*1cf00*/  VIADD R14, R20, UR4 ;  /* 0x00000004140e7c36 */ /* 0x000fe40008000000 */
[----:B------:R-:W-:Y:S01]  /*1cf10*/  ISETP.GE.AND P2, PT, R12, UR6, PT ;  /* 0x000000060c007c0c */ /* 0x000fe2000bf46270 */
[----:B------:R-:W-:Y:S01]  /*1cf20*/  ULDC UR4, c[0x0][0x248] ;  /* 0x0000920000047ab9 */ /* 0x000fe20000000800 */
[----:B------:R-:W-:Y:S01]  /*1cf30*/  ISETP.LT.AND P5, PT, R11, UR12, !P5 ;  /* 0x0000000c0b007c0c */ /* 0x000fe2000efa1270 */
[C---:B------:R-:W-:Y:S01]  /*1cf40*/  IMAD.WIDE R12, R14.reuse, 0x2, R24 ;  /* 0x000000020e0c7825 */ /* 0x040fe200078e0218 */
[----:B------:R-:W-:Y:S01]  /*1cf50*/  ISETP.LT.AND P6, PT, R29, UR14, !P4 ;  /* 0x0000000e1d007c0c */ /* 0x000fe2000e7c1270 */
[----:B------:R-:W-:Y:S01]  /*1cf60*/  ULDC UR6, c[0x0][0x228] ;  /* 0x00008a0000067ab9 */ /* 0x000fe20000000800 */
[----:B------:R-:W-:Y:S01]  /*1cf70*/  ULDC UR10, c[0x0][0x228] ;  /* 0x00008a00000a7ab9 */ /* 0x000fe20000000800 */
[C---:B-1----:R-:W-:Y:S01]  /*1cf80*/  VIADD R18, R14.reuse, UR4 ;  /* 0x000000040e127c36 */ /* 0x042fe20008000000 */
[----:B------:R-:W-:Y:S01]  /*1cf90*/  ULDC UR4, c[0x0][0x22c] ;  /* 0x00008b0000047ab9 */ /* 0x000fe20000000800 */
[----:B------:R-:W-:Y:S01]  /*1cfa0*/  IMAD.WIDE R14, R14, 0x2, R2 ;  /* 0x000000020e0e7825 */ /* 0x000fe200078e0202 */
[----:B------:R-:W-:Y:S01]  /*1cfb0*/  ULDC UR12, c[0x0][0x228] ;  /* 0x00008a00000c7ab9 */ /* 0x000fe20000000800 */
[----:B------:R-:W-:-:S02]  /*1cfc0*/  ULDC UR14, c[0x0][0x228] ;  /* 0x00008a00000e7ab9 */ /* 0x000fc40000000800 */
[----:B------:R-:W-:Y:S01]  /*1cfd0*/  IMAD.WIDE R16, R18, 0x2, R24 ;  /* 0x0000000212107825 */ /* 0x000fe200078e0218 */
[----:B------:R-:W-:Y:S01]  /*1cfe0*/  PRMT R20, R5, 0x7632, R20 ;  /* 0x0000763205147816 */ /* 0x000fe20000000014 */
[----:B------:R0:W-:Y:S02]  /*1cff0*/  @P3 STG.E.U16 desc[UR8][R12.64], R5 ;  /* 0x000000050c003986 */ /* 0x0001e4000c101508 */
[C---:B------:R-:W-:Y:S01]  /*1d000*/  VIADD R19, R10.reuse, 0x1b ;  /* 0x0000001b0a137836 */ /* 0x040fe20000000000 */
[----:B------:R-:W-:Y:S01]  /*1d010*/  ISETP.LT.AND P4, PT, R11, UR6, !P4 ;  /* 0x000000060b007c0c */ /* 0x000fe2000e781270 */
[----:B------:R-:W-:Y:S01]  /*1d020*/  ULDC UR6, c[0x0][0x22c] ;  /* 0x00008b0000067ab9 */ /* 0x000fe20000000800 */
[----:B------:R1:W-:Y:S04]  /*1d030*/  @P5 STG.E.U16 desc[UR8][R14.64], R20 ;  /* 0x000000140e005986 */ /* 0x0003e8000c101508 */
[----:B0-----:R-:W4:Y:S01]  /*1d040*/  LDL.LU R5, [R1+0x4c] ;  /* 0x00004c0001057983 */ /* 0x001f220000300800 */
[----:B------:R-:W-:Y:S01]  /*1d050*/  ISETP.GE.AND P3, PT, R19, UR4, PT ;  /* 0x0000000413007c0c */ /* 0x000fe2000bf66270 */
[----:B------:R-:W-:Y:S01]  /*1d060*/  VIADD R12, R10, 0x1c ;  /* 0x0000001c0a0c7836 */ /* 0x000fe20000000000 */
[----:B------:R-:W-:Y:S01]  /*1d070*/  ULDC UR4, c[0x0][0x248] ;  /* 0x0000920000047ab9 */ /* 0x000fe20000000800 */
[----:B------:R-:W4:Y:S04]  /*1d080*/  LDL.LU R26, [R1+0x20] ;  /* 0x00002000011a7983 */ /* 0x000f280000300800 */
[----:B------:R0:W-:Y:S01]  /*1d090*/  @P6 STG.E.U16 desc[UR8][R16.64], R27 ;  /* 0x0000001b10006986 */ /* 0x0001e2000c101508 */
[----:B------:R-:W-:Y:S01]  /*1d0a0*/  ISETP.LT.AND P6, PT, R29, UR10, !P0 ;  /* 0x0000000a1d007c0c */ /* 0x000fe2000c7c1270 */
[----:B------:R-:W-:Y:S01]  /*1d0b0*/  VIADD R19, R18, UR4 ;  /* 0x0000000412137c36 */ /* 0x000fe20008000000 */
[----:B------:R-:W-:Y:S01]  /*1d0c0*/  ISETP.LT.AND P0, PT, R11, UR12, !P0 ;  /* 0x0000000c0b007c0c */ /* 0x000fe2000c701270 */
[----:B------:R-:W-:Y:S01]  /*1d0d0*/  VIADD R21, R10, 0x1d ;  /* 0x0000001d0a157836 */ /* 0x000fe20000000000 */
[----:B------:R-:W-:Y:S01]  /*1d0e0*/  ISETP.GE.AND P5, PT, R12, UR6, PT ;  /* 0x000000060c007c0c */ /* 0x000fe2000bfa6270 */
[----:B------:R-:W-:Y:S01]  /*1d0f0*/  IMAD.WIDE R12, R18, 0x2, R2 ;  /* 0x00000002120c7825 */ /* 0x000fe200078e0202 */
[----:B-1----:R-:W-:Y:S01]  /*1d100*/  PRMT R20, R27, 0x7632, R20 ;  /* 0x000076321b147816 */ /* 0x002fe20000000014 */
[----:B------:R-:W-:Y:S01]  /*1d110*/  ULDC UR12, c[0x0][0x228] ;  /* 0x00008a00000c7ab9 */ /* 0x000fe20000000800 */
[----:B------:R-:W-:Y:S01]  /*1d120*/  ULDC UR4, c[0x0][0x22c] ;  /* 0x00008b0000047ab9 */ /* 0x000fe20000000800 */
[----:B------:R-:W-:Y:S01]  /*1d130*/  IMAD.WIDE R14, R19, 0x2, R24 ;  /* 0x00000002130e7825 */ /* 0x000fe200078e0218 */
[----:B------:R-:W-:Y:S01]  /*1d140*/  ULDC UR6, c[0x0][0x248] ;  /* 0x0000920000067ab9 */ /* 0x000fe20000000800 */
[----:B------:R-:W-:-:S02]  /*1d150*/  ULDC UR10, c[0x0][0x22c] ;  /* 0x00008b00000a7ab9 */ /* 0x000fc40000000800 */
[----:B0-----:R-:W-:Y:S01]  /*1d160*/  IMAD.WIDE R16, R19, 0x2, R2 ;  /* 0x0000000213107825 */ /* 0x001fe200078e0202 */
[----:B------:R0:W-:Y:S01]  /*1d170*/  @P4 STG.E.U16 desc[UR8][R12.64], R20 ;  /* 0x000000140c004986 */ /* 0x0001e2000c101508 */
[----:B------:R-:W-:Y:S01]  /*1d180*/  ISETP.GE.AND P4, PT, R21, UR4, PT ;  /* 0x0000000415007c0c */ /* 0x000fe2000bf86270 */
[----:B------:R-:W-:Y:S01]  /*1d190*/  ULDC UR4, c[0x0][0x248] ;  /* 0x0000920000047ab9 */ /* 0x000fe20000000800 */
[----:B------:R-:W-:Y:S01]  /*1d1a0*/  PRMT R18, R28, 0x7632, R18 ;  /* 0x000076321c127816 */ /* 0x000fe20000000012 */
[----:B------:R1:W-:Y:S04]  /*1d1b0*/  @P6 STG.E.U16 desc[UR8][R14.64], R28 ;  /* 0x0000001c0e006986 */ /* 0x0003e8000c101508 */
[----:B------:R-:W-:Y:S01]  /*1d1c0*/  @P0 STG.E.U16 desc[UR8][R16.64], R18 ;  /* 0x0000001210000986 */ /* 0x000fe2000c101508 */
[----:B------:R-:W-:Y:S01]  /*1d1d0*/  ISETP.LT.AND P0, PT, R29, UR12, !P2 ;  /* 0x0000000c1d007c0c */ /* 0x000fe2000d701270 */
[----:B0-----:R-:W-:-:S02]  /*1d1e0*/  VIADD R20, R10, 0x1e ;  /* 0x0000001e0a147836 */ /* 0x001fc40000000000 */
[----:B-1----:R-:W-:Y:S01]  /*1d1f0*/  VIADD R14, R19, UR4 ;  /* 0x00000004130e7c36 */ /* 0x002fe20008000000 */
[----:B------:R-:W4:Y:S01]  /*1d200*/  LDL.LU R28, [R1+0x10] ;  /* 0x00001000011c7983 */ /* 0x000f220000300800 */
[----:B------:R-:W-:Y:S01]  /*1d210*/  ISETP.LT.AND P2, PT, R11, UR14, !P2 ;  /* 0x0000000e0b007c0c */ /* 0x000fe2000d741270 */
[----:B------:R-:W-:Y:S01]  /*1d220*/  ULDC UR4, c[0x0][0x248] ;  /* 0x0000920000047ab9 */ /* 0x000fe20000000800 */
[----:B------:R-:W-:Y:S01]  /*1d230*/  IMAD.WIDE R12, R14, 0x2, R24 ;  /* 0x000000020e0c7825 */ /* 0x000fe200078e0218 */
[----:B------:R-:W-:Y:S01]  /*1d240*/  ISETP.LT.AND P6, PT, R29, UR16, !P3 ;  /* 0x000000101d007c0c */ /* 0x000fe2000dfc1270 */
[----:B------:R-:W-:Y:S01]  /*1d250*/  ULDC UR12, c[0x0][0x228] ;  /* 0x00008a00000c7ab9 */ /* 0x000fe20000000800 */
[----:B------:R-:W-:Y:S01]  /*1d260*/  ULDC UR14, c[0x0][0x228] ;  /* 0x00008a00000e7ab9 */ /* 0x000fe20000000800 */
[----:B------:R-:W-:Y:S02]  /*1d270*/  PRMT R22, R0, 0x7632, R22 ;  /* 0x0000763200167816 */ /* 0x000fe40000000016 */
[----:B------:R0:W-:Y:S01]  /*1d280*/  @P0 STG.E.U16 desc[UR8][R12.64], R0 ;  /* 0x000000000c000986 */ /* 0x0001e2000c101508 */
[C---:B------:R-:W-:Y:S01]  /*1d290*/  VIADD R21, R14.reuse, UR6 ;  /* 0x000000060e157c36 */ /* 0x040fe20008000000 */
[----:B------:R-:W-:Y:S01]  /*1d2a0*/  ISETP.LT.AND P3, PT, R11, UR18, !P3 ;  /* 0x000000120b007c0c */ /* 0x000fe2000df61270 */
[----:B------:R-:W-:Y:S01]  /*1d2b0*/  ULDC UR16, c[0x0][0x228] ;  /* 0x00008a0000107ab9 */ /* 0x000fe20000000800 */
[----:B0-----:R-:W4:Y:S01]  /*1d2c0*/  LDL.LU R0, [R1+0x24] ;  /* 0x0000240001007983 */ /* 0x001f220000300800 */
[----:B------:R-:W-:Y:S01]  /*1d2d0*/  IMAD.WIDE R14, R14, 0x2, R2 ;  /* 0x000000020e0e7825 */ /* 0x000fe200078e0202 */
[----:B------:R-:W-:Y:S01]  /*1d2e0*/  ISETP.GE.AND P0, PT, R20, UR10, PT ;  /* 0x0000000a14007c0c */ /* 0x000fe2000bf06270 */
[----:B------:R-:W-:Y:S01]  /*1d2f0*/  ULDC UR10, c[0x0][0x228] ;  /* 0x00008a00000a7ab9 */ /* 0x000fe20000000800 */
[----:B------:R-:W-:Y:S01]  /*1d300*/  ULDC UR6, c[0x0][0x22c] ;  /* 0x00008b0000067ab9 */ /* 0x000fe20000000800 */
[----:B------:R-:W-:Y:S01]  /*1d310*/  IMAD.WIDE R16, R21, 0x2, R24 ;  /* 0x0000000215107825 */ /* 0x000fe200078e0218 */
[----:B------:R-:W-:Y:S01]  /*1d320*/  @P2 STG.E.U16 desc[UR8][R14.64], R22 ;  /* 0x000000160e002986 */ /* 0x000fe2000c101508 */
[----:B------:R-:W-:Y:S01]  /*1d330*/  ULDC UR18, c[0x0][0x228] ;  /* 0x00008a0000127ab9 */ /* 0x000fe20000000800 */
[----:B------:R-:W-:Y:S01]  /*1d340*/  PRMT R23, R9, 0x7632, R23 ;  /* 0x0000763209177816 */ /* 0x000fe20000000017 */
        /* <DEDUP_REMOVED lines=20> */
[----:B--2---:R-:W-:Y:S01]  /*1d490*/  PRMT R20, R8, 0x7632, R20 ;  /* 0x0000763208147816 */ /* 0x004fe20000000014 */
[----:B------:R0:W-:Y:S04]  /*1d4a0*/  @P3 STG.E.U16 desc[UR8][R12.64], R8 ;  /* 0x000000080c003986 */ /* 0x0001e8000c101508 */
[----:B0-----:R-:W2:Y:S04]  /*1d4b0*/  LDL.LU R8, [R1+0x28] ;  /* 0x0000280001087983 */ /* 0x001ea80000300800 */
[----:B------:R0:W-:Y:S04]  /*1d4c0*/  @P5 STG.E.U16 desc[UR8][R14.64], R20 ;  /* 0x000000140e005986 */ /* 0x0001e8000c101508 */
[----:B---3--:R1:W-:Y:S01]  /*1d4d0*/  @P6 STG.E.U16 desc[UR8][R16.64], R7 ;  /* 0x0000000710006986 */ /* 0x0083e2000c101508 */
[----:B0-----:R-:W-:-:S03]  /*1d4e0*/  PRMT R20, R7, 0x7632, R20 ;  /* 0x0000763207147816 */ /* 0x001fc60000000014 */
[----:B-1----:R-:W3:Y:S01]  /*1d4f0*/  LDL.LU R7, [R1+0x18] ;  /* 0x0000180001077983 */ /* 0x002ee20000300800 */
[C---:B------:R-:W-:Y:S01]  /*1d500*/  VIADD R19, R10.reuse, 0x20 ;  /* 0x000000200a137836 */ /* 0x040fe20000000000 */
[----:B------:R-:W-:Y:S01]  /*1d510*/  ISETP.LT.AND P4, PT, R11, UR6, !P4 ;  /* 0x000000060b007c0c */ /* 0x000fe2000e781270 */
[----:B------:R-:W-:Y:S01]  /*1d520*/  VIADD R12, R10, 0x21 ;  /* 0x000000210a0c7836 */ /* 0x000fe20000000000 */
[----:B------:R-:W-:Y:S01]  /*1d530*/  ISETP.LT.AND P6, PT, R29, UR10, !P0 ;  /* 0x0000000a1d007c0c */ /* 0x000fe2000c7c1270 */
[----:B------:R-:W-:Y:S01]  /*1d540*/  ULDC UR6, c[0x0][0x22c] ;  /* 0x00008b0000067ab9 */ /* 0x000fe20000000800 */
[----:B------:R-:W-:Y:S01]  /*1d550*/  ISETP.GE.AND P3, PT, R19, UR4, PT ;  /* 0x0000000413007c0c */ /* 0x000fe2000bf66270 */
[----:B------:R-:W-:Y:S01]  /*1d560*/  ULDC UR4, c[0x0][0x248] ;  /* 0x0000920000047ab9 */ /* 0x000fe20000000800 */
[----:B------:R-:W-:Y:S01]  /*1d570*/  ISETP.LT.AND P0, PT, R11, UR12, !P0 ;  /* 0x0000000c0b007c0c */ /* 0x000fe2000c701270 */
[----:B------:R-:W-:Y:S01]  /*1d580*/  VIADD R19, R18, UR4 ;  /* 0x0000000412137c36 */ /* 0x000fe20008000000 */
[----:B------:R-:W-:Y:S01]  /*1d590*/  ISETP.GE.AND P5, PT, R12, UR6, PT ;  /* 0x000000060c007c0c */ /* 0x000fe2000bfa6270 */
[----:B------:R-:W-:Y:S01]  /*1d5a0*/  IMAD.WIDE R12, R18, 0x2, R2 ;  /* 0x00000002120c7825 */ /* 0x000fe200078e0202 */
[----:B----4-:R-:W-:Y:S01]  /*1d5b0*/  PRMT R18, R6, 0x7632, R18 ;  /* 0x0000763206127816 */ /* 0x010fe20000000012 */
[----:B------:R-:W-:Y:S01]  /*1d5c0*/  ULDC UR12, c[0x0][0x228] ;  /* 0x00008a00000c7ab9 */ /* 0x000fe20000000800 */
[----:B------:R-:W-:Y:S01]  /*1d5d0*/  ULDC UR4, c[0x0][0x22c] ;  /* 0x00008b0000047ab9 */ /* 0x000fe20000000800 */
[C---:B------:R-:W-:Y:S01]  /*1d5e0*/  IMAD.WIDE R14, R19.reuse, 0x2, R24 ;  /* 0x00000002130e7825 */ /* 0x040fe200078e0218 */
[----:B------:R-:W-:Y:S01]  /*1d5f0*/  @P4 STG.E.U16 desc[UR8][R12.64], R20 ;  /* 0x000000140c004986 */ /* 0x000fe2000c101508 */
[----:B------:R-:W-:Y:S01]  /*1d600*/  ULDC UR6, c[0x0][0x248] ;  /* 0x0000920000067ab9 */ /* 0x000fe20000000800 */
[----:B------:R-:W-:Y:S01]  /*1d610*/  ULDC UR10, c[0x0][0x22c] ;  /* 0x00008b00000a7ab9 */ /* 0x000fe20000000800 */
[----:B------:R-:W-:Y:S01]  /*1d620*/  IMAD.WIDE R16, R19, 0x2, R2 ;  /* 0x0000000213107825 */ /* 0x000fe200078e0202 */
[----:B------:R0:W-:Y:S03]  /*1d630*/  @P6 STG.E.U16 desc[UR8][R14.64], R6 ;  /* 0x000000060e006986 */ /* 0x0001e6000c101508 */
[----:B------:R-:W-:Y:S01]  /*1d640*/  VIADD R21, R10, 0x22 ;  /* 0x000000220a157836 */ /* 0x000fe20000000000 */
[----:B------:R-:W-:Y:S01]  /*1d650*/  @P0 STG.E.U16 desc[UR8][R16.64], R18 ;  /* 0x0000001210000986 */ /* 0x000fe2000c101508 */
[----:B------:R-:W-:Y:S01]  /*1d660*/  ISETP.LT.AND P0, PT, R29, UR12, !P2 ;  /* 0x0000000c1d007c0c */ /* 0x000fe2000d701270 */
[----:B------:R-:W-:-:S02]  /*1d670*/  ULDC UR12, c[0x0][0x228] ;  /* 0x00008a00000c7ab9 */ /* 0x000fc40000000800 */
[----:B------:R-:W-:Y:S01]  /*1d680*/  ISETP.GE.AND P4, PT, R21, UR4, PT ;  /* 0x0000000415007c0c */ /* 0x000fe2000bf86270 */
[----:B------:R-:W-:Y:S02]  /*1d690*/  ULDC UR4, c[0x0][0x248] ;  /* 0x0000920000047ab9 */ /* 0x000fe40000000800 */
[----:B0-----:R-:W-:Y:S01]  /*1d6a0*/  VIADD R14, R19, UR4 ;  /* 0x00000004130e7c36 */ /* 0x001fe20008000000 */
[----:B------:R-:W4:Y:S01]  /*1d6b0*/  LDL.LU R6, [R1+0x2c] ;  /* 0x00002c0001067983 */ /* 0x000f220000300800 */
[----:B------:R-:W-:Y:S01]  /*1d6c0*/  ISETP.LT.AND P2, PT, R11, UR14, !P2 ;  /* 0x0000000e0b007c0c */ /* 0x000fe2000d741270 */
[----:B------:R-:W-:Y:S01]  /*1d6d0*/  VIADD R20, R10, 0x23 ;  /* 0x000000230a147836 */ /* 0x000fe20000000000 */
[----:B------:R-:W-:Y:S01]  /*1d6e0*/  ISETP.LT.AND P6, PT, R29, UR16, !P3 ;  /* 0x000000101d007c0c */ /* 0x000fe2000dfc1270 */
[C---:B------:R-:W-:Y:S01]  /*1d6f0*/  IMAD.WIDE R12, R14.reuse, 0x2, R24 ;  /* 0x000000020e0c7825 */ /* 0x040fe200078e0218 */
[----:B------:R-:W-:Y:S01]  /*1d700*/  ISETP.LT.AND P3, PT, R11, UR18, !P3 ;  /* 0x000000120b007c0c */ /* 0x000fe2000df61270 */
[----:B------:R-:W-:Y:S01]  /*1d710*/  ULDC UR4, c[0x0][0x248] ;  /* 0x0000920000047ab9 */ /* 0x000fe20000000800 */
[----:B------:R-:W-:Y:S01]  /*1d720*/  ULDC UR14, c[0x0][0x228] ;  /* 0x00008a00000e7ab9 */ /* 0x000fe20000000800 */
[C---:B------:R-:W-:Y:S01]  /*1d730*/  VIADD R21, R14.reuse, UR6 ;  /* 0x000000060e157c36 */ /* 0x040fe20008000000 */
[----:B------:R-:W-:Y:S01]  /*1d740*/  ULDC UR6, c[0x0][0x22c] ;  /* 0x00008b0000067ab9 */ /* 0x000fe20000000800 */
[----:B------:R-:W-:Y:S01]  /*1d750*/  ULDC UR16, c[0x0][0x228] ;  /* 0x00008a0000107ab9 */ /* 0x000fe20000000800 */
[----:B------:R-:W-:Y:S01]  /*1d760*/  PRMT R22, R5, 0x7632, R22 ;  /* 0x0000763205167816 */ /* 0x000fe20000000016 */
[----:B------:R0:W-:Y:S01]  /*1d770*/  @P0 STG.E.U16 desc[UR8][R12.64], R5 ;  /* 0x000000050c000986 */ /* 0x0001e2000c101508 */
[----:B------:R-:W-:Y:S01]  /*1d780*/  IMAD.WIDE R14, R14, 0x2, R2 ;  /* 0x000000020e0e7825 */ /* 0x000fe200078e0202 */
[----:B------:R-:W-:Y:S01]  /*1d790*/  ULDC UR18, c[0x0][0x228] ;  /* 0x00008a0000127ab9 */ /* 0x000fe20000000800 */
[----:B------:R-:W-:Y:S01]  /*1d7a0*/  PRMT R23, R26, 0x7632, R23 ;  /* 0x000076321a177816 */ /* 0x000fe20000000017 */
[----:B0-----:R-:W4:Y:S01]  /*1d7b0*/  LDL.LU R5, [R1+0x1c] ;  /* 0x00001c0001057983 */ /* 0x001f220000300800 */
[C---:B------:R-:W-:Y:S01]  /*1d7c0*/  IMAD.WIDE R16, R21.reuse, 0x2, R24 ;  /* 0x0000000215107825 */ /* 0x040fe200078e0218 */
[----:B------:R-:W-:Y:S01]  /*1d7d0*/  ISETP.GE.AND P0, PT, R20, UR10, PT ;  /* 0x0000000a14007c0c */ /* 0x000fe2000bf06270 */
[----:B------:R-:W-:Y:S01]  /*1d7e0*/  ULDC UR10, c[0x0][0x228] ;  /* 0x00008a00000a7ab9 */ /* 0x000fe20000000800 */
[----:B------:R-:W4:Y:S01]  /*1d7f0*/  LDL.LU R27, [R1+0x1b0] ;  /* 0x0001b000011b7983 */ /* 0x000f220000300800 */
[----:B------:R-:W-:-:S03]  /*1d800*/  IMAD.WIDE R18, R21, 0x2, R2 ;  /* 0x0000000215127825 */ /* 0x000fc600078e0202 */
[----:B------:R0:W-:Y:S04]  /*1d810*/  @P2 STG.E.U16 desc[UR8][R14.64], R22 ;  /* 0x000000160e002986 */ /* 0x0001e8000c101508 */
[----:B------:R-:W-:Y:S01]  /*1d820*/  @P6 STG.E.U16 desc[UR8][R16.64], R26 ;  /* 0x0000001a10006986 */ /* 0x000fe2000c101508 */
[----:B------:R-:W-:-:S03]  /*1d830*/  VIADD R12, R10, 0x24 ;  /* 0x000000240a0c7836 */ /* 0x000fc60000000000 */
[----:B------:R1:W-:Y:S01]  /*1d840*/  @P3 STG.E.U16 desc[UR8][R18.64], R23 ;  /* 0x0000001712003986 */ /* 0x0003e2000c101508 */
[----:B------:R-:W-:Y:S01]  /*1d850*/  ISETP.LT.AND P3, PT, R29, UR10, !P5 ;  /* 0x0000000a1d007c0c */ /* 0x000fe2000ef61270 */
[----:B------:R-:W-:Y:S01]  /*1d860*/  ULDC UR10, c[0x0][0x228] ;  /* 0x00008a00000a7ab9 */ /* 0x000fe20000000800 */
[----:B0-----:R-:W-:Y:S01]  /*1d870*/  VIADD R14, R21, UR4 ;  /* 0x00000004150e7c36 */ /* 0x001fe20008000000 */
        /* <DEDUP_REMOVED lines=10> */
[----:B------:R-:W-:-:S03]  /*1d920*/  ULDC UR14, c[0x0][0x228] ;  /* 0x00008a00000e7ab9 */ /* 0x000fc60000000800 */
[----:B------:R-:W-:Y:S01]  /*1d930*/  IMAD.WIDE R16, R18, 0x2, R24 ;  /* 0x0000000212107825 */ /* 0x000fe200078e0218 */
[----:B------:R-:W-:Y:S01]  /*1d940*/  PRMT R20, R28, 0x7632, R20 ;  /* 0x000076321c147816 */ /* 0x000fe20000000014 */
[----:B------:R0:W-:Y:S02]  /*1d950*/  @P3 STG.E.U16 desc[UR8][R12.64], R28 ;  /* 0x0000001c0c003986 */ /* 0x0001e4000c101508 */
[C---:B------:R-:W-:Y:S02]  /*1d960*/  VIADD R19, R10.reuse, 0x25 ;  /* 0x000000250a137836 */ /* 0x040fe40000000000 */
[----:B------:R1:W-:Y:S04]  /*1d970*/  @P5 STG.E.U16 desc[UR8][R14.64], R20 ;  /* 0x000000140e005986 */ /* 0x0003e8000c101508 */
[----:B0-----:R-:W4:Y:S01]  /*1d980*/  LDL.LU R28, [R1+0x1a0] ;  /* 0x0001a000011c7983 */ /* 0x001f220000300800 */
[----:B------:R-:W-:Y:S01]  /*1d990*/  ISETP.LT.AND P4, PT, R11, UR6, !P4 ;  /* 0x000000060b007c0c */ /* 0x000fe2000e781270 */
[----:B------:R-:W-:Y:S01]  /*1d9a0*/  VIADD R12, R10, 0x26 ;  /* 0x000000260a0c7836 */ /* 0x000fe20000000000 */
[----:B------:R-:W-:Y:S01]  /*1d9b0*/  ISETP.GE.AND P3, PT, R19, UR4, PT ;  /* 0x0000000413007c0c */ /* 0x000fe2000bf66270 */
[----:B------:R-:W-:Y:S01]  /*1d9c0*/  ULDC UR4, c[0x0][0x248] ;  /* 0x0000920000047ab9 */ /* 0x000fe20000000800 */
[----:B------:R-:W-:Y:S01]  /*1d9d0*/  ULDC UR6, c[0x0][0x22c] ;  /* 0x00008b0000067ab9 */ /* 0x000fe20000000800 */
[----:B------:R0:W-:Y:S01]  /*1d9e0*/  @P6 STG.E.U16 desc[UR8][R16.64], R0 ;  /* 0x0000000010006986 */ /* 0x0001e2000c101508 */
[----:B-1----:R-:W-:-:S02]  /*1d9f0*/  PRMT R20, R0, 0x7632, R20 ;  /* 0x0000763200147816 */ /* 0x002fc40000000014 */
[----:B------:R-:W-:Y:S01]  /*1da00*/  ISETP.LT.AND P6, PT, R29, UR10, !P0 ;  /* 0x0000000a1d007c0c */ /* 0x000fe2000c7c1270 */
[----:B------:R-:W-:Y:S01]  /*1da10*/  VIADD R19, R18, UR4 ;  /* 0x0000000412137c36 */ /* 0x000fe20008000000 */
[----:B0-----:R-:W4:Y:S01]  /*1da20*/  LDL.LU R0, [R1+0x1b4] ;  /* 0x0001b40001007983 */ /* 0x001f220000300800 */
[----:B------:R-:W-:Y:S02]  /*1da30*/  ISETP.LT.AND P0, PT, R11, UR12, !P0 ;  /* 0x0000000c0b007c0c */ /* 0x000fe4000c701270 */
[----:B------:R-:W-:Y:S01]  /*1da40*/  ISETP.GE.AND P5, PT, R12, UR6, PT ;  /* 0x000000060c007c0c */ /* 0x000fe2000bfa6270 */
[----:B------:R-:W-:Y:S01]  /*1da50*/  IMAD.WIDE R12, R18, 0x2, R2 ;  /* 0x00000002120c7825 */ /* 0x000fe200078e0202 */
[----:B------:R-:W-:Y:S01]  /*1da60*/  ULDC UR12, c[0x0][0x228] ;  /* 0x00008a00000c7ab9 */ /* 0x000fe20000000800 */
[----:B------:R-:W-:Y:S01]  /*1da70*/  ULDC UR4, c[0x0][0x22c] ;  /* 0x00008b0000047ab9 */ /* 0x000fe20000000800 */
[----:B------:R-:W-:Y:S01]  /*1da80*/  ULDC UR6, c[0x0][0x248] ;  /* 0x0000920000067ab9 */ /* 0x000fe20000000800 */
[----:B------:R-:W-:Y:S01]  /*1da90*/  IMAD.WIDE R14, R19, 0x2, R24 ;  /* 0x00000002130e7825 */ /* 0x000fe200078e0218 */
[----:B------:R-:W-:Y:S01]  /*1daa0*/  @P4 STG.E.U16 desc[UR8][R12.64], R20 ;  /* 0x000000140c004986 */ /* 0x000fe2000c101508 */
[----:B------:R-:W-:Y:S01]  /*1dab0*/  ULDC UR10, c[0x0][0x22c] ;  /* 0x00008b00000a7ab9 */ /* 0x000fe20000000800 */
[----:B------:R-:W-:Y:S01]  /*1dac0*/  PRMT R18, R9, 0x7632, R18 ;  /* 0x0000763209127816 */ /* 0x000fe20000000012 */
[----:B------:R-:W-:Y:S01]  /*1dad0*/  IMAD.WIDE R16, R19, 0x2, R2 ;  /* 0x0000000213107825 */ /* 0x000fe200078e0202 */
[----:B------:R0:W-:Y:S03]  /*1dae0*/  @P6 STG.E.U16 desc[UR8][R14.64], R9 ;  /* 0x000000090e006986 */ /* 0x0001e6000c101508 */
[----:B------:R-:W-:Y:S01]  /*1daf0*/  VIADD R21, R10, 0x27 ;  /* 0x000000270a157836 */ /* 0x000fe20000000000 */
[----:B------:R-:W-:Y:S01]  /*1db00*/  @P0 STG.E.U16 desc[UR8][R16.64], R18 ;  /* 0x0000001210000986 */ /* 0x000fe2000c101508 */
[----:B------:R-:W-:Y:S01]  /*1db10*/  ISETP.LT.AND P0, PT, R29, UR12, !P2 ;  /* 0x0000000c1d007c0c */ /* 0x000fe2000d701270 */
[----:B------:R-:W-:-:S02]  /*1db20*/  ULDC UR12, c[0x0][0x228] ;  /* 0x00008a00000c7ab9 */ /* 0x000fc40000000800 */
[----:B0-----:R-:W4:Y:S01]  /*1db30*/  LDL.LU R9, [R1+0x1a4] ;  /* 0x0001a40001097983 */ /* 0x001f220000300800 */
[----:B------:R-:W-:Y:S01]  /*1db40*/  ISETP.GE.AND P4, PT, R21, UR4, PT ;  /* 0x0000000415007c0c */ /* 0x000fe2000bf86270 */
[----:B------:R-:W-:Y:S02]  /*1db50*/  ULDC UR4, c[0x0][0x248] ;  /* 0x0000920000047ab9 */ /* 0x000fe40000000800 */
[----:B------:R-:W-:Y:S01]  /*1db60*/  VIADD R14, R19, UR4 ;  /* 0x00000004130e7c36 */ /* 0x000fe20008000000 */
[----:B------:R-:W-:Y:S02]  /*1db70*/  ISETP.LT.AND P2, PT, R11, UR14, !P2 ;  /* 0x0000000e0b007c0c */ /* 0x000fe4000d741270 */
[----:B--2---:R-:W-:Y:S01]  /*1db80*/  PRMT R22, R8, 0x7632, R22 ;  /* 0x0000763208167816 */ /* 0x004fe20000000016 */
[----:B------:R-:W-:Y:S01]  /*1db90*/  IMAD.WIDE R12, R14, 0x2, R24 ;  /* 0x000000020e0c7825 */ /* 0x000fe200078e0218 */
[----:B------:R-:W-:Y:S01]  /*1dba0*/  ISETP.LT.AND P6, PT, R29, UR16, !P3 ;  /* 0x000000101d007c0c */ /* 0x000fe2000dfc1270 */
[----:B------:R-:W-:Y:S01]  /*1dbb0*/  ULDC UR4, c[0x0][0x248] ;  /* 0x0000920000047ab9 */ /* 0x000fe20000000800 */
[----:B------:R-:W-:-:S02]  /*1dbc0*/  ULDC UR14, c[0x0][0x228] ;  /* 0x00008a00000e7ab9 */ /* 0x000fc40000000800 */
[----:B------:R0:W-:Y:S01]  /*1dbd0*/  @P0 STG.E.U16 desc[UR8][R12.64], R8 ;  /* 0x000000080c000986 */ /* 0x0001e2000c101508 */
[C---:B------:R-:W-:Y:S01]  /*1dbe0*/  VIADD R21, R14.reuse, UR6 ;  /* 0x000000060e157c36 */ /* 0x040fe20008000000 */
[----:B---3--:R-:W-:Y:S02]  /*1dbf0*/  PRMT R23, R7, 0x7632, R23 ;  /* 0x0000763207177816 */ /* 0x008fe40000000017 */
[----:B0-----:R-:W2:Y:S01]  /*1dc00*/  LDL.LU R8, [R1+0x1b8] ;  /* 0x0001b80001087983 */ /* 0x001ea20000300800 */
[----:B------:R-:W-:Y:S01]  /*1dc10*/  IMAD.WIDE R14, R14, 0x2, R2 ;  /* 0x000000020e0e7825 */ /* 0x000fe200078e0202 */
[----:B------:R-:W-:Y:S01]  /*1dc20*/  ISETP.LT.AND P3, PT, R11, UR18, !P3 ;  /* 0x000000120b007c0c */ /* 0x000fe2000df61270 */
[----:B------:R-:W-:Y:S01]  /*1dc30*/  ULDC UR6, c[0x0][0x22c] ;  /* 0x00008b0000067ab9 */ /* 0x000fe20000000800 */
[----:B------:R-:W-:Y:S01]  /*1dc40*/  ULDC UR16, c[0x0][0x228] ;  /* 0x00008a0000107ab9 */ /* 0x000fe20000000800 */
[----:B------:R-:W-:Y:S01]  /*1dc50*/  IMAD.WIDE R16, R21, 0x2, R24 ;  /* 0x0000000215107825 */ /* 0x000fe200078e0218 */
[----:B------:R-:W-:Y:S01]  /*1dc60*/  @P2 STG.E.U16 desc[UR8][R14.64], R22 ;  /* 0x000000160e002986 */ /* 0x000fe2000c101508 */
[----:B------:R-:W-:-:S03]  /*1dc70*/  ULDC UR18, c[0x0][0x228] ;  /* 0x00008a0000127ab9 */ /* 0x000fc60000000800 */
[----:B------:R0:W-:Y:S04]  /*1dc80*/  @P6 STG.E.U16 desc[UR8][R16.64], R7 ;  /* 0x0000000710006986 */ /* 0x0001e8000c101508 */
[----:B0-----:R-:W3:Y:S01]  /*1dc90*/  LDL.LU R7, [R1+0x1a8] ;  /* 0x0001a80001077983 */ /* 0x001ee20000300800 */
[----:B------:R-:W-:Y:S02]  /*1dca0*/  VIADD R20, R10, 0x28 ;  /* 0x000000280a147836 */ /* 0x000fe40000000000 */
[----:B------:R-:W-:-:S03]  /*1dcb0*/  IMAD.WIDE R18, R21, 0x2, R2 ;  /* 0x0000000215127825 */ /* 0x000fc600078e0202 */
[----:B------:R-:W-:Y:S01]  /*1dcc0*/  ISETP.GE.AND P0, PT, R20, UR10, PT ;  /* 0x0000000a14007c0c */ /* 0x000fe2000bf06270 */
[----:B------:R-:W-:Y:S01]  /*1dcd0*/  ULDC UR10, c[0x0][0x228] ;  /* 0x00008a00000a7ab9 */ /* 0x000fe20000000800 */
[----:B------:R0:W-:Y:S01]  /*1dce0*/  @P3 STG.E.U16 desc[UR8][R18.64], R23 ;  /* 0x0000001712003986 */ /* 0x0001e2000c101508 */
[----:B------:R-:W-:Y:S01]  /*1dcf0*/  ISETP.LT.AND P3, PT, R29, UR10, !P5 ;  /* 0x0000000a1d007c0c */ /* 0x000fe2000ef61270 */
[----:B------:R-:W-:Y:S01]  /*1dd00*/  VIADD R12, R10, 0x29 ;  /* 0x000000290a0c7836 */ /* 0x000fe20000000000 */
[----:B------:R-:W-:Y:S01]  /*1dd10*/  ISETP.LT.AND P5, PT, R11, UR12, !P5 ;  /* 0x0000000c0b007c0c */ /* 0x000fe2000efa1270 */
[----:B------:R-:W-:Y:S01]  /*1dd20*/  VIADD R14, R21, UR4 ;  /* 0x00000004150e7c36 */ /* 0x000fe20008000000 */
[----:B------:R-:W-:Y:S01]  /*1dd30*/  ISETP.LT.AND P6, PT, R29, UR14, !P4 ;  /* 0x0000000e1d007c0c */ /* 0x000fe2000e7c1270 */
[----:B------:R-:W-:Y:S01]  /*1dd40*/  ULDC UR4, c[0x0][0x248] ;  /* 0x0000920000047ab9 */ /* 0x000fe20000000800 */
[----:B------:R-:W-:Y:S01]  /*1dd50*/  ISETP.GE.AND P2, PT, R12, UR6, PT ;  /* 0x000000060c007c0c */ /* 0x000fe2000bf46270 */
[----:B------:R-:W-:Y:S01]  /*1dd60*/  IMAD.WIDE R12, R14, 0x2, R24 ;  /* 0x000000020e0c7825 */ /* 0x000fe200078e0218 */
[----:B----4-:R-:W-:Y:S01]  /*1dd70*/  PRMT R20, R6, 0x7632, R20 ;  /* 0x0000763206147816 */ /* 0x010fe20000000014 */
[----:B------:R-:W-:Y:S01]  /*1dd80*/  ULDC UR6, c[0x0][0x228] ;  /* 0x00008a0000067ab9 */ /* 0x000fe20000000800 */
[----:B------:R-:W-:Y:S01]  /*1dd90*/  ULDC UR10, c[0x0][0x228] ;  /* 0x00008a00000a7ab9 */ /* 0x000fe20000000800 */
[C---:B0-----:R-:W-:Y:S01]  /*1dda0*/  VIADD R18, R14.reuse, UR4 ;  /* 0x000000040e127c36 */ /* 0x041fe20008000000 */
[----:B------:R-:W-:Y:S01]  /*1ddb0*/  ULDC UR4, c[0x0][0x22c] ;  /* 0x00008b0000047ab9 */ /* 0x000fe20000000800 */
[----:B------:R-:W-:Y:S01]  /*1ddc0*/  IMAD.WIDE R14, R14, 0x2, R2 ;  /* 0x000000020e0e7825 */ /* 0x000fe200078e0202 */
[----:B------:R0:W-:Y:S01]  /*1ddd0*/  @P3 STG.E.U16 desc[UR8][R12.64], R6 ;  /* 0x000000060c003986 */ /* 0x0001e2000c101508 */
[----:B------:R-:W-:Y:S01]  /*1dde0*/  ULDC UR12, c[0x0][0x228] ;  /* 0x00008a00000c7ab9 */ /* 0x000fe20000000800 */
[----:B------:R-:W-:Y:S01]  /*1ddf0*/  ULDC UR14, c[0x0][0x228] ;  /* 0x00008a00000e7ab9 */ /* 0x000fe20000000800 */
[----:B------:R-:W-:Y:S01]  /*1de00*/  IMAD.WIDE R16, R18, 0x2, R24 ;  /* 0x0000000212107825 */ /* 0x000fe200078e0218 */
[----:B------:R1:W-:Y:S03]  /*1de10*/  @P5 STG.E.U16 desc[UR8][R14.64], R20 ;  /* 0x000000140e005986 */ /* 0x0003e6000c101508 */
[C---:B------:R-:W-:Y:S01]  /*1de20*/  VIADD R19, R10.reuse, 0x2a ;  /* 0x0000002a0a137836 */ /* 0x040fe20000000000 */
[----:B------:R-:W-:Y:S01]  /*1de30*/  ISETP.LT.AND P4, PT, R11, UR6, !P4 ;  /* 0x000000060b007c0c */ /* 0x000fe2000e781270 */
[----:B------:R-:W-:Y:S01]  /*1de40*/  ULDC UR6, c[0x0][0x22c] ;  /* 0x00008b0000067ab9 */ /* 0x000fe20000000800 */
[----:B0-----:R-:W-:Y:S01]  /*1de50*/  VIADD R12, R10, 0x2b ;  /* 0x0000002b0a0c7836 */ /* 0x001fe20000000000 */
[----:B------:R-:W4:Y:S01]  /*1de60*/  LDL.LU R6, [R1+0x1bc] ;  /* 0x0001bc0001067983 */ /* 0x000f220000300800 */
[----:B------:R-:W-:Y:S01]  /*1de70*/  ISETP.GE.AND P3, PT, R19, UR4, PT ;  /* 0x0000000413007c0c */ /* 0x000fe2000bf66270 */
[----:B------:R-:W-:-:S02]  /*1de80*/  ULDC UR4, c[0x0][0x248] ;  /* 0x0000920000047ab9 */ /* 0x000fc40000000800 */
[----:B------:R0:W-:Y:S01]  /*1de90*/  @P6 STG.E.U16 desc[UR8][R16.64], R5 ;  /* 0x0000000510006986 */ /* 0x0001e2000c101508 */
[----:B------:R-:W-:Y:S01]  /*1dea0*/  ISETP.LT.AND P6, PT, R29, UR10, !P0 ;  /* 0x0000000a1d007c0c */ /* 0x000fe2000c7c1270 */
[----:B-1----:R-:W-:Y:S01]  /*1deb0*/  IMAD.WIDE R14, R18, 0x2, R2 ;  /* 0x00000002120e7825 */ /* 0x002fe200078e0202 */
[----:B------:R-:W-:Y:S01]  /*1dec0*/  ISETP.LT.AND P0, PT, R11, UR12, !P0 ;  /* 0x0000000c0b007c0c */ /* 0x000fe2000c701270 */
[----:B------:R-:W-:Y:S01]  /*1ded0*/  ULDC UR12, c[0x0][0x228] ;  /* 0x00008a00000c7ab9 */ /* 0x000fe20000000800 */
[----:B------:R-:W-:Y:S01]  /*1dee0*/  ISETP.GE.AND P5, PT, R12, UR6, PT ;  /* 0x000000060c007c0c */ /* 0x000fe2000bfa6270 */
[----:B------:R-:W-:Y:S01]  /*1def0*/  VIADD R12, R18, UR4 ;  /* 0x00000004120c7c36 */ /* 0x000fe20008000000 */
[----:B------:R-:W-:Y:S02]  /*1df00*/  PRMT R13, R5, 0x7632, R13 ;  /* 0x00007632050d7816 */ /* 0x000fe4000000000d */
[----:B------:R-:W-:Y:S01]  /*1df10*/  PRMT R21, R27, 0x7632, R21 ;  /* 0x000076321b157816 */ /* 0x000fe20000000015 */
[C---:B------:R-:W-:Y:S01]  /*1df20*/  IMAD.WIDE R18, R12.reuse, 0x2, R2 ;  /* 0x000000020c127825 */ /* 0x040fe200078e0202 */
[----:B------:R-:W-:Y:S01]  /*1df30*/  ULDC UR4, c[0x0][0x22c] ;  /* 0x00008b0000047ab9 */ /* 0x000fe20000000800 */
[----:B0-----:R-:W4:Y:S01]  /*1df40*/  LDL.LU R5, [R1+0x1ac] ;  /* 0x0001ac0001057983 */ /* 0x001f220000300800 */
[----:B------:R-:W-:Y:S01]  /*1df50*/  ULDC UR6, c[0x0][0x248] ;  /* 0x0000920000067ab9 */ /* 0x000fe20000000800 */
[----:B------:R-:W-:Y:S01]  /*1df60*/  IMAD.WIDE R16, R12, 0x2, R24 ;  /* 0x000000020c107825 */ /* 0x000fe200078e0218 */
[----:B------:R-:W-:Y:S01]  /*1df70*/  ULDC UR10, c[0x0][0x22c] ;  /* 0x00008b00000a7ab9 */ /* 0x000fe20000000800 */
[----:B------:R0:W-:Y:S02]  /*1df80*/  @P4 STG.E.U16 desc[UR8][R14.64], R13 ;  /* 0x0000000d0e004986 */ /* 0x0001e4000c101508 */
[----:B------:R-:W-:-:S02]  /*1df90*/  VIADD R20, R10, 0x2c ;  /* 0x0000002c0a147836 */ /* 0x000fc40000000000 */
[----:B------:R-:W-:Y:S04]  /*1dfa0*/  @P6 STG.E.U16 desc[UR8][R16.64], R27 ;  /* 0x0000001b10006986 */ /* 0x000fe8000c101508 */
[----:B------:R1:W-:Y:S01]  /*1dfb0*/  @P0 STG.E.U16 desc[UR8][R18.64], R21 ;  /* 0x0000001512000986 */ /* 0x0003e2000c101508 */
[----:B------:R-:W-:Y:S01]  /*1dfc0*/  ISETP.LT.AND P0, PT, R29, UR12, !P2 ;  /* 0x0000000c1d007c0c */ /* 0x000fe2000d701270 */
[----:B------:R-:W-:Y:S01]  /*1dfd0*/  ULDC UR12, c[0x0][0x228] ;  /* 0x00008a00000c7ab9 */ /* 0x000fe20000000800 */
[----:B------:R-:W-:Y:S01]  /*1dfe0*/  ISETP.GE.AND P4, PT, R20, UR4, PT ;  /* 0x0000000414007c0c */ /* 0x000fe2000bf86270 */
[----:B------:R-:W-:Y:S01]  /*1dff0*/  ULDC UR4, c[0x0][0x248] ;  /* 0x0000920000047ab9 */ /* 0x000fe20000000800 */
[----:B------:R-:W4:Y:S01]  /*1e000*/  LDL.LU R26, [R1+0x1c0] ;  /* 0x0001c000011a7983 */ /* 0x000f220000300800 */
[----:B0-----:R-:W-:Y:S01]  /*1e010*/  VIADD R14, R12, UR4 ;  /* 0x000000040c0e7c36 */ /* 0x001fe20008000000 */
[----:B------:R-:W-:-:S02]  /*1e020*/  ISETP.LT.AND P2, PT, R11, UR14, !P2 ;  /* 0x0000000e0b007c0c */ /* 0x000fc4000d741270 */
        /* <DEDUP_REMOVED lines=9> */
[----:B------:R-:W-:Y:S02]  /*1e0c0*/  ULDC UR18, c[0x0][0x228] ;  /* 0x00008a0000127ab9 */ /* 0x000fe40000000800 */
[----:B------:R-:W-:Y:S01]  /*1e0d0*/  IMAD.WIDE R16, R21, 0x2, R24 ;  /* 0x0000000215107825 */ /* 0x000fe200078e0218 */
[----:B------:R-:W-:Y:S01]  /*1e0e0*/  PRMT R23, R28, 0x7632, R23 ;  /* 0x000076321c177816 */ /* 0x000fe20000000017 */
[----:B------:R0:W-:Y:S02]  /*1e0f0*/  @P0 STG.E.U16 desc[UR8][R12.64], R28 ;  /* 0x0000001c0c000986 */ /* 0x0001e4000c101508 */
[----:B------:R-:W-:-:S02]  /*1e100*/  VIADD R20, R10, 0x2d ;  /* 0x0000002d0a147836 */ /* 0x000fc40000000000 */
[----:B------:R-:W-:Y:S01]  /*1e110*/  IMAD.WIDE R18, R21, 0x2, R2 ;  /* 0x0000000215127825 */ /* 0x000fe200078e0202 */
[----:B------:R1:W-:Y:S04]  /*1e120*/  @P2 STG.E.U16 desc[UR8][R14.64], R23 ;  /* 0x000000170e002986 */ /* 0x0003e8000c101508 */
[----:B0-----:R-:W4:Y:S01]  /*1e130*/  LDL.LU R28, [R1+0x70] ;  /* 0x00007000011c7983 */ /* 0x001f220000300800 */
[----:B------:R-:W-:Y:S01]  /*1e140*/  ISETP.GE.AND P0, PT, R20, UR10, PT ;  /* 0x0000000a14007c0c */ /* 0x000fe2000bf06270 */
[----:B------:R-:W-:Y:S01]  /*1e150*/  ULDC UR10, c[0x0][0x228] ;  /* 0x00008a00000a7ab9 */ /* 0x000fe20000000800 */
[----:B------:R-:W-:Y:S01]  /*1e160*/  PRMT R22, R0, 0x7632, R22 ;  /* 0x0000763200167816 */ /* 0x000fe20000000016 */
[----:B------:R0:W-:Y:S01]  /*1e170*/  @P6 STG.E.U16 desc[UR8][R16.64], R0 ;  /* 0x0000000010006986 */ /* 0x0001e2000c101508 */
[----:B------:R-:W-:-:S03]  /*1e180*/  VIADD R12, R10, 0x2e ;  /* 0x0000002e0a0c7836 */ /* 0x000fc60000000000 */
[----:B------:R0:W-:Y:S01]  /*1e190*/  @P3 STG.E.U16 desc[UR8][R18.64], R22 ;  /* 0x0000001612003986 */ /* 0x0001e2000c101508 */
[----:B------:R-:W-:Y:S01]  /*1e1a0*/  ISETP.LT.AND P3, PT, R29, UR10, !P5 ;  /* 0x0000000a1d007c0c */ /* 0x000fe2000ef61270 */
[----:B-1----:R-:W-:Y:S02]  /*1e1b0*/  VIADD R14, R21, UR4 ;  /* 0x00000004150e7c36 */ /* 0x002fe40008000000 */
[----:B0-----:R-:W4:Y:S01]  /*1e1c0*/  LDL.LU R0, [R1+0x1c4] ;  /* 0x0001c40001007983 */ /* 0x001f220000300800 */
[----:B------:R-:W-:Y:S01]  /*1e1d0*/  ISETP.GE.AND P2, PT, R12, UR6, PT ;  /* 0x000000060c007c0c */ /* 0x000fe2000bf46270 */
[----:B------:R-:W-:Y:S01]  /*1e1e0*/  IMAD.WIDE R12, R14, 0x2, R24 ;  /* 0x000000020e0c7825 */ /* 0x000fe200078e0218 */
[----:B------:R-:W-:Y:S01]  /*1e1f0*/  ISETP.LT.AND P5, PT, R11, UR12, !P5 ;  /* 0x0000000c0b007c0c */ /* 0x000fe2000efa1270 */
[----:B------:R-:W-:Y:S01]  /*1e200*/  ULDC UR4, c[0x0][0x248] ;  /* 0x0000920000047ab9 */ /* 0x000fe20000000800 */
[----:B------:R-:W-:Y:S02]  /*1e210*/  ISETP.LT.AND P6, PT, R29, UR14, !P4 ;  /* 0x0000000e1d007c0c */ /* 0x000fe4000e7c1270 */
[----:B------:R-:W-:-:S03]  /*1e220*/  PRMT R20, R9, 0x7632, R20 ;  /* 0x0000763209147816 */ /* 0x000fc60000000014 */
[----:B------:R0:W-:Y:S01]  /*1e230*/  @P3 STG.E.U16 desc[UR8][R12.64], R9 ;  /* 0x000000090c003986 */ /* 0x0001e2000c101508 */
[----:B------:R-:W-:Y:S01]  /*1e240*/  VIADD R18, R14, UR4 ;  /* 0x000000040e127c36 */ /* 0x000fe20008000000 */
[----:B------:R-:W-:Y:S01]  /*1e250*/  ULDC UR6, c[0x0][0x228] ;  /* 0x00008a0000067ab9 */ /* 0x000fe20000000800 */
[C---:B------:R-:W-:Y:S01]  /*1e260*/  VIADD R19, R10.reuse, 0x2f ;  /* 0x0000002f0a137836 */ /* 0x040fe20000000000 */
[----:B------:R-:W-:Y:S01]  /*1e270*/  ULDC UR10, c[0x0][0x228] ;  /* 0x00008a00000a7ab9 */ /* 0x000fe20000000800 */
[----:B------:R-:W-:Y:S01]  /*1e280*/  ULDC UR12, c[0x0][0x228] ;  /* 0x00008a00000c7ab9 */ /* 0x000fe20000000800 */
[----:B------:R-:W-:Y:S01]  /*1e290*/  VIADD R21, R10, 0x31 ;  /* 0x000000310a157836 */ /* 0x000fe20000000000 */
[----:B------:R-:W-:Y:S01]  /*1e2a0*/  ULDC UR4, c[0x0][0x22c] ;  /* 0x00008b0000047ab9 */ /* 0x000fe20000000800 */
[----:B------:R-:W-:Y:S01]  /*1e2b0*/  ULDC UR14, c[0x0][0x228] ;  /* 0x00008a00000e7ab9 */ /* 0x000fe20000000800 */
[----:B0-----:R-:W4:Y:S01]  /*1e2c0*/  LDL.LU R9, [R1+0x74] ;  /* 0x0000740001097983 */ /* 0x001f220000300800 */
[----:B------:R-:W-:-:S04]  /*1e2d0*/  IMAD.WIDE R14, R14, 0x2, R2 ;  /* 0x000000020e0e7825 */ /* 0x000fc800078e0202 */
[----:B------:R-:W-:Y:S01]  /*1e2e0*/  IMAD.WIDE R16, R18, 0x2, R24 ;  /* 0x0000000212107825 */ /* 0x000fe200078e0218 */
[----:B------:R0:W-:Y:S01]  /*1e2f0*/  @P5 STG.E.U16 desc[UR8][R14.64], R20 ;  /* 0x000000140e005986 */ /* 0x0001e2000c101508 */
[----:B------:R-:W-:Y:S01]  /*1e300*/  ISETP.LT.AND P4, PT, R11, UR6, !P4 ;  /* 0x000000060b007c0c */ /* 0x000fe2000e781270 */
[----:B------:R-:W-:Y:S01]  /*1e310*/  ULDC UR6, c[0x0][0x22c] ;  /* 0x00008b0000067ab9 */ /* 0x000fe20000000800 */
[----:B------:R-:W-:Y:S01]  /*1e320*/  ISETP.GE.AND P3, PT, R19, UR4, PT ;  /* 0x0000000413007c0c */ /* 0x000fe2000bf66270 */
[----:B------:R-:W-:Y:S01]  /*1e330*/  VIADD R12, R10, 0x30 ;  /* 0x000000300a0c7836 */ /* 0x000fe20000000000 */
[----:B------:R-:W-:Y:S02]  /*1e340*/  ULDC UR4, c[0x0][0x248] ;  /* 0x0000920000047ab9 */ /* 0x000fe40000000800 */
[----:B------:R-:W-:Y:S01]  /*1e350*/  VIADD R19, R18, UR4 ;  /* 0x0000000412137c36 */ /* 0x000fe20008000000 */
[----:B------:R-:W-:Y:S01]  /*1e360*/  ULDC UR4, c[0x0][0x22c] ;  /* 0x00008b0000047ab9 */ /* 0x000fe20000000800 */
[----:B------:R-:W-:Y:S01]  /*1e370*/  ISETP.GE.AND P5, PT, R12, UR6, PT ;  /* 0x000000060c007c0c */ /* 0x000fe2000bfa6270 */
[----:B------:R-:W-:Y:S01]  /*1e380*/  IMAD.WIDE R12, R18, 0x2, R2 ;  /* 0x00000002120c7825 */ /* 0x000fe200078e0202 */
[----:B------:R-:W-:-:S03]  /*1e390*/  ULDC UR6, c[0x0][0x248] ;  /* 0x0000920000067ab9 */ /* 0x000fc60000000800 */
[----:B0-----:R-:W-:Y:S01]  /*1e3a0*/  IMAD.WIDE R14, R19, 0x2, R24 ;  /* 0x00000002130e7825 */ /* 0x001fe200078e0218 */
[----:B--2---:R0:W-:Y:S01]  /*1e3b0*/  @P6 STG.E.U16 desc[UR8][R16.64], R8 ;  /* 0x0000000810006986 */ /* 0x0041e2000c101508 */
[----:B------:R-:W-:Y:S02]  /*1e3c0*/  PRMT R20, R8, 0x7632, R20 ;  /* 0x0000763208147816 */ /* 0x000fe40000000014 */
[----:B------:R-:W-:Y:S01]  /*1e3d0*/  ISETP.LT.AND P6, PT, R29, UR10, !P0 ;  /* 0x0000000a1d007c0c */ /* 0x000fe2000c7c1270 */
[----:B------:R-:W-:Y:S01]  /*1e3e0*/  ULDC UR10, c[0x0][0x22c] ;  /* 0x00008b00000a7ab9 */ /* 0x000fe20000000800 */
[----:B0-----:R-:W2:Y:S04]  /*1e3f0*/  LDL.LU R8, [R1+0x1c8] ;  /* 0x0001c80001087983 */ /* 0x001ea80000300800 */
[----:B------:R-:W-:Y:S01]  /*1e400*/  @P4 STG.E.U16 desc[UR8][R12.64], R20 ;  /* 0x000000140c004986 */ /* 0x000fe2000c101508 */
[----:B---3--:R-:W-:-:S06]  /*1e410*/  PRMT R18, R7, 0x7632, R18 ;  /* 0x0000763207127816 */ /* 0x008fcc0000000012 */
[----:B------:R0:W-:Y:S04]  /*1e420*/  @P6 STG.E.U16 desc[UR8][R14.64], R7 ;  /* 0x000000070e006986 */ /* 0x0001e8000c101508 */
[----:B0-----:R-:W3:Y:S01]  /*1e430*/  LDL.LU R7, [R1+0x78] ;  /* 0x0000780001077983 */ /* 0x001ee20000300800 */
[----:B------:R-:W-:Y:S01]  /*1e440*/  ISETP.LT.AND P0, PT, R11, UR12, !P0 ;  /* 0x0000000c0b007c0c */ /* 0x000fe2000c701270 */
[----:B------:R-:W-:Y:S01]  /*1e450*/  IMAD.WIDE R16, R19, 0x2, R2 ;  /* 0x0000000213107825 */ /* 0x000fe200078e0202 */
[----:B------:R-:W-:Y:S01]  /*1e460*/  ULDC UR12, c[0x0][0x228] ;  /* 0x00008a00000c7ab9 */ /* 0x000fe20000000800 */
[----:B------:R-:W-:Y:S01]  /*1e470*/  ISETP.GE.AND P4, PT, R21, UR4, PT ;  /* 0x0000000415007c0c */ /* 0x000fe2000bf86270 */
[----:B------:R-:W-:Y:S02]  /*1e480*/  ULDC UR4, c[0x0][0x248] ;  /* 0x0000920000047ab9 */ /* 0x000fe40000000800 */
[----:B------:R-:W-:Y:S01]  /*1e490*/  VIADD R14, R19, UR4 ;  /* 0x00000004130e7c36 */ /* 0x000fe20008000000 */
[----:B------:R-:W-:Y:S01]  /*1e4a0*/  ISETP.LT.AND P6, PT, R29, UR16, !P3 ;  /* 0x000000101d007c0c */ /* 0x000fe2000dfc1270 */
[----:B------:R-:W-:Y:S01]  /*1e4b0*/  VIADD R20, R10, 0x32 ;  /* 0x000000320a147836 */ /* 0x000fe20000000000 */
[----:B------:R-:W-:-:S04]  /*1e4c0*/  ULDC UR4, c[0x0][0x248] ;  /* 0x0000920000047ab9 */ /* 0x000fc80000000800 */
[----:B------:R0:W-:Y:S01]  /*1e4d0*/  @P0 STG.E.U16 desc[UR8][R16.64], R18 ;  /* 0x0000001210000986 */ /* 0x0001e2000c101508 */
[----:B------:R-:W-:Y:S01]  /*1e4e0*/  ISETP.LT.AND P0, PT, R29, UR12, !P2 ;  /* 0x0000000c1d007c0c */ /* 0x000fe2000d701270 */
[C---:B------:R-:W-:Y:S01]  /*1e4f0*/  IMAD.WIDE R12, R14.reuse, 0x2, R24 ;  /* 0x000000020e0c7825 */ /* 0x040fe200078e0218 */
[C---:B------:R-:W-:Y:S01]  /*1e500*/  ISETP.LT.AND P2, PT, R11.reuse, UR14, !P2 ;  /* 0x0000000e0b007c0c */ /* 0x040fe2000d741270 */
[----:B------:R-:W-:Y:S01]  /*1e510*/  ULDC UR12, c[0x0][0x228] ;  /* 0x00008a00000c7ab9 */ /* 0x000fe20000000800 */
[----:B------:R-:W-:Y:S01]  /*1e520*/  ISETP.LT.AND P3, PT, R11, UR18, !P3 ;  /* 0x000000120b007c0c */ /* 0x000fe2000df61270 */
[----:B------:R-:W-:Y:S01]  /*1e530*/  VIADD R21, R14, UR6 ;  /* 0x000000060e157c36 */ /* 0x000fe20008000000 */
[----:B------:R-:W-:Y:S01]  /*1e540*/  ULDC UR14, c[0x0][0x228] ;  /* 0x00008a00000e7ab9 */ /* 0x000fe20000000800 */
[----:B----4-:R-:W-:Y:S01]  /*1e550*/  PRMT R22, R6, 0x7632, R22 ;  /* 0x0000763206167816 */ /* 0x010fe20000000016 */
[----:B------:R-:W-:Y:S01]  /*1e560*/  IMAD.WIDE R14, R14, 0x2, R2 ;  /* 0x000000020e0e7825 */ /* 0x000fe200078e0202 */
[----:B------:R-:W-:Y:S01]  /*1e570*/  ULDC UR6, c[0x0][0x22c] ;  /* 0x00008b0000067ab9 */ /* 0x000fe20000000800 */
[----:B------:R-:W-:Y:S01]  /*1e580*/  ULDC UR16, c[0x0][0x228] ;  /* 0x00008a0000107ab9 */ /* 0x000fe20000000800 */
[----:B------:R-:W-:-:S02]  /*1e590*/  ULDC UR18, c[0x0][0x228] ;  /* 0x00008a0000127ab9 */ /* 0x000fc40000000800 */
[----:B------:R1:W-:Y:S01]  /*1e5a0*/  @P0 STG.E.U16 desc[UR8][R12.64], R6 ;  /* 0x000000060c000986 */ /* 0x0003e2000c101508 */
[----:B0-----:R-:W-:-:S03]  /*1e5b0*/  IMAD.WIDE R16, R21, 0x2, R24 ;  /* 0x0000000215107825 */ /* 0x001fc600078e0218 */
[----:B------:R-:W-:Y:S04]  /*1e5c0*/  @P2 STG.E.U16 desc[UR8][R14.64], R22 ;  /* 0x000000160e002986 */ /* 0x000fe8000c101508 */
[----:B-1----:R-:W4:Y:S01]  /*1e5d0*/  LDL.LU R6, [R1+0x1cc] ;  /* 0x0001cc0001067983 */ /* 0x002f220000300800 */
[----:B------:R-:W-:Y:S01]  /*1e5e0*/  PRMT R23, R5, 0x7632, R23 ;  /* 0x0000763205177816 */ /* 0x000fe20000000017 */
[----:B------:R-:W-:Y:S02]  /*1e5f0*/  IMAD.WIDE R18, R21, 0x2, R2 ;  /* 0x0000000215127825 */ /* 0x000fe400078e0202 */
[----:B------:R0:W-:Y:S01]  /*1e600*/  @P6 STG.E.U16 desc[UR8][R16.64], R5 ;  /* 0x0000000510006986 */ /* 0x0001e2000c101508 */
[----:B------:R-:W-:Y:S01]  /*1e610*/  ISETP.GE.AND P0, PT, R20, UR10, PT ;  /* 0x0000000a14007c0c */ /* 0x000fe2000bf06270 */
[----:B------:R-:W-:-:S02]  /*1e620*/  ULDC UR10, c[0x0][0x228] ;  /* 0x00008a00000a7ab9 */ /* 0x000fc40000000800 */
[----:B------:R1:W-:Y:S01]  /*1e630*/  @P3 STG.E.U16 desc[UR8][R18.64], R23 ;  /* 0x0000001712003986 */ /* 0x0003e2000c101508 */
[----:B------:R-:W-:Y:S01]  /*1e640*/  ISETP.LT.AND P3, PT, R29, UR10, !P5 ;  /* 0x0000000a1d007c0c */ /* 0x000fe2000ef61270 */
[----:B------:R-:W-:Y:S02]  /*1e650*/  VIADD R12, R10, 0x33 ;  /* 0x000000330a0c7836 */ /* 0x000fe40000000000 */
[----:B0-----:R-:W4:Y:S01]  /*1e660*/  LDL.LU R5, [R1+0x7c] ;  /* 0x00007c0001057983 */ /* 0x001f220000300800 */
[----:B------:R-:W-:Y:S01]  /*1e670*/  ISETP.LT.AND P5, PT, R11, UR12, !P5 ;  /* 0x0000000c0b007c0c */ /* 0x000fe2000efa1270 */
[----:B------:R-:W-:Y:S01]  /*1e680*/  VIADD R14, R21, UR4 ;  /* 0x00000004150e7c36 */ /* 0x000fe20008000000 */
[----:B------:R-:W-:Y:S01]  /*1e690*/  ISETP.LT.AND P6, PT, R29, UR14, !P4 ;  /* 0x0000000e1d007c0c */ /* 0x000fe2000e7c1270 */
[----:B------:R-:W-:Y:S01]  /*1e6a0*/  ULDC UR4, c[0x0][0x248] ;  /* 0x0000920000047ab9 */ /* 0x000fe20000000800 */
[----:B------:R-:W-:Y:S01]  /*1e6b0*/  ISETP.GE.AND P2, PT, R12, UR6, PT ;  /* 0x000000060c007c0c */ /* 0x000fe2000bf46270 */
[----:B-1----:R-:W-:Y:S01]  /*1e6c0*/  VIADD R19, R14, UR4 ;  /* 0x000000040e137c36 */ /* 0x002fe20008000000 */
[----:B------:R-:W-:Y:S01]  /*1e6d0*/  PRMT R20, R26, 0x7632, R20 ;  /* 0x000076321a147816 */ /* 0x000fe20000000014 */
[C---:B------:R-:W-:Y:S01]  /*1e6e0*/  IMAD.WIDE R12, R14.reuse, 0x2, R24 ;  /* 0x000000020e0c7825 */ /* 0x040fe200078e0218 */
[----:B------:R-:W-:Y:S01]  /*1e6f0*/  ULDC UR6, c[0x0][0x228] ;  /* 0x00008a0000067ab9 */ /* 0x000fe20000000800 */
[----:B------:R-:W-:Y:S01]  /*1e700*/  ULDC UR10, c[0x0][0x228] ;  /* 0x00008a00000a7ab9 */ /* 0x000fe20000000800 */
[----:B------:R-:W-:Y:S01]  /*1e710*/  ULDC UR4, c[0x0][0x22c] ;  /* 0x00008b0000047ab9 */ /* 0x000fe20000000800 */
[----:B------:R-:W-:Y:S01]  /*1e720*/  IMAD.WIDE R14, R14, 0x2, R2 ;  /* 0x000000020e0e7825 */ /* 0x000fe200078e0202 */
[----:B------:R0:W-:Y:S01]  /*1e730*/  @P3 STG.E.U16 desc[UR8][R12.64], R26 ;  /* 0x0000001a0c003986 */ /* 0x0001e2000c101508 */
[----:B------:R-:W-:Y:S01]  /*1e740*/  ULDC UR12, c[0x0][0x228] ;  /* 0x00008a00000c7ab9 */ /* 0x000fe20000000800 */
[----:B------:R-:W-:Y:S01]  /*1e750*/  ULDC UR14, c[0x0][0x228] ;  /* 0x00008a00000e7ab9 */ /* 0x000fe20000000800 */
[----:B------:R-:W-:Y:S01]  /*1e760*/  IMAD.WIDE R16, R19, 0x2, R24 ;  /* 0x0000000213107825 */ /* 0x000fe200078e0218 */
[----:B------:R1:W-:Y:S03]  /*1e770*/  @P5 STG.E.U16 desc[UR8][R14.64], R20 ;  /* 0x000000140e005986 */ /* 0x0003e6000c101508 */
[----:B------:R-:W-:Y:S01]  /*1e780*/  VIADD R18, R10, 0x34 ;  /* 0x000000340a127836 */ /* 0x000fe20000000000 */
[----:B------:R-:W-:Y:S01]  /*1e790*/  ISETP.LT.AND P4, PT, R11, UR6, !P4 ;  /* 0x000000060b007c0c */ /* 0x000fe2000e781270 */
[----:B------:R-:W-:Y:S01]  /*1e7a0*/  ULDC UR6, c[0x0][0x22c] ;  /* 0x00008b0000067ab9 */ /* 0x000fe20000000800 */
[----:B0-----:R-:W4:Y:S02]  /*1e7b0*/  LDL.LU R26, [R1+0x1d0] ;  /* 0x0001d000011a7983 */ /* 0x001f240000300800 */
[----:B------:R-:W-:Y:S01]  /*1e7c0*/  ISETP.GE.AND P3, PT, R18, UR4, PT ;  /* 0x0000000412007c0c */ /* 0x000fe2000bf66270 */
[----:B------:R-:W-:Y:S01]  /*1e7d0*/  VIADD R12, R10, 0x35 ;  /* 0x000000350a0c7836 */ /* 0x000fe20000000000 */
[----:B------:R-:W-:-:S02]  /*1e7e0*/  ULDC UR4, c[0x0][0x248] ;  /* 0x0000920000047ab9 */ /* 0x000fc40000000800 */
[----:B------:R-:W-:Y:S01]  /*1e7f0*/  VIADD R18, R19, UR4 ;  /* 0x0000000413127c36 */ /* 0x000fe20008000000 */
[----:B------:R-:W-:Y:S01]  /*1e800*/  ULDC UR4, c[0x0][0x22c] ;  /* 0x00008b0000047ab9 */ /* 0x000fe20000000800 */
[----:B------:R-:W-:Y:S01]  /*1e810*/  ISETP.GE.AND P5, PT, R12, UR6, PT ;  /* 0x000000060c007c0c */ /* 0x000fe2000bfa6270 */
[----:B------:R0:W-:Y:S01]  /*1e820*/  @P6 STG.E.U16 desc[UR8][R16.64], R28 ;  /* 0x0000001c10006986 */ /* 0x0001e2000c101508 */
[----:B------:R-:W-:Y:S01]  /*1e830*/  ISETP.LT.AND P6, PT, R29, UR10, !P0 ;  /* 0x0000000a1d007c0c */ /* 0x000fe2000c7c1270 */
[----:B------:R-:W-:Y:S01]  /*1e840*/  IMAD.WIDE R12, R19, 0x2, R2 ;  /* 0x00000002130c7825 */ /* 0x000fe200078e0202 */
[----:B------:R-:W-:Y:S01]  /*1e850*/  ISETP.LT.AND P0, PT, R11, UR12, !P0 ;  /* 0x0000000c0b007c0c */ /* 0x000fe2000c701270 */
[----:B------:R-:W-:Y:S01]  /*1e860*/  ULDC UR12, c[0x0][0x228] ;  /* 0x00008a00000c7ab9 */ /* 0x000fe20000000800 */
[----:B-1----:R-:W-:Y:S01]  /*1e870*/  PRMT R20, R28, 0x7632, R20 ;  /* 0x000076321c147816 */ /* 0x002fe20000000014 */
[C---:B------:R-:W-:Y:S01]  /*1e880*/  IMAD.WIDE R14, R18.reuse, 0x2, R24 ;  /* 0x00000002120e7825 */ /* 0x040fe200078e0218 */
[----:B------:R-:W-:Y:S01]  /*1e890*/  ULDC UR6, c[0x0][0x248] ;  /* 0x0000920000067ab9 */ /* 0x000fe20000000800 */
[----:B------:R-:W-:Y:S01]  /*1e8a0*/  ULDC UR10, c[0x0][0x22c] ;  /* 0x00008b00000a7ab9 */ /* 0x000fe20000000800 */
[----:B0-----:R-:W4:Y:S01]  /*1e8b0*/  LDL.LU R28, [R1+0x80] ;  /* 0x00008000011c7983 */ /* 0x001f220000300800 */
[----:B------:R-:W-:-:S03]  /*1e8c0*/  IMAD.WIDE R16, R18, 0x2, R2 ;  /* 0x0000000212107825 */ /* 0x000fc600078e0202 */
[----:B------:R0:W-:Y:S01]  /*1e8d0*/  @P4 STG.E.U16 desc[UR8][R12.64], R20 ;  /* 0x000000140c004986 */ /* 0x0001e2000c101508 */
[----:B------:R-:W-:Y:S01]  /*1e8e0*/  VIADD R21, R10, 0x36 ;  /* 0x000000360a157836 */ /* 0x000fe20000000000 */
[----:B------:R-:W-:Y:S02]  /*1e8f0*/  PRMT R19, R0, 0x7632, R19 ;  /* 0x0000763200137816 */ /* 0x000fe40000000013 */
[----:B------:R1:W-:Y:S02]  /*1e900*/  @P6 STG.E.U16 desc[UR8][R14.64], R0 ;  /* 0x000000000e006986 */ /* 0x0003e4000c101508 */
[----:B------:R-:W-:Y:S01]  /*1e910*/  ISETP.GE.AND P4, PT, R21, UR4, PT ;  /* 0x0000000415007c0c */ /* 0x000fe2000bf86270 */
[----:B------:R-:W-:Y:S01]  /*1e920*/  ULDC UR4, c[0x0][0x248] ;  /* 0x0000920000047ab9 */ /* 0x000fe20000000800 */
[----:B------:R-:W-:Y:S01]  /*1e930*/  @P0 STG.E.U16 desc[UR8][R16.64], R19 ;  /* 0x0000001310000986 */ /* 0x000fe2000c101508 */
[----:B------:R-:W-:Y:S01]  /*1e940*/  ISETP.LT.AND P0, PT, R29, UR12, !P2 ;  /* 0x0000000c1d007c0c */ /* 0x000fe2000d701270 */
[----:B0-----:R-:W-:-:S02]  /*1e950*/  VIADD R20, R10, 0x37 ;  /* 0x000000370a147836 */ /* 0x001fc40000000000 */
[----:B-1----:R-:W-:Y:S01]  /*1e960*/  VIADD R14, R18, UR4 ;  /* 0x00000004120e7c36 */ /* 0x002fe20008000000 */
[----:B------:R-:W4:Y:S01]  /*1e970*/  LDL.LU R0, [R1+0x1d4] ;  /* 0x0001d40001007983 */ /* 0x000f220000300800 */
[----:B------:R-:W-:Y:S01]  /*1e980*/  ISETP.LT.AND P2, PT, R11, UR14, !P2 ;  /* 0x0000000e0b007c0c */ /* 0x000fe2000d741270 */
[----:B------:R-:W-:Y:S01]  /*1e990*/  ULDC UR4, c[0x0][0x248] ;  /* 0x0000920000047ab9 */ /* 0x000fe20000000800 */
[C---:B------:R-:W-:Y:S01]  /*1e9a0*/  IMAD.WIDE R12, R14.reuse, 0x2, R24 ;  /* 0x000000020e0c7825 */ /* 0x040fe200078e0218 */
        /* <DEDUP_REMOVED lines=14> */
[----:B------:R0:W-:Y:S01]  /*1ea90*/  @P2 STG.E.U16 desc[UR8][R14.64], R23 ;  /* 0x000000170e002986 */ /* 0x0001e2000c101508 */
[----:B------:R-:W-:-:S02]  /*1eaa0*/  ULDC UR18, c[0x0][0x228] ;  /* 0x00008a0000127ab9 */ /* 0x000fc40000000800 */
[----:B------:R-:W-:-:S04]  /*1eab0*/  IMAD.WIDE R18, R21, 0x2, R2 ;  /* 0x0000000215127825 */ /* 0x000fc800078e0202 */
[----:B------:R-:W-:Y:S02]  /*1eac0*/  VIADD R12, R10, 0x38 ;  /* 0x000000380a0c7836 */ /* 0x000fe40000000000 */
[----:B0-----:R-:W-:-:S03]  /*1ead0*/  VIADD R14, R21, UR4 ;  /* 0x00000004150e7c36 */ /* 0x001fc60008000000 */
[----:B------:R-:W-:Y:S01]  /*1eae0*/  ISETP.GE.AND P2, PT, R12, UR6, PT ;  /* 0x000000060c007c0c */ /* 0x000fe2000bf46270 */
[----:B------:R-:W-:Y:S01]  /*1eaf0*/  ULDC UR4, c[0x0][0x248] ;  /* 0x0000920000047ab9 */ /* 0x000fe20000000800 */
[----:B------:R-:W-:Y:S01]  /*1eb00*/  ULDC UR6, c[0x0][0x228] ;  /* 0x00008a0000067ab9 */ /* 0x000fe20000000800 */
[----:B------:R-:W-:Y:S01]  /*1eb10*/  IMAD.WIDE R12, R14, 0x2, R24 ;  /* 0x000000020e0c7825 */ /* 0x000fe200078e0218 */
[----:B--2---:R-:W-:Y:S01]  /*1eb20*/  PRMT R22, R8, 0x7632, R22 ;  /* 0x0000763208167816 */ /* 0x004fe20000000016 */
[----:B------:R0:W-:Y:S04]  /*1eb30*/  @P6 STG.E.U16 desc[UR8][R16.64], R8 ;  /* 0x0000000810006986 */ /* 0x0001e8000c101508 */
[----:B------:R-:W-:Y:S01]  /*1eb40*/  @P3 STG.E.U16 desc[UR8][R18.64], R22 ;  /* 0x0000001612003986 */ /* 0x000fe2000c101508 */
[----:B------:R-:W-:Y:S01]  /*1eb50*/  ISETP.LT.AND P3, PT, R29, UR10, !P5 ;  /* 0x0000000a1d007c0c */ /* 0x000fe2000ef61270 */
[----:B------:R-:W-:-:S02]  /*1eb60*/  ULDC UR10, c[0x0][0x228] ;  /* 0x00008a00000a7ab9 */ /* 0x000fc40000000800 */
[----:B0-----:R-:W2:Y:S01]  /*1eb70*/  LDL.LU R8, [R1+0x1d8] ;  /* 0x0001d80001087983 */ /* 0x001ea20000300800 */
[----:B---3--:R-:W-:-:S09]  /*1eb80*/  PRMT R20, R7, 0x7632, R20 ;  /* 0x0000763207147816 */ /* 0x008fd20000000014 */
[----:B------:R0:W-:Y:S04]  /*1eb90*/  @P3 STG.E.U16 desc[UR8][R12.64], R7 ;  /* 0x000000070c003986 */ /* 0x0001e8000c101508 */
[----:B0-----:R-:W3:Y:S01]  /*1eba0*/  LDL.LU R7, [R1+0x88] ;  /* 0x0000880001077983 */ /* 0x001ee20000300800 */
[----:B------:R-:W-:Y:S02]  /*1ebb0*/  ISETP.LT.AND P5, PT, R11, UR12, !P5 ;  /* 0x0000000c0b007c0c */ /* 0x000fe4000efa1270 */
[----:B------:R-:W-:Y:S01]  /*1ebc0*/  ISETP.LT.AND P6, PT, R29, UR14, !P4 ;  /* 0x0000000e1d007c0c */ /* 0x000fe2000e7c1270 */
[C---:B------:R-:W-:Y:S01]  /*1ebd0*/  VIADD R18, R14.reuse, UR4 ;  /* 0x000000040e127c36 */ /* 0x040fe20008000000 */
[----:B------:R-:W-:Y:S01]  /*1ebe0*/  ULDC UR4, c[0x0][0x22c] ;  /* 0x00008b0000047ab9 */ /* 0x000fe20000000800 */
[----:B------:R-:W-:Y:S01]  /*1ebf0*/  IMAD.WIDE R14, R14, 0x2, R2 ;  /* 0x000000020e0e7825 */ /* 0x000fe200078e0202 */
[----:B------:R-:W-:Y:S01]  /*1ec00*/  ULDC UR12, c[0x0][0x228] ;  /* 0x00008a00000c7ab9 */ /* 0x000fe20000000800 */
[----:B------:R-:W-:-:S02]  /*1ec10*/  ULDC UR14, c[0x0][0x228] ;  /* 0x00008a00000e7ab9 */ /* 0x000fc40000000800 */
[----:B------:R-:W-:Y:S01]  /*1ec20*/  IMAD.WIDE R16, R18, 0x2, R24 ;  /* 0x0000000212107825 */ /* 0x000fe200078e0218 */
[----:B------:R-:W-:Y:S01]  /*1ec30*/  ISETP.LT.AND P4, PT, R11, UR6, !P4 ;  /* 0x000000060b007c0c */ /* 0x000fe2000e781270 */
[----:B------:R-:W-:Y:S02]  /*1ec40*/  ULDC UR6, c[0x0][0x22c] ;  /* 0x00008b0000067ab9 */ /* 0x000fe40000000800 */
[C---:B------:R-:W-:Y:S01]  /*1ec50*/  VIADD R19, R10.reuse, 0x39 ;  /* 0x000000390a137836 */ /* 0x040fe20000000000 */
[----:B------:R0:W-:Y:S01]  /*1ec60*/  @P5 STG.E.U16 desc[UR8][R14.64], R20 ;  /* 0x000000140e005986 */ /* 0x0001e2000c101508 */
[----:B------:R-:W-:-:S03]  /*1ec70*/  VIADD R12, R10, 0x3a ;  /* 0x0000003a0a0c7836 */ /* 0x000fc60000000000 */
[----:B------:R-:W-:Y:S01]  /*1ec80*/  ISETP.GE.AND P3, PT, R19, UR4, PT ;  /* 0x0000000413007c0c */ /* 0x000fe2000bf66270 */
[----:B------:R-:W-:Y:S02]  /*1ec90*/  ULDC UR4, c[0x0][0x248] ;  /* 0x0000920000047ab9 */ /* 0x000fe40000000800 */
[----:B------:R-:W-:Y:S01]  /*1eca0*/  VIADD R19, R18, UR4 ;  /* 0x0000000412137c36 */ /* 0x000fe20008000000 */
[----:B----4-:R1:W-:Y:S01]  /*1ecb0*/  @P6 STG.E.U16 desc[UR8][R16.64], R6 ;  /* 0x0000000610006986 */ /* 0x0103e2000c101508 */
[----:B------:R-:W-:Y:S02]  /*1ecc0*/  ISETP.LT.AND P6, PT, R29, UR10, !P0 ;  /* 0x0000000a1d007c0c */ /* 0x000fe4000c7c1270 */
[----:B0-----:R-:W-:Y:S02]  /*1ecd0*/  PRMT R20, R6, 0x7632, R20 ;  /* 0x0000763206147816 */ /* 0x001fe40000000014 */
[----:B------:R-:W-:Y:S01]  /*1ece0*/  ISETP.GE.AND P5, PT, R12, UR6, PT ;  /* 0x000000060c007c0c */ /* 0x000fe2000bfa6270 */
[----:B------:R-:W-:Y:S01]  /*1ecf0*/  IMAD.WIDE R14, R19, 0x2, R24 ;  /* 0x00000002130e7825 */ /* 0x000fe200078e0218 */
[----:B------:R-:W-:Y:S01]  /*1ed00*/  ISETP.LT.AND P0, PT, R11, UR12, !P0 ;  /* 0x0000000c0b007c0c */ /* 0x000fe2000c701270 */
[----:B------:R-:W-:Y:S01]  /*1ed10*/  ULDC UR12, c[0x0][0x228] ;  /* 0x00008a00000c7ab9 */ /* 0x000fe20000000800 */
[----:B------:R-:W-:Y:S01]  /*1ed20*/  ULDC UR4, c[0x0][0x22c] ;  /* 0x00008b0000047ab9 */ /* 0x000fe20000000800 */
[--C-:B------:R-:W-:Y:S01]  /*1ed30*/  IMAD.WIDE R12, R18, 0x2, R2.reuse ;  /* 0x00000002120c7825 */ /* 0x100fe200078e0202 */
[----:B------:R-:W-:Y:S01]  /*1ed40*/  ULDC UR6, c[0x0][0x248] ;  /* 0x0000920000067ab9 */ /* 0x000fe20000000800 */
[----:B-1----:R-:W4:Y:S01]  /*1ed50*/  LDL.LU R6, [R1+0x1dc] ;  /* 0x0001dc0001067983 */ /* 0x002f220000300800 */
[----:B------:R-:W-:Y:S01]  /*1ed60*/  ULDC UR10, c[0x0][0x22c] ;  /* 0x00008b00000a7ab9 */ /* 0x000fe20000000800 */
[----:B------:R-:W-:Y:S01]  /*1ed70*/  IMAD.WIDE R16, R19, 0x2, R2 ;  /* 0x0000000213107825 */ /* 0x000fe200078e0202 */
[----:B------:R-:W-:Y:S01]  /*1ed80*/  PRMT R18, R5, 0x7632, R18 ;  /* 0x0000763205127816 */ /* 0x000fe20000000012 */
[----:B------:R0:W-:Y:S02]  /*1ed90*/  @P4 STG.E.U16 desc[UR8][R12.64], R20 ;  /* 0x000000140c004986 */ /* 0x0001e4000c101508 */
[----:B------:R-:W-:-:S02]  /*1eda0*/  VIADD R21, R10, 0x3b ;  /* 0x0000003b0a157836 */ /* 0x000fc40000000000 */
[----:B------:R1:W-:Y:S03]  /*1edb0*/  @P6 STG.E.U16 desc[UR8][R14.64], R5 ;  /* 0x000000050e006986 */ /* 0x0003e6000c101508 */
[----:B------:R-:W-:Y:S01]  /*1edc0*/  ISETP.GE.AND P4, PT, R21, UR4, PT ;  /* 0x0000000415007c0c */ /* 0x000fe2000bf86270 */
[----:B------:R-:W-:Y:S01]  /*1edd0*/  ULDC UR4, c[0x0][0x248] ;  /* 0x0000920000047ab9 */ /* 0x000fe20000000800 */
[----:B------:R-:W-:Y:S01]  /*1ede0*/  @P0 STG.E.U16 desc[UR8][R16.64], R18 ;  /* 0x0000001210000986 */ /* 0x000fe2000c101508 */
[----:B------:R-:W-:Y:S01]  /*1edf0*/  ISETP.LT.AND P0, PT, R29, UR12, !P2 ;  /* 0x0000000c1d007c0c */ /* 0x000fe2000d701270 */
[----:B------:R-:W-:Y:S01]  /*1ee00*/  ULDC UR12, c[0x0][0x228] ;  /* 0x00008a00000c7ab9 */ /* 0x000fe20000000800 */
[----:B------:R-:W-:Y:S01]  /*1ee10*/  ISETP.LT.AND P2, PT, R11, UR14, !P2 ;  /* 0x0000000e0b007c0c */ /* 0x000fe2000d741270 */
[----:B0-----:R-:W-:Y:S01]  /*1ee20*/  VIADD R20, R10, 0x3c ;  /* 0x0000003c0a147836 */ /* 0x001fe20000000000 */
[----:B------:R-:W-:Y:S01]  /*1ee30*/  ISETP.LT.AND P6, PT, R29, UR16, !P3 ;  /* 0x000000101d007c0c */ /* 0x000fe2000dfc1270 */
[----:B------:R-:W-:Y:S01]  /*1ee40*/  ULDC UR14, c[0x0][0x228] ;  /* 0x00008a00000e7ab9 */ /* 0x000fe20000000800 */
[----:B-1----:R-:W-:Y:S01]  /*1ee50*/  VIADD R14, R19, UR4 ;  /* 0x00000004130e7c36 */ /* 0x002fe20008000000 */
[----:B------:R-:W4:Y:S01]  /*1ee60*/  LDL.LU R5, [R1+0x8c] ;  /* 0x00008c0001057983 */ /* 0x000f220000300800 */
[----:B------:R-:W-:Y:S01]  /*1ee70*/  ISETP.LT.AND P3, PT, R11, UR18, !P3 ;  /* 0x000000120b007c0c */ /* 0x000fe2000df61270 */
[----:B------:R-:W-:Y:S01]  /*1ee80*/  ULDC UR4, c[0x0][0x248] ;  /* 0x0000920000047ab9 */ /* 0x000fe20000000800 */
[----:B------:R-:W-:Y:S01]  /*1ee90*/  IMAD.WIDE R12, R14, 0x2, R24 ;  /* 0x000000020e0c7825 */ /* 0x000fe200078e0218 */
[----:B------:R-:W-:Y:S01]  /*1eea0*/  ULDC UR16, c[0x0][0x228] ;  /* 0x00008a0000107ab9 */ /* 0x000fe20000000800 */
[----:B------:R-:W-:Y:S01]  /*1eeb0*/  ULDC UR18, c[0x0][0x228] ;  /* 0x00008a0000127ab9 */ /* 0x000fe20000000800 */
[----:B------:R-:W-:-:S02]  /*1eec0*/  PRMT R22, R26, 0x7632, R22 ;  /* 0x000076321a167816 */ /* 0x000fc40000000016 */
[----:B------:R0:W-:Y:S01]  /*1eed0*/  @P0 STG.E.U16 desc[UR8][R12.64], R26 ;  /* 0x0000001a0c000986 */ /* 0x0001e2000c101508 */
[----:B------:R-:W-:-:S03]  /*1eee0*/  VIADD R21, R14, UR6 ;  /* 0x000000060e157c36 */ /* 0x000fc60008000000 */
[----:B0-----:R-:W4:Y:S01]  /*1eef0*/  LDL.LU R26, [R1+0x90] ;  /* 0x00009000011a7983 */ /* 0x001f220000300800 */
[----:B------:R-:W-:Y:S01]  /*1ef00*/  IMAD.WIDE R14, R14, 0x2, R2 ;  /* 0x000000020e0e7825 */ /* 0x000fe200078e0202 */
[----:B------:R-:W-:Y:S01]  /*1ef10*/  ISETP.GE.AND P0, PT, R20, UR10, PT ;  /* 0x0000000a14007c0c */ /* 0x000fe2000bf06270 */
[----:B------:R-:W-:Y:S01]  /*1ef20*/  ULDC UR10, c[0x0][0x228] ;  /* 0x00008a00000a7ab9 */ /* 0x000fe20000000800 */
[----:B------:R-:W-:Y:S01]  /*1ef30*/  ULDC UR6, c[0x0][0x22c] ;  /* 0x00008b0000067ab9 */ /* 0x000fe20000000800 */
[C---:B------:R-:W-:Y:S01]  /*1ef40*/  IMAD.WIDE R16, R21.reuse, 0x2, R24 ;  /* 0x0000000215107825 */ /* 0x040fe200078e0218 */
[----:B------:R0:W-:Y:S03]  /*1ef50*/  @P2 STG.E.U16 desc[UR8][R14.64], R22 ;  /* 0x000000160e002986 */ /* 0x0001e6000c101508 */
[----:B------:R-:W-:Y:S01]  /*1ef60*/  IMAD.WIDE R18, R21, 0x2, R2 ;  /* 0x0000000215127825 */ /* 0x000fe200078e0202 */
[----:B------:R-:W-:Y:S01]  /*1ef70*/  PRMT R23, R28, 0x7632, R23 ;  /* 0x000076321c177816 */ /* 0x000fe20000000017 */
[----:B------:R1:W-:Y:S02]  /*1ef80*/  @P6 STG.E.U16 desc[UR8][R16.64], R28 ;  /* 0x0000001c10006986 */ /* 0x0003e4000c101508 */
[----:B------:R-:W-:-:S02]  /*1ef90*/  VIADD R12, R10, 0x3d ;  /* 0x0000003d0a0c7836 */ /* 0x000fc40000000000 */
[----:B------:R1:W-:Y:S01]  /*1efa0*/  @P3 STG.E.U16 desc[UR8][R18.64], R23 ;  /* 0x0000001712003986 */ /* 0x0003e2000c101508 */
[----:B------:R-:W-:Y:S01]  /*1efb0*/  ISETP.LT.AND P3, PT, R29, UR10, !P5 ;  /* 0x0000000a1d007c0c */ /* 0x000fe2000ef61270 */
[----:B0-----:R-:W-:Y:S02]  /*1efc0*/  VIADD R14, R21, UR4 ;  /* 0x00000004150e7c36 */ /* 0x001fe40008000000 */
[----:B-1----:R-:W4:Y:S01]  /*1efd0*/  LDL.LU R28, [R1+0xa0] ;  /* 0x0000a000011c7983 */ /* 0x002f220000300800 */
[----:B------:R-:W-:Y:S01]  /*1efe0*/  ISETP.LT.AND P5, PT, R11, UR12, !P5 ;  /* 0x0000000c0b007c0c */ /* 0x000fe2000efa1270 */
[----:B------:R-:W-:Y:S01]  /*1eff0*/  ULDC UR4, c[0x0][0x248] ;  /* 0x0000920000047ab9 */ /* 0x000fe20000000800 */
[----:B------:R-:W-:Y:S01]  /*1f000*/  ISETP.LT.AND P6, PT, R29, UR14, !P4 ;  /* 0x0000000e1d007c0c */ /* 0x000fe2000e7c1270 */
[----:B------:R-:W-:Y:S01]  /*1f010*/  VIADD R18, R14, UR4 ;  /* 0x000000040e127c36 */ /* 0x000fe20008000000 */
[----:B------:R-:W-:Y:S01]  /*1f020*/  ISETP.GE.AND P2, PT, R12, UR6, PT ;  /* 0x000000060c007c0c */ /* 0x000fe2000bf46270 */
[C---:B------:R-:W-:Y:S01]  /*1f030*/  IMAD.WIDE R12, R14.reuse, 0x2, R24 ;  /* 0x000000020e0c7825 */ /* 0x040fe200078e0218 */
[----:B------:R-:W-:Y:S01]  /*1f040*/  ULDC UR6, c[0x0][0x228] ;  /* 0x00008a0000067ab9 */ /* 0x000fe20000000800 */
[----:B------:R-:W-:Y:S01]  /*1f050*/  ULDC UR10, c[0x0][0x228] ;  /* 0x00008a00000a7ab9 */ /* 0x000fe20000000800 */
[----:B------:R-:W-:Y:S01]  /*1f060*/  ULDC UR4, c[0x0][0x22c] ;  /* 0x00008b0000047ab9 */ /* 0x000fe20000000800 */
[----:B------:R-:W-:Y:S01]  /*1f070*/  IMAD.WIDE R14, R14, 0x2, R2 ;  /* 0x000000020e0e7825 */ /* 0x000fe200078e0202 */
[----:B------:R-:W-:Y:S01]  /*1f080*/  ULDC UR12, c[0x0][0x228] ;  /* 0x00008a00000c7ab9 */ /* 0x000fe20000000800 */
[----:B------:R-:W-:Y:S01]  /*1f090*/  PRMT R20, R0, 0x7632, R20 ;  /* 0x0000763200147816 */ /* 0x000fe20000000014 */
[----:B------:R-:W-:Y:S01]  /*1f0a0*/  ULDC UR14, c[0x0][0x228] ;  /* 0x00008a00000e7ab9 */ /* 0x000fe20000000800 */
[----:B------:R-:W-:Y:S01]  /*1f0b0*/  IMAD.WIDE R16, R18, 0x2, R24 ;  /* 0x0000000212107825 */ /* 0x000fe200078e0218 */
[----:B------:R0:W-:Y:S04]  /*1f0c0*/  @P3 STG.E.U16 desc[UR8][R12.64], R0 ;  /* 0x000000000c003986 */ /* 0x0001e8000c101508 */
[----:B------:R1:W-:Y:S01]  /*1f0d0*/  @P5 STG.E.U16 desc[UR8][R14.64], R20 ;  /* 0x000000140e005986 */ /* 0x0003e2000c101508 */
[C---:B------:R-:W-:Y:S01]  /*1f0e0*/  VIADD R19, R10.reuse, 0x3e ;  /* 0x0000003e0a137836 */ /* 0x040fe20000000000 */
[----:B------:R-:W-:Y:S01]  /*1f0f0*/  ISETP.LT.AND P4, PT, R11, UR6, !P4 ;  /* 0x000000060b007c0c */ /* 0x000fe2000e781270 */
[----:B------:R-:W-:Y:S01]  /*1f100*/  ULDC UR6, c[0x0][0x22c] ;  /* 0x00008b0000067ab9 */ /* 0x000fe20000000800 */
[----:B0-----:R-:W4:Y:S02]  /*1f110*/  LDL.LU R0, [R1+0x94] ;  /* 0x0000940001007983 */ /* 0x001f240000300800 */
[----:B------:R-:W-:Y:S01]  /*1f120*/  ISETP.GE.AND P3, PT, R19, UR4, PT ;  /* 0x0000000413007c0c */ /* 0x000fe2000bf66270 */
[----:B------:R-:W-:Y:S01]  /*1f130*/  VIADD R12, R10, 0x3f ;  /* 0x0000003f0a0c7836 */ /* 0x000fe20000000000 */
        /* <DEDUP_REMOVED lines=14> */
[----:B------:R-:W-:-:S02]  /*1f220*/  ULDC UR10, c[0x0][0x22c] ;  /* 0x00008b00000a7ab9 */ /* 0x000fc40000000800 */
[----:B------:R-:W-:-:S04]  /*1f230*/  IMAD.WIDE R16, R19, 0x2, R2 ;  /* 0x0000000213107825 */ /* 0x000fc800078e0202 */
[----:B------:R-:W-:-:S05]  /*1f240*/  VIADD R21, R10, 0x40 ;  /* 0x000000400a157836 */ /* 0x000fca0000000000 */
[----:B------:R-:W-:Y:S01]  /*1f250*/  ISETP.GE.AND P4, PT, R21, UR4, PT ;  /* 0x0000000415007c0c */ /* 0x000fe2000bf86270 */
[----:B------:R-:W-:Y:S01]  /*1f260*/  ULDC UR4, c[0x0][0x248] ;  /* 0x0000920000047ab9 */ /* 0x000fe20000000800 */
[----:B--2---:R-:W-:Y:S01]  /*1f270*/  PRMT R18, R8, 0x7632, R18 ;  /* 0x0000763208127816 */ /* 0x004fe20000000012 */
[----:B------:R0:W-:Y:S04]  /*1f280*/  @P6 STG.E.U16 desc[UR8][R14.64], R8 ;  /* 0x000000080e006986 */ /* 0x0001e8000c101508 */
[----:B------:R-:W-:Y:S01]  /*1f290*/  @P0 STG.E.U16 desc[UR8][R16.64], R18 ;  /* 0x0000001210000986 */ /* 0x000fe2000c101508 */
[----:B------:R-:W-:Y:S02]  /*1f2a0*/  ISETP.LT.AND P0, PT, R29, UR12, !P2 ;  /* 0x0000000c1d007c0c */ /* 0x000fe4000d701270 */
[----:B---3--:R-:W-:Y:S01]  /*1f2b0*/  PRMT R23, R7, 0x7632, R23 ;  /* 0x0000763207177816 */ /* 0x008fe20000000017 */
[----:B0-----:R-:W2:Y:S01]  /*1f2c0*/  LDL.LU R8, [R1+0x98] ;  /* 0x0000980001087983 */ /* 0x001ea20000300800 */
[----:B------:R-:W-:Y:S01]  /*1f2d0*/  VIADD R14, R19, UR4 ;  /* 0x00000004130e7c36 */ /* 0x000fe20008000000 */
[----:B------:R-:W-:Y:S01]  /*1f2e0*/  ISETP.LT.AND P2, PT, R11, UR14, !P2 ;  /* 0x0000000e0b007c0c */ /* 0x000fe2000d741270 */
[----:B------:R-:W-:Y:S01]  /*1f2f0*/  VIADD R20, R10, 0x41 ;  /* 0x000000410a147836 */ /* 0x000fe20000000000 */
[----:B------:R-:W-:Y:S01]  /*1f300*/  ISETP.LT.AND P6, PT, R29, UR16, !P3 ;  /* 0x000000101d007c0c */ /* 0x000fe2000dfc1270 */
[C---:B------:R-:W-:Y:S01]  /*1f310*/  IMAD.WIDE R12, R14.reuse, 0x2, R24 ;  /* 0x000000020e0c7825 */ /* 0x040fe200078e0218 */
[----:B------:R-:W-:Y:S01]  /*1f320*/  ULDC UR12, c[0x0][0x228] ;  /* 0x00008a00000c7ab9 */ /* 0x000fe20000000800 */
[----:B------:R-:W-:Y:S01]  /*1f330*/  ULDC UR4, c[0x0][0x248] ;  /* 0x0000920000047ab9 */ /* 0x000fe20000000800 */
[----:B------:R-:W-:Y:S01]  /*1f340*/  ULDC UR14, c[0x0][0x228] ;  /* 0x00008a00000e7ab9 */ /* 0x000fe20000000800 */
[C---:B------:R-:W-:Y:S01]  /*1f350*/  VIADD R21, R14.reuse, UR6 ;  /* 0x000000060e157c36 */ /* 0x040fe20008000000 */
[----:B------:R0:W-:Y:S01]  /*1f360*/  @P0 STG.E.U16 desc[UR8][R12.64], R7 ;  /* 0x000000070c000986 */ /* 0x0001e2000c101508 */
[----:B------:R-:W-:Y:S01]  /*1f370*/  ISETP.LT.AND P3, PT, R11, UR18, !P3 ;  /* 0x000000120b007c0c */ /* 0x000fe2000df61270 */
[----:B------:R-:W-:Y:S01]  /*1f380*/  IMAD.WIDE R14, R14, 0x2, R2 ;  /* 0x000000020e0e7825 */ /* 0x000fe200078e0202 */
[----:B------:R-:W-:Y:S01]  /*1f390*/  ULDC UR6, c[0x0][0x22c] ;  /* 0x00008b0000067ab9 */ /* 0x000fe20000000800 */
[----:B------:R-:W-:Y:S01]  /*1f3a0*/  ULDC UR16, c[0x0][0x228] ;  /* 0x00008a0000107ab9 */ /* 0x000fe20000000800 */
[----:B0-----:R-:W3:Y:S01]  /*1f3b0*/  LDL.LU R7, [R1+0xa8] ;  /* 0x0000a80001077983 */ /* 0x001ee20000300800 */
[----:B------:R-:W-:Y:S01]  /*1f3c0*/  IMAD.WIDE R16, R21, 0x2, R24 ;  /* 0x0000000215107825 */ /* 0x000fe200078e0218 */
[----:B------:R-:W-:Y:S01]  /*1f3d0*/  ISETP.GE.AND P0, PT, R20, UR10, PT ;  /* 0x0000000a14007c0c */ /* 0x000fe2000bf06270 */
[----:B------:R-:W-:-:S02]  /*1f3e0*/  ULDC UR10, c[0x0][0x228] ;  /* 0x00008a00000a7ab9 */ /* 0x000fc40000000800 */
[----:B------:R-:W-:Y:S01]  /*1f3f0*/  IMAD.WIDE R18, R21, 0x2, R2 ;  /* 0x0000000215127825 */ /* 0x000fe200078e0202 */
[----:B------:R0:W-:Y:S01]  /*1f400*/  @P2 STG.E.U16 desc[UR8][R14.64], R23 ;  /* 0x000000170e002986 */ /* 0x0001e2000c101508 */
[----:B------:R-:W-:Y:S01]  /*1f410*/  ULDC UR18, c[0x0][0x228] ;  /* 0x00008a0000127ab9 */ /* 0x000fe20000000800 */
[----:B----4-:R-:W-:Y:S02]  /*1f420*/  PRMT R22, R6, 0x7632, R22 ;  /* 0x0000763206167816 */ /* 0x010fe40000000016 */
[----:B------:R1:W-:Y:S01]  /*1f430*/  @P6 STG.E.U16 desc[UR8][R16.64], R6 ;  /* 0x0000000610006986 */ /* 0x0003e2000c101508 */
[----:B------:R-:W-:-:S03]  /*1f440*/  VIADD R12, R10, 0x42 ;  /* 0x000000420a0c7836 */ /* 0x000fc60000000000 */
[----:B------:R4:W-:Y:S01]  /*1f450*/  @P3 STG.E.U16 desc[UR8][R18.64], R22 ;  /* 0x0000001612003986 */ /* 0x0009e2000c101508 */
[----:B------:R-:W-:Y:S01]  /*1f460*/  ISETP.LT.AND P3, PT, R29, UR10, !P5 ;  /* 0x0000000a1d007c0c */ /* 0x000fe2000ef61270 */
[----:B0-----:R-:W-:Y:S01]  /*1f470*/  VIADD R14, R21, UR4 ;  /* 0x00000004150e7c36 */ /* 0x001fe20008000000 */
[----:B------:R-:W-:Y:S01]  /*1f480*/  ISETP.LT.AND P5, PT, R11, UR12, !P5 ;  /* 0x0000000c0b007c0c */ /* 0x000fe2000efa1270 */
[----:B------:R-:W-:Y:S01]  /*1f490*/  ULDC UR4, c[0x0][0x248] ;  /* 0x0000920000047ab9 */ /* 0x000fe20000000800 */
[----:B------:R-:W-:Y:S01]  /*1f4a0*/  ISETP.LT.AND P6, PT, R29, UR14, !P4 ;  /* 0x0000000e1d007c0c */ /* 0x000fe2000e7c1270 */
[----:B------:R-:W-:Y:S01]  /*1f4b0*/  ULDC UR10, c[0x0][0x228] ;  /* 0x00008a00000a7ab9 */ /* 0x000fe20000000800 */
[----:B-1----:R-:W3:Y:S01]  /*1f4c0*/  LDL.LU R6, [R1+0x9c] ;  /* 0x00009c0001067983 */ /* 0x002ee20000300800 */
[----:B------:R-:W-:Y:S01]  /*1f4d0*/  ISETP.GE.AND P2, PT, R12, UR6, PT ;  /* 0x000000060c007c0c */ /* 0x000fe2000bf46270 */
[----:B------:R-:W-:Y:S01]  /*1f4e0*/  IMAD.WIDE R12, R14, 0x2, R24 ;  /* 0x000000020e0c7825 */ /* 0x000fe200078e0218 */
[----:B------:R-:W-:Y:S01]  /*1f4f0*/  ULDC UR6, c[0x0][0x228] ;  /* 0x00008a0000067ab9 */ /* 0x000fe20000000800 */
[----:B------:R-:W-:-:S02]  /*1f500*/  ULDC UR12, c[0x0][0x228] ;  /* 0x00008a00000c7ab9 */ /* 0x000fc40000000800 */
[C---:B----4-:R-:W-:Y:S01]  /*1f510*/  VIADD R18, R14.reuse, UR4 ;  /* 0x000000040e127c36 */ /* 0x050fe20008000000 */
[----:B------:R-:W-:Y:S01]  /*1f520*/  ULDC UR4, c[0x0][0x22c] ;  /* 0x00008b0000047ab9 */ /* 0x000fe20000000800 */
[----:B------:R-:W-:Y:S01]  /*1f530*/  IMAD.WIDE R14, R14, 0x2, R2 ;  /* 0x000000020e0e7825 */ /* 0x000fe200078e0202 */
[----:B------:R-:W-:Y:S01]  /*1f540*/  PRMT R20, R5, 0x7632, R20 ;  /* 0x0000763205147816 */ /* 0x000fe20000000014 */
[----:B------:R0:W-:Y:S01]  /*1f550*/  @P3 STG.E.U16 desc[UR8][R12.64], R5 ;  /* 0x000000050c003986 */ /* 0x0001e2000c101508 */
[----:B------:R-:W-:Y:S01]  /*1f560*/  ULDC UR14, c[0x0][0x228] ;  /* 0x00008a00000e7ab9 */ /* 0x000fe20000000800 */
[----:B------:R-:W-:Y:S01]  /*1f570*/  IMAD.WIDE R16, R18, 0x2, R24 ;  /* 0x0000000212107825 */ /* 0x000fe200078e0218 */
[----:B------:R-:W-:Y:S01]  /*1f580*/  ISETP.LT.AND P4, PT, R11, UR6, !P4 ;  /* 0x000000060b007c0c */ /* 0x000fe2000e781270 */
[----:B------:R1:W-:Y:S01]  /*1f590*/  @P5 STG.E.U16 desc[UR8][R14.64], R20 ;  /* 0x000000140e005986 */ /* 0x0003e2000c101508 */
[----:B------:R-:W-:Y:S01]  /*1f5a0*/  ULDC UR6, c[0x0][0x22c] ;  /* 0x00008b0000067ab9 */ /* 0x000fe20000000800 */
[----:B------:R-:W-:-:S02]  /*1f5b0*/  VIADD R19, R10, 0x43 ;  /* 0x000000430a137836 */ /* 0x000fc40000000000 */
[----:B0-----:R-:W4:Y:S03]  /*1f5c0*/  LDL.LU R5, [R1+0xac] ;  /* 0x0000ac0001057983 */ /* 0x001f260000300800 */
        /* <DEDUP_REMOVED lines=20> */
[----:B------:R-:W-:Y:S02]  /*1f710*/  ULDC UR4, c[0x0][0x248] ;  /* 0x0000920000047ab9 */ /* 0x000fe40000000800 */
[----:B------:R-:W4:Y:S01]  /*1f720*/  LDL.LU R26, [R1+0xb0] ;  /* 0x0000b000011a7983 */ /* 0x000f220000300800 */
[----:B------:R-:W-:-:S03]  /*1f730*/  PRMT R18, R28, 0x7632, R18 ;  /* 0x000076321c127816 */ /* 0x000fc60000000012 */
[----:B------:R1:W-:Y:S04]  /*1f740*/  @P6 STG.E.U16 desc[UR8][R14.64], R28 ;  /* 0x0000001c0e006986 */ /* 0x0003e8000c101508 */
[----:B------:R1:W-:Y:S01]  /*1f750*/  @P0 STG.E.U16 desc[UR8][R16.64], R18 ;  /* 0x0000001210000986 */ /* 0x0003e2000c101508 */
[----:B------:R-:W-:Y:S01]  /*1f760*/  ISETP.LT.AND P0, PT, R29, UR12, !P2 ;  /* 0x0000000c1d007c0c */ /* 0x000fe2000d701270 */
[----:B0-----:R-:W-:Y:S01]  /*1f770*/  VIADD R20, R10, 0x46 ;  /* 0x000000460a147836 */ /* 0x001fe20000000000 */
[----:B------:R-:W-:Y:S01]  /*1f780*/  ISETP.LT.AND P2, PT, R11, UR14, !P2 ;  /* 0x0000000e0b007c0c */ /* 0x000fe2000d741270 */
[----:B------:R-:W-:Y:S01]  /*1f790*/  ULDC UR12, c[0x0][0x228] ;  /* 0x00008a00000c7ab9 */ /* 0x000fe20000000800 */
        /* <DEDUP_REMOVED lines=8> */
[----:B------:R-:W-:-:S02]  /*1f820*/  ULDC UR18, c[0x0][0x228] ;  /* 0x00008a0000127ab9 */ /* 0x000fc40000000800 */
[C---:B------:R-:W-:Y:S01]  /*1f830*/  VIADD R21, R14.reuse, UR6 ;  /* 0x000000060e157c36 */ /* 0x040fe20008000000 */
[----:B------:R-:W-:Y:S01]  /*1f840*/  ULDC UR6, c[0x0][0x22c] ;  /* 0x00008b0000067ab9 */ /* 0x000fe20000000800 */
[----:B------:R-:W-:Y:S01]  /*1f850*/  IMAD.WIDE R14, R14, 0x2, R2 ;  /* 0x000000020e0e7825 */ /* 0x000fe200078e0202 */
[----:B------:R-:W-:Y:S01]  /*1f860*/  PRMT R22, R0, 0x7632, R22 ;  /* 0x0000763200167816 */ /* 0x000fe20000000016 */
[----:B------:R0:W-:Y:S02]  /*1f870*/  @P0 STG.E.U16 desc[UR8][R12.64], R0 ;  /* 0x000000000c000986 */ /* 0x0001e4000c101508 */
[C---:B------:R-:W-:Y:S01]  /*1f880*/  IMAD.WIDE R16, R21.reuse, 0x2, R24 ;  /* 0x0000000215107825 */ /* 0x040fe200078e0218 */
[----:B------:R-:W-:Y:S01]  /*1f890*/  ISETP.GE.AND P0, PT, R20, UR10, PT ;  /* 0x0000000a14007c0c */ /* 0x000fe2000bf06270 */
[----:B------:R-:W-:Y:S02]  /*1f8a0*/  ULDC UR10, c[0x0][0x228] ;  /* 0x00008a00000a7ab9 */ /* 0x000fe40000000800 */
[----:B------:R-:W-:Y:S01]  /*1f8b0*/  IMAD.WIDE R18, R21, 0x2, R2 ;  /* 0x0000000215127825 */ /* 0x000fe200078e0202 */
[----:B------:R1:W-:Y:S04]  /*1f8c0*/  @P2 STG.E.U16 desc[UR8][R14.64], R22 ;  /* 0x000000160e002986 */ /* 0x0003e8000c101508 */
[----:B0-----:R-:W4:Y:S01]  /*1f8d0*/  LDL.LU R0, [R1+0xb4] ;  /* 0x0000b40001007983 */ /* 0x001f220000300800 */
[----:B------:R-:W-:-:S03]  /*1f8e0*/  PRMT R23, R9, 0x7632, R23 ;  /* 0x0000763209177816 */ /* 0x000fc60000000017 */
[----:B------:R0:W-:Y:S01]  /*1f8f0*/  @P6 STG.E.U16 desc[UR8][R16.64], R9 ;  /* 0x0000000910006986 */ /* 0x0001e2000c101508 */
[----:B------:R-:W-:-:S03]  /*1f900*/  VIADD R12, R10, 0x47 ;  /* 0x000000470a0c7836 */ /* 0x000fc60000000000 */
[----:B------:R0:W-:Y:S01]  /*1f910*/  @P3 STG.E.U16 desc[UR8][R18.64], R23 ;  /* 0x0000001712003986 */ /* 0x0001e2000c101508 */
[----:B------:R-:W-:Y:S01]  /*1f920*/  ISETP.LT.AND P3, PT, R29, UR10, !P5 ;  /* 0x0000000a1d007c0c */ /* 0x000fe2000ef61270 */
[----:B-1----:R-:W-:Y:S01]  /*1f930*/  VIADD R14, R21, UR4 ;  /* 0x00000004150e7c36 */ /* 0x002fe20008000000 */
[----:B------:R-:W-:Y:S01]  /*1f940*/  ISETP.GE.AND P2, PT, R12, UR6, PT ;  /* 0x000000060c007c0c */ /* 0x000fe2000bf46270 */
[----:B------:R-:W-:Y:S01]  /*1f950*/  ULDC UR4, c[0x0][0x248] ;  /* 0x0000920000047ab9 */ /* 0x000fe20000000800 */
[----:B0-----:R-:W4:Y:S01]  /*1f960*/  LDL.LU R9, [R1+0x1e8] ;  /* 0x0001e80001097983 */ /* 0x001f220000300800 */
[C---:B------:R-:W-:Y:S01]  /*1f970*/  IMAD.WIDE R12, R14.reuse, 0x2, R24 ;  /* 0x000000020e0c7825 */ /* 0x040fe200078e0218 */
[----:B------:R-:W-:Y:S01]  /*1f980*/  ISETP.LT.AND P5, PT, R11, UR12, !P5 ;  /* 0x0000000c0b007c0c */ /* 0x000fe2000efa1270 */
[----:B------:R-:W-:Y:S01]  /*1f990*/  ULDC UR6, c[0x0][0x228] ;  /* 0x00008a0000067ab9 */ /* 0x000fe20000000800 */
[----:B------:R-:W-:Y:S01]  /*1f9a0*/  ISETP.LT.AND P6, PT, R29, UR14, !P4 ;  /* 0x0000000e1d007c0c */ /* 0x000fe2000e7c1270 */
[C---:B------:R-:W-:Y:S01]  /*1f9b0*/  VIADD R18, R14.reuse, UR4 ;  /* 0x000000040e127c36 */ /* 0x040fe20008000000 */
[----:B------:R-:W-:Y:S01]  /*1f9c0*/  ULDC UR10, c[0x0][0x228] ;  /* 0x00008a00000a7ab9 */ /* 0x000fe20000000800 */
[----:B------:R-:W-:Y:S01]  /*1f9d0*/  IMAD.WIDE R14, R14, 0x2, R2 ;  /* 0x000000020e0e7825 */ /* 0x000fe200078e0202 */
[----:B------:R-:W-:Y:S01]  /*1f9e0*/  ULDC UR4, c[0x0][0x22c] ;  /* 0x00008b0000047ab9 */ /* 0x000fe20000000800 */
[----:B------:R-:W-:Y:S01]  /*1f9f0*/  ULDC UR12, c[0x0][0x228] ;  /* 0x00008a00000c7ab9 */ /* 0x000fe20000000800 */
[----:B------:R-:W-:Y:S01]  /*1fa00*/  ULDC UR14, c[0x0][0x228] ;  /* 0x00008a00000e7ab9 */ /* 0x000fe20000000800 */
        /* <DEDUP_REMOVED lines=22> */
[----:B------:R-:W-:Y:S01]  /*1fb70*/  VIADD R21, R10, 0x4a ;  /* 0x0000004a0a157836 */ /* 0x000fe20000000000 */
[----:B------:R-:W-:Y:S01]  /*1fb80*/  ULDC UR10, c[0x0][0x22c] ;  /* 0x00008b00000a7ab9 */ /* 0x000fe20000000800 */
[C---:B------:R-:W-:Y:S01]  /*1fb90*/  IMAD.WIDE R14, R19.reuse, 0x2, R24 ;  /* 0x00000002130e7825 */ /* 0x040fe200078e0218 */
[----:B------:R-:W-:Y:S01]  /*1fba0*/  PRMT R18, R6, 0x7632, R18 ;  /* 0x0000763206127816 */ /* 0x000fe20000000012 */
[----:B------:R0:W-:Y:S02]  /*1fbb0*/  @P4 STG.E.U16 desc[UR8][R12.64], R20 ;  /* 0x000000140c004986 */ /* 0x0001e4000c101508 */
[----:B------:R-:W-:Y:S01]  /*1fbc0*/  IMAD.WIDE R16, R19, 0x2, R2 ;  /* 0x0000000213107825 */ /* 0x000fe200078e0202 */
[----:B------:R-:W-:Y:S01]  /*1fbd0*/  ISETP.GE.AND P4, PT, R21, UR4, PT ;  /* 0x0000000415007c0c */ /* 0x000fe2000bf86270 */
[----:B------:R1:W-:Y:S01]  /*1fbe0*/  @P5 STG.E.U16 desc[UR8][R14.64], R6 ;  /* 0x000000060e005986 */ /* 0x0003e2000c101508 */
[----:B------:R-:W-:Y:S01]  /*1fbf0*/  ULDC UR4, c[0x0][0x248] ;  /* 0x0000920000047ab9 */ /* 0x000fe20000000800 */
[----:B------:R-:W-:Y:S01]  /*1fc00*/  ISETP.LT.AND P5, PT, R29, UR12, !P2 ;  /* 0x0000000c1d007c0c */ /* 0x000fe2000d7a1270 */
[----:B------:R-:W-:Y:S01]  /*1fc10*/  ULDC UR12, c[0x0][0x228] ;  /* 0x00008a00000c7ab9 */ /* 0x000fe20000000800 */
[----:B------:R4:W-:Y:S01]  /*1fc20*/  @P6 STG.E.U16 desc[UR8][R16.64], R18 ;  /* 0x0000001210006986 */ /* 0x0009e2000c101508 */
[----:B------:R-:W-:Y:S01]  /*1fc30*/  ISETP.LT.AND P2, PT, R11, UR14, !P2 ;  /* 0x0000000e0b007c0c */ /* 0x000fe2000d741270 */
[----:B------:R-:W-:Y:S01]  /*1fc40*/  ULDC UR14, c[0x0][0x228] ;  /* 0x00008a00000e7ab9 */ /* 0x000fe20000000800 */
[----:B------:R-:W-:Y:S01]  /*1fc50*/  ISETP.LT.AND P6, PT, R29, UR16, !P3 ;  /* 0x000000101d007c0c */ /* 0x000fe2000dfc1270 */
[----:B0-----:R-:W-:Y:S01]  /*1fc60*/  VIADD R20, R10, 0x4b ;  /* 0x0000004b0a147836 */ /* 0x001fe20000000000 */
[----:B------:R-:W-:Y:S01]  /*1fc70*/  ISETP.LT.AND P3, PT, R11, UR18, !P3 ;  /* 0x000000120b007c0c */ /* 0x000fe2000df61270 */
[----:B------:R-:W-:Y:S01]  /*1fc80*/  ULDC UR16, c[0x0][0x228] ;  /* 0x00008a0000107ab9 */ /* 0x000fe20000000800 */
[----:B------:R-:W-:Y:S01]  /*1fc90*/  ULDC UR18, c[0x0][0x228] ;  /* 0x00008a0000127ab9 */ /* 0x000fe20000000800 */
[----:B-1----:R-:W-:Y:S01]  /*1fca0*/  VIADD R14, R19, UR4 ;  /* 0x00000004130e7c36 */ /* 0x002fe20008000000 */
[----:B------:R-:W3:Y:S01]  /*1fcb0*/  LDL.LU R6, [R1+0xbc] ;  /* 0x0000bc0001067983 */ /* 0x000ee20000300800 */
[----:B------:R-:W-:-:S02]  /*1fcc0*/  ULDC UR4, c[0x0][0x248] ;  /* 0x0000920000047ab9 */ /* 0x000fc40000000800 */
[C---:B------:R-:W-:Y:S01]  /*1fcd0*/  VIADD R21, R14.reuse, UR6 ;  /* 0x000000060e157c36 */ /* 0x040fe20008000000 */
[----:B----4-:R-:W-:Y:S01]  /*1fce0*/  PRMT R23, R5, 0x7632, R23 ;  /* 0x0000763205177816 */ /* 0x010fe20000000017 */
[C---:B------:R-:W-:Y:S01]  /*1fcf0*/  IMAD.WIDE R12, R14.reuse, 0x2, R24 ;  /* 0x000000020e0c7825 */ /* 0x040fe200078e0218 */
[----:B------:R-:W-:Y:S01]  /*1fd00*/  ULDC UR6, c[0x0][0x22c] ;  /* 0x00008b0000067ab9 */ /* 0x000fe20000000800 */
[----:B------:R-:W-:Y:S02]  /*1fd10*/  PRMT R22, R27, 0x7632, R22 ;  /* 0x000076321b167816 */ /* 0x000fe40000000016 */
[----:B------:R-:W-:Y:S01]  /*1fd20*/  IMAD.WIDE R14, R14, 0x2, R2 ;  /* 0x000000020e0e7825 */ /* 0x000fe200078e0202 */
[----:B------:R0:W-:Y:S03]  /*1fd30*/  @P5 STG.E.U16 desc[UR8][R12.64], R5 ;  /* 0x000000050c005986 */ /* 0x0001e6000c101508 */
[----:B------:R-:W-:Y:S01]  /*1fd40*/  IMAD.WIDE R16, R21, 0x2, R24 ;  /* 0x0000000215107825 */ /* 0x000fe200078e0218 */
[----:B------:R-:W-:-:S03]  /*1fd50*/  ISETP.GE.AND P5, PT, R20, UR10, PT ;  /* 0x0000000a14007c0c */ /* 0x000fc6000bfa6270 */
[----:B------:R-:W-:Y:S01]  /*1fd60*/  IMAD.WIDE R18, R21, 0x2, R2 ;  /* 0x0000000215127825 */ /* 0x000fe200078e0202 */
[----:B------:R1:W-:Y:S01]  /*1fd70*/  @P2 STG.E.U16 desc[UR8][R14.64], R23 ;  /* 0x000000170e002986 */ /* 0x0003e2000c101508 */
[----:B------:R-:W-:-:S03]  /*1fd80*/  ULDC UR10, c[0x0][0x228] ;  /* 0x00008a00000a7ab9 */ /* 0x000fc60000000800 */
[----:B0-----:R-:W4:Y:S01]  /*1fd90*/  LDL.LU R5, [R1+0xd0] ;  /* 0x0000d00001057983 */ /* 0x001f220000300800 */
[----:B------:R-:W-:Y:S01]  /*1fda0*/  ISETP.LT.AND P2, PT, R11, UR12, !P0 ;  /* 0x0000000c0b007c0c */ /* 0x000fe2000c741270 */
[----:B------:R-:W-:Y:S01]  /*1fdb0*/  VIADD R12, R10, 0x4c ;  /* 0x0000004c0a0c7836 */ /* 0x000fe20000000000 */
[----:B------:R-:W-:Y:S01]  /*1fdc0*/  ULDC UR12, c[0x0][0x228] ;  /* 0x00008a00000c7ab9 */ /* 0x000fe20000000800 */
[----:B------:R0:W-:Y:S01]  /*1fdd0*/  @P6 STG.E.U16 desc[UR8][R16.64], R27 ;  /* 0x0000001b10006986 */ /* 0x0001e2000c101508 */
[C---:B------:R-:W-:Y:S01]  /*1fde0*/  ISETP.LT.AND P6, PT, R29.reuse, UR14, !P4 ;  /* 0x0000000e1d007c0c */ /* 0x040fe2000e7c1270 */
[----:B------:R-:W-:Y:S02]  /*1fdf0*/  ULDC UR14, c[0x0][0x228] ;  /* 0x00008a00000e7ab9 */ /* 0x000fe40000000800 */
[----:B------:R0:W-:Y:S01]  /*1fe00*/  @P3 STG.E.U16 desc[UR8][R18.64], R22 ;  /* 0x0000001612003986 */ /* 0x0001e2000c101508 */
[----:B------:R-:W-:Y:S01]  /*1fe10*/  ISETP.LT.AND P3, PT, R29, UR10, !P0 ;  /* 0x0000000a1d007c0c */ /* 0x000fe2000c761270 */
[----:B-1----:R-:W-:Y:S01]  /*1fe20*/  VIADD R14, R21, UR4 ;  /* 0x00000004150e7c36 */ /* 0x002fe20008000000 */
[----:B------:R-:W-:Y:S01]  /*1fe30*/  ULDC UR4, c[0x0][0x248] ;  /* 0x0000920000047ab9 */ /* 0x000fe20000000800 */
[----:B------:R-:W-:Y:S01]  /*1fe40*/  ISETP.GE.AND P0, PT, R12, UR6, PT ;  /* 0x000000060c007c0c */ /* 0x000fe2000bf06270 */
[----:B------:R-:W-:Y:S01]  /*1fe50*/  ULDC UR6, c[0x0][0x228] ;  /* 0x00008a0000067ab9 */ /* 0x000fe20000000800 */
[----:B------:R-:W-:Y:S01]  /*1fe60*/  IMAD.WIDE R12, R14, 0x2, R24 ;  /* 0x000000020e0c7825 */ /* 0x000fe200078e0218 */
[----:B------:R-:W-:Y:S01]  /*1fe70*/  PRMT R20, R26, 0x7632, R20 ;  /* 0x000076321a147816 */ /* 0x000fe20000000014 */
[----:B0-----:R-:W4:Y:S01]  /*1fe80*/  LDL.LU R27, [R1+0xc0] ;  /* 0x0000c000011b7983 */ /* 0x001f220000300800 */
[----:B------:R-:W-:Y:S01]  /*1fe90*/  ULDC UR10, c[0x0][0x228] ;  /* 0x00008a00000a7ab9 */ /* 0x000fe20000000800 */
[C---:B------:R-:W-:Y:S01]  /*1fea0*/  VIADD R18, R14.reuse, UR4 ;  /* 0x000000040e127c36 */ /* 0x040fe20008000000 */
[----:B------:R-:W-:Y:S01]  /*1feb0*/  ULDC UR4, c[0x0][0x22c] ;  /* 0x00008b0000047ab9 */ /* 0x000fe20000000800 */
[----:B------:R-:W-:-:S02]  /*1fec0*/  IMAD.WIDE R14, R14, 0x2, R2 ;  /* 0x000000020e0e7825 */ /* 0x000fc400078e0202 */
[----:B------:R0:W-:Y:S02]  /*1fed0*/  @P3 STG.E.U16 desc[UR8][R12.64], R26 ;  /* 0x0000001a0c003986 */ /* 0x0001e4000c101508 */
[----:B------:R-:W-:Y:S02]  /*1fee0*/  IMAD.WIDE R16, R18, 0x2, R24 ;  /* 0x0000000212107825 */ /* 0x000fe400078e0218 */
[----:B------:R1:W-:Y:S02]  /*1fef0*/  @P2 STG.E.U16 desc[UR8][R14.64], R20 ;  /* 0x000000140e002986 */ /* 0x0003e4000c101508 */
[----:B------:R-:W-:Y:S02]  /*1ff00*/  VIADD R19, R10, 0x4d ;  /* 0x0000004d0a137836 */ /* 0x000fe40000000000 */
[----:B------:R1:W-:Y:S01]  /*1ff10*/  @P6 STG.E.U16 desc[UR8][R16.64], R28 ;  /* 0x0000001c10006986 */ /* 0x0003e2000c101508 */
[----:B------:R-:W-:Y:S01]  /*1ff20*/  ISETP.LT.AND P4, PT, R11, UR6, !P4 ;  /* 0x000000060b007c0c */ /* 0x000fe2000e781270 */
[----:B------:R-:W-:-:S02]  /*1ff30*/  ULDC UR6, c[0x0][0x22c] ;  /* 0x00008b0000067ab9 */ /* 0x000fc40000000800 */
[----:B0-----:R-:W4:Y:S01]  /*1ff40*/  LDL.LU R26, [R1+0xd4] ;  /* 0x0000d400011a7983 */ /* 0x001f220000300800 */
[----:B------:R-:W-:Y:S01]  /*1ff50*/  ISETP.LT.AND P6, PT, R29, UR10, !P5 ;  /* 0x0000000a1d007c0c */ /* 0x000fe2000efc1270 */
[----:B------:R-:W-:Y:S01]  /*1ff60*/  VIADD R12, R10, 0x4e ;  /* 0x0000004e0a0c7836 */ /* 0x000fe20000000000 */
[----:B------:R-:W-:Y:S01]  /*1ff70*/  ISETP.GE.AND P3, PT, R19, UR4, PT ;  /* 0x0000000413007c0c */ /* 0x000fe2000bf66270 */
[----:B------:R-:W-:Y:S01]  /*1ff80*/  ULDC UR4, c[0x0][0x248] ;  /* 0x0000920000047ab9 */ /* 0x000fe20000000800 */
[----:B------:R-:W-:Y:S01]  /*1ff90*/  ISETP.LT.AND P5, PT, R11, UR12, !P5 ;  /* 0x0000000c0b007c0c */ /* 0x000fe2000efa1270 */
[----:B------:R-:W-:Y:S01]  /*1ffa0*/  VIADD R19, R18, UR4 ;  /* 0x0000000412137c36 */ /* 0x000fe20008000000 */
[----:B------:R-:W-:Y:S01]  /*1ffb0*/  ISETP.GE.AND P2, PT, R12, UR6, PT ;  /* 0x000000060c007c0c */ /* 0x000fe2000bf46270 */
[----:B------:R-:W-:Y:S01]  /*1ffc0*/  IMAD.WIDE R12, R18, 0x2, R2 ;  /* 0x00000002120c7825 */ /* 0x000fe200078e0202 */
[----:B-1----:R-:W-:Y:S01]  /*1ffd0*/  PRMT R20, R28, 0x7632, R20 ;  /* 0x000076321c147816 */ /* 0x002fe20000000014 */
[----:B------:R-:W-:Y:S01]  /*1ffe0*/  ULDC UR12, c[0x0][0x228] ;  /* 0x00008a00000c7ab9 */ /* 0x000fe20000000800 */
[----:B------:R-:W4:Y:S01]  /*1fff0*/  LDL.LU R28, [R1+0xc4] ;  /* 0x0000c400011c7983 */ /* 0x000f220000300800 */
[C---:B------:R-:W-:Y:S01]  /*20000*/  IMAD.WIDE R14, R19.reuse, 0x2, R24 ;  /* 0x00000002130e7825 */ /* 0x040fe200078e0218 */
[----:B------:R-:W-:Y:S01]  /*20010*/  ULDC UR4, c[0x0][0x22c] ;  /* 0x00008b0000047ab9 */ /* 0x000fe20000000800 */
[----:B------:R-:W-:Y:S01]  /*20020*/  ULDC UR6, c[0x0][0x248] ;  /* 0x0000920000067ab9 */ /* 0x000fe20000000800 */
[----:B------:R-:W-:Y:S01]  /*20030*/  ULDC UR10, c[0x0][0x22c] ;  /* 0x00008b00000a7ab9 */ /* 0x000fe20000000800 */
[----:B------:R-:W-:Y:S01]  /*20040*/  IMAD.WIDE R16, R19, 0x2, R2 ;  /* 0x0000000213107825 */ /* 0x000fe200078e0202 */
[----:B------:R-:W-:-:S03]  /*20050*/  PRMT R18, R0, 0x7632, R18 ;  /* 0x0000763200127816 */ /* 0x000fc60000000012 */
[C---:B------:R-:W-:Y:S01]  /*20060*/  VIADD R21, R10.reuse, 0x4f ;  /* 0x0000004f0a157836 */ /* 0x040fe20000000000 */
[----:B------:R0:W-:Y:S04]  /*20070*/  @P4 STG.E.U16 desc[UR8][R12.64], R20 ;  /* 0x000000140c004986 */ /* 0x0001e8000c101508 */
[----:B------:R1:W-:Y:S01]  /*20080*/  @P6 STG.E.U16 desc[UR8][R14.64], R0 ;  /* 0x000000000e006986 */ /* 0x0003e2000c101508 */
[----:B------:R-:W-:Y:S01]  /*20090*/  ISETP.GE.AND P4, PT, R21, UR4, PT ;  /* 0x0000000415007c0c */ /* 0x000fe2000bf86270 */
[----:B------:R-:W-:Y:S02]  /*200a0*/  ULDC UR4, c[0x0][0x248] ;  /* 0x0000920000047ab9 */ /* 0x000fe40000000800 */
[----:B------:R1:W-:Y:S01]  /*200b0*/  @P5 STG.E.U16 desc[UR8][R16.64], R18 ;  /* 0x0000001210005986 */ /* 0x0003e2000c101508 */
        /* <DEDUP_REMOVED lines=10> */
[C---:B------:R-:W-:Y:S01]  /*20160*/  IMAD.WIDE R12, R14.reuse, 0x2, R24 ;  /* 0x000000020e0c7825 */ /* 0x040fe200078e0218 */
[----:B------:R-:W-:Y:S01]  /*20170*/  PRMT R22, R9, 0x7632, R22 ;  /* 0x0000763209167816 */ /* 0x000fe20000000016 */
[----:B------:R-:W-:Y:S01]  /*20180*/  ULDC UR16, c[0x0][0x228] ;  /* 0x00008a0000107ab9 */ /* 0x000fe20000000800 */
[----:B------:R-:W-:Y:S01]  /*20190*/  ULDC UR18, c[0x0][0x228] ;  /* 0x00008a0000127ab9 */ /* 0x000fe20000000800 */
[C---:B------:R-:W-:Y:S01]  /*201a0*/  VIADD R21, R14.reuse, UR6 ;  /* 0x000000060e157c36 */ /* 0x040fe20008000000 */
[----:B------:R0:W-:Y:S01]  /*201b0*/  @P5 STG.E.U16 desc[UR8][R12.64], R9 ;  /* 0x000000090c005986 */ /* 0x0001e2000c101508 */
[----:B------:R-:W-:Y:S01]  /*201c0*/  IMAD.WIDE R14, R14, 0x2, R2 ;  /* 0x000000020e0e7825 */ /* 0x000fe200078e0202 */
[----:B------:R-:W-:-:S03]  /*201d0*/  ULDC UR6, c[0x0][0x22c] ;  /* 0x00008b0000067ab9 */ /* 0x000fc60000000800 */
[----:B------:R-:W-:Y:S01]  /*201e0*/  IMAD.WIDE R16, R21, 0x2, R24 ;  /* 0x0000000215107825 */ /* 0x000fe200078e0218 */
[----:B------:R-:W-:-:S03]  /*201f0*/  ISETP.GE.AND P5, PT, R20, UR10, PT ;  /* 0x0000000a14007c0c */ /* 0x000fc6000bfa6270 */
[----:B------:R-:W-:Y:S01]  /*20200*/  IMAD.WIDE R18, R21, 0x2, R2 ;  /* 0x0000000215127825 */ /* 0x000fe200078e0202 */
[----:B0-----:R-:W4:Y:S01]  /*20210*/  LDL.LU R9, [R1+0xc8] ;  /* 0x0000c80001097983 */ /* 0x001f220000300800 */
[----:B------:R-:W-:-:S03]  /*20220*/  ULDC UR10, c[0x0][0x228] ;  /* 0x00008a00000a7ab9 */ /* 0x000fc60000000800 */
[----:B------:R0:W-:Y:S01]  /*20230*/  @P0 STG.E.U16 desc[UR8][R14.64], R22 ;  /* 0x000000160e000986 */ /* 0x0001e2000c101508 */
[----:B------:R-:W-:-:S05]  /*20240*/  VIADD R12, R10, 0x51 ;  /* 0x000000510a0c7836 */ /* 0x000fca0000000000 */
[----:B------:R-:W-:Y:S01]  /*20250*/  ISETP.GE.AND P0, PT, R12, UR6, PT ;  /* 0x000000060c007c0c */ /* 0x000fe2000bf06270 */
[----:B------:R-:W-:Y:S01]  /*20260*/  ULDC UR6, c[0x0][0x228] ;  /* 0x00008a0000067ab9 */ /* 0x000fe20000000800 */
[----:B0-----:R-:W-:Y:S01]  /*20270*/  VIADD R14, R21, UR4 ;  /* 0x00000004150e7c36 */ /* 0x001fe20008000000 */
[----:B------:R-:W-:-:S03]  /*20280*/  ULDC UR4, c[0x0][0x248] ;  /* 0x0000920000047ab9 */ /* 0x000fc60000000800 */
[----:B------:R-:W-:Y:S01]  /*20290*/  IMAD.WIDE R12, R14, 0x2, R24 ;  /* 0x000000020e0c7825 */ /* 0x000fe200078e0218 */
[----:B--2---:R-:W-:Y:S01]  /*202a0*/  PRMT R23, R8, 0x7632, R23 ;  /* 0x0000763208177816 */ /* 0x004fe20000000017 */
[----:B------:R0:W-:Y:S04]  /*202b0*/  @P6 STG.E.U16 desc[UR8][R16.64], R8 ;  /* 0x0000000810006986 */ /* 0x0001e8000c101508 */
[----:B------:R-:W-:Y:S01]  /*202c0*/  @P3 STG.E.U16 desc[UR8][R18.64], R23 ;  /* 0x0000001712003986 */ /* 0x000fe2000c101508 */
[----:B------:R-:W-:Y:S01]  /*202d0*/  ISETP.LT.AND P3, PT, R29, UR10, !P2 ;  /* 0x0000000a1d007c0c */ /* 0x000fe2000d761270 */
[----:B------:R-:W-:Y:S02]  /*202e0*/  ULDC UR10, c[0x0][0x228] ;  /* 0x00008a00000a7ab9 */ /* 0x000fe40000000800 */
        /* <DEDUP_REMOVED lines=18> */
[----:B------:R-:W-:Y:S01]  /*20410*/  ULDC UR4, c[0x0][0x248] ;  /* 0x0000920000047ab9 */ /* 0x000fe20000000800 */
[----:B------:R1:W-:Y:S01]  /*20420*/  @P6 STG.E.U16 desc[UR8][R16.64], R6 ;  /* 0x0000000610006986 */ /* 0x0003e2000c101508 */
[----:B------:R-:W-:Y:S01]  /*20430*/  ISETP.LT.AND P6, PT, R29, UR10, !P5 ;  /* 0x0000000a1d007c0c */ /* 0x000fe2000efc1270 */
[----:B------:R-:W-:Y:S01]  /*20440*/  ULDC UR10, c[0x0][0x22c] ;  /* 0x00008b00000a7ab9 */ /* 0x000fe20000000800 */
[----:B------:R-:W-:Y:S01]  /*20450*/  ISETP.LT.AND P5, PT, R11, UR12, !P5 ;  /* 0x0000000c0b007c0c */ /* 0x000fe2000efa1270 */
[----:B0-----:R-:W-:Y:S01]  /*20460*/  IMAD.WIDE R14, R18, 0x2, R2 ;  /* 0x00000002120e7825 */ /* 0x001fe200078e0202 */
[----:B------:R-:W-:Y:S01]  /*20470*/  ISETP.GE.AND P2, PT, R12, UR6, PT ;  /* 0x000000060c007c0c */ /* 0x000fe2000bf46270 */
[----:B------:R-:W-:Y:S01]  /*20480*/  ULDC UR12, c[0x0][0x228] ;  /* 0x00008a00000c7ab9 */ /* 0x000fe20000000800 */
[----:B------:R-:W-:Y:S01]  /*20490*/  PRMT R13, R6, 0x7632, R13 ;  /* 0x00007632060d7816 */ /* 0x000fe2000000000d */
[----:B------:R-:W-:Y:S01]  /*204a0*/  VIADD R12, R18, UR4 ;  /* 0x00000004120c7c36 */ /* 0x000fe20008000000 */
[----:B------:R-:W-:Y:S01]  /*204b0*/  ULDC UR4, c[0x0][0x22c] ;  /* 0x00008b0000047ab9 */ /* 0x000fe20000000800 */
[----:B------:R-:W-:Y:S01]  /*204c0*/  VIADD R20, R10, 0x54 ;  /* 0x000000540a147836 */ /* 0x000fe20000000000 */
[----:B------:R-:W-:Y:S01]  /*204d0*/  ULDC UR6, c[0x0][0x248] ;  /* 0x0000920000067ab9 */ /* 0x000fe20000000800 */
[C---:B-1----:R-:W-:Y:S01]  /*204e0*/  IMAD.WIDE R16, R12.reuse, 0x2, R24 ;  /* 0x000000020c107825 */ /* 0x042fe200078e0218 */
[----:B------:R0:W-:Y:S03]  /*204f0*/  @P4 STG.E.U16 desc[UR8][R14.64], R13 ;  /* 0x0000000d0e004986 */ /* 0x0001e6000c101508 */
[----:B------:R-:W-:Y:S01]  /*20500*/  IMAD.WIDE R18, R12, 0x2, R2 ;  /* 0x000000020c127825 */ /* 0x000fe200078e0202 */
[----:B------:R-:W-:Y:S01]  /*20510*/  ISETP.GE.AND P4, PT, R20, UR4, PT ;  /* 0x0000000414007c0c */ /* 0x000fe2000bf86270 */
[----:B------:R-:W-:Y:S01]  /*20520*/  ULDC UR4, c[0x0][0x248] ;  /* 0x0000920000047ab9 */ /* 0x000fe20000000800 */
[----:B------:R-:W3:Y:S01]  /*20530*/  LDL.LU R6, [R1+0xf0] ;  /* 0x0000f00001067983 */ /* 0x000ee20000300800 */
[----:B----4-:R-:W-:-:S03]  /*20540*/  PRMT R21, R5, 0x7632, R21 ;  /* 0x0000763205157816 */ /* 0x010fc60000000015 */
[----:B------:R1:W-:Y:S01]  /*20550*/  @P6 STG.E.U16 desc[UR8][R16.64], R5 ;  /* 0x0000000510006986 */ /* 0x0003e2000c101508 */
[C---:B------:R-:W-:Y:S01]  /*20560*/  ISETP.LT.AND P6, PT, R29.reuse, UR16, !P3 ;  /* 0x000000101d007c0c */ /* 0x040fe2000dfc1270 */
[----:B0-----:R-:W-:Y:S02]  /*20570*/  VIADD R14, R12, UR4 ;  /* 0x000000040c0e7c36 */ /* 0x001fe40008000000 */
[----:B------:R0:W-:Y:S01]  /*20580*/  @P5 STG.E.U16 desc[UR8][R18.64], R21 ;  /* 0x0000001512005986 */ /* 0x0001e2000c101508 */
[----:B------:R-:W-:Y:S01]  /*20590*/  ISETP.LT.AND P5, PT, R29, UR12, !P0 ;  /* 0x0000000c1d007c0c */ /* 0x000fe2000c7a1270 */
[----:B------:R-:W-:Y:S01]  /*205a0*/  VIADD R20, R10, 0x55 ;  /* 0x000000550a147836 */ /* 0x000fe20000000000 */
[C---:B------:R-:W-:Y:S01]  /*205b0*/  ISETP.LT.AND P0, PT, R11.reuse, UR14, !P0 ;  /* 0x0000000e0b007c0c */ /* 0x040fe2000c701270 */
[----:B------:R-:W-:Y:S01]  /*205c0*/  ULDC UR16, c[0x0][0x228] ;  /* 0x00008a0000107ab9 */ /* 0x000fe20000000800 */
[----:B------:R-:W-:Y:S01]  /*205d0*/  ISETP.LT.AND P3, PT, R11, UR18, !P3 ;  /* 0x000000120b007c0c */ /* 0x000fe2000df61270 */
[C---:B------:R-:W-:Y:S01]  /*205e0*/  IMAD.WIDE R12, R14.reuse, 0x2, R24 ;  /* 0x000000020e0c7825 */ /* 0x040fe200078e0218 */
[----:B------:R-:W-:Y:S01]  /*205f0*/  ULDC UR12, c[0x0][0x228] ;  /* 0x00008a00000c7ab9 */ /* 0x000fe20000000800 */
[----:B------:R-:W-:Y:S01]  /*20600*/  ULDC UR4, c[0x0][0x248] ;  /* 0x0000920000047ab9 */ /* 0x000fe20000000800 */
[----:B------:R-:W-:Y:S01]  /*20610*/  ULDC UR14, c[0x0][0x228] ;  /* 0x00008a00000e7ab9 */ /* 0x000fe20000000800 */
[----:B-1----:R-:W4:Y:S01]  /*20620*/  LDL.LU R5, [R1+0x9c0] ;  /* 0x0009c00001057983 */ /* 0x002f220000300800 */
[----:B------:R-:W-:Y:S01]  /*20630*/  PRMT R23, R27, 0x7632, R23 ;  /* 0x000076321b177816 */ /* 0x000fe20000000017 */
[C---:B0-----:R-:W-:Y:S01]  /*20640*/  VIADD R21, R14.reuse, UR6 ;  /* 0x000000060e157c36 */ /* 0x041fe20008000000 */
[----:B------:R-:W-:Y:S01]  /*20650*/  ULDC UR6, c[0x0][0x22c] ;  /* 0x00008b0000067ab9 */ /* 0x000fe20000000800 */
[----:B------:R-:W-:Y:S01]  /*20660*/  IMAD.WIDE R14, R14, 0x2, R2 ;  /* 0x000000020e0e7825 */ /* 0x000fe200078e0202 */
[----:B------:R0:W-:Y:S01]  /*20670*/  @P5 STG.E.U16 desc[UR8][R12.64], R27 ;  /* 0x0000001b0c005986 */ /* 0x0001e2000c101508 */
[----:B------:R-:W-:-:S02]  /*20680*/  ULDC UR18, c[0x0][0x228] ;  /* 0x00008a0000127ab9 */ /* 0x000fc40000000800 */
[----:B------:R-:W-:Y:S01]  /*20690*/  IMAD.WIDE R16, R21, 0x2, R24 ;  /* 0x0000000215107825 */ /* 0x000fe200078e0218 */
[----:B------:R-:W-:-:S03]  /*206a0*/  ISETP.GE.AND P5, PT, R20, UR10, PT ;  /* 0x0000000a14007c0c */ /* 0x000fc6000bfa6270 */
[----:B------:R-:W-:Y:S01]  /*206b0*/  IMAD.WIDE R18, R21, 0x2, R2 ;  /* 0x0000000215127825 */ /* 0x000fe200078e0202 */
[----:B------:R1:W-:Y:S01]  /*206c0*/  @P0 STG.E.U16 desc[UR8][R14.64], R23 ;  /* 0x000000170e000986 */ /* 0x0003e2000c101508 */
[----:B------:R-:W-:Y:S01]  /*206d0*/  ULDC UR10, c[0x0][0x228] ;  /* 0x00008a00000a7ab9 */ /* 0x000fe20000000800 */
[----:B------:R-:W-:Y:S02]  /*206e0*/  PRMT R22, R26, 0x7632, R22 ;  /* 0x000076321a167816 */ /* 0x000fe40000000016 */
[----:B------:R-:W-:Y:S01]  /*206f0*/  @P6 STG.E.U16 desc[UR8][R16.64], R26 ;  /* 0x0000001a10006986 */ /* 0x000fe2000c101508 */
[----:B0-----:R-:W-:-:S03]  /*20700*/  VIADD R12, R10, 0x56 ;  /* 0x000000560a0c7836 */ /* 0x001fc60000000000 */
[----:B------:R0:W-:Y:S01]  /*20710*/  @P3 STG.E.U16 desc[UR8][R18.64], R22 ;  /* 0x0000001612003986 */ /* 0x0001e2000c101508 */
[----:B------:R-:W-:Y:S01]  /*20720*/  ISETP.LT.AND P3, PT, R29, UR10, !P2 ;  /* 0x0000000a1d007c0c */ /* 0x000fe2000d761270 */
[----:B-1----:R-:W-:Y:S01]  /*20730*/  VIADD R14, R21, UR4 ;  /* 0x00000004150e7c36 */ /* 0x002fe20008000000 */
[----:B------:R-:W-:Y:S01]  /*20740*/  ISETP.LT.AND P2, PT, R11, UR12, !P2 ;  /* 0x0000000c0b007c0c */ /* 0x000fe2000d741270 */
[----:B------:R-:W-:Y:S01]  /*20750*/  ULDC UR4, c[0x0][0x248] ;  /* 0x0000920000047ab9 */ /* 0x000fe20000000800 */
[----:B------:R-:W-:Y:S01]  /*20760*/  ISETP.LT.AND P6, PT, R29, UR14, !P4 ;  /* 0x0000000e1d007c0c */ /* 0x000fe2000e7c1270 */
[----:B------:R-:W-:Y:S01]  /*20770*/  ULDC UR10, c[0x0][0x228] ;  /* 0x00008a00000a7ab9 */ /* 0x000fe20000000800 */
[----:B------:R-:W-:Y:S01]  /*20780*/  ISETP.GE.AND P0, PT, R12, UR6, PT ;  /* 0x000000060c007c0c */ /* 0x000fe2000bf06270 */
[----:B------:R-:W-:Y:S01]  /*20790*/  IMAD.WIDE R12, R14, 0x2, R24 ;  /* 0x000000020e0c7825 */ /* 0x000fe200078e0218 */
[----:B------:R-:W-:Y:S01]  /*207a0*/  PRMT R20, R28, 0x7632, R20 ;  /* 0x000076321c147816 */ /* 0x000fe20000000014 */
[----:B------:R-:W-:Y:S01]  /*207b0*/  ULDC UR6, c[0x0][0x228] ;  /* 0x00008a0000067ab9 */ /* 0x000fe20000000800 */
[----:B------:R-:W-:Y:S01]  /*207c0*/  ULDC UR12, c[0x0][0x228] ;  /* 0x00008a00000c7ab9 */ /* 0x000fe20000000800 */
[C---:B0-----:R-:W-:Y:S01]  /*207d0*/  VIADD R18, R14.reuse, UR4 ;  /* 0x000000040e127c36 */ /* 0x041fe20008000000 */
[----:B------:R-:W-:Y:S01]  /*207e0*/  ULDC UR4, c[0x0][0x22c] ;  /* 0x00008b0000047ab9 */ /* 0x000fe20000000800 */
[----:B------:R-:W-:Y:S01]  /*207f0*/  IMAD.WIDE R14, R14, 0x2, R2 ;  /* 0x000000020e0e7825 */ /* 0x000fe200078e0202 */
[----:B------:R0:W-:Y:S01]  /*20800*/  @P3 STG.E.U16 desc[UR8][R12.64], R28 ;  /* 0x0000001c0c003986 */ /* 0x0001e2000c101508 */
[----:B------:R-:W-:-:S02]  /*20810*/  ULDC UR14, c[0x0][0x228] ;  /* 0x00008a00000e7ab9 */ /* 0x000fc40000000800 */
[----:B------:R-:W-:Y:S01]  /*20820*/  IMAD.WIDE R16, R18, 0x2, R24 ;  /* 0x0000000212107825 */ /* 0x000fe200078e0218 */
[----:B------:R1:W-:Y:S03]  /*20830*/  @P2 STG.E.U16 desc[UR8][R14.64], R20 ;  /* 0x000000140e002986 */ /* 0x0003e6000c101508 */
[----:B------:R-:W-:Y:S01]  /*20840*/  VIADD R19, R10, 0x57 ;  /* 0x000000570a137836 */ /* 0x000fe20000000000 */
[----:B------:R-:W-:Y:S01]  /*20850*/  ISETP.LT.AND P4, PT, R11, UR6, !P4 ;  /* 0x000000060b007c0c */ /* 0x000fe2000e781270 */
[----:B------:R-:W-:-:S03]  /*20860*/  ULDC UR6, c[0x0][0x22c] ;  /* 0x00008b0000067ab9 */ /* 0x000fc60000000800 */
[----:B------:R-:W-:Y:S01]  /*20870*/  ISETP.GE.AND P3, PT, R19, UR4, PT ;  /* 0x0000000413007c0c */ /* 0x000fe2000bf66270 */
[----:B0-----:R-:W-:Y:S01]  /*20880*/  VIADD R12, R10, 0x58 ;  /* 0x000000580a0c7836 */ /* 0x001fe20000000000 */
[----:B------:R-:W-:Y:S01]  /*20890*/  ULDC UR4, c[0x0][0x248] ;  /* 0x0000920000047ab9 */ /* 0x000fe20000000800 */
        /* <DEDUP_REMOVED lines=14> */
[----:B------:R-:W-:Y:S01]  /*20980*/  @P4 STG.E.U16 desc[UR8][R12.64], R20 ;  /* 0x000000140c004986 */ /* 0x000fe2000c101508 */
[----:B------:R-:W-:-:S03]  /*20990*/  PRMT R18, R9, 0x7632, R18 ;  /* 0x0000763209127816 */ /* 0x000fc60000000012 */
[----:B------:R0:W-:Y:S01]  /*209a0*/  @P6 STG.E.U16 desc[UR8][R14.64], R9 ;  /* 0x000000090e006986 */ /* 0x0001e2000c101508 */
[----:B------:R-:W-:Y:S01]  /*209b0*/  ISETP.GE.AND P4, PT, R21, UR4, PT ;  /* 0x0000000415007c0c */ /* 0x000fe2000bf86270 */
[----:B------:R-:W-:Y:S02]  /*209c0*/  ULDC UR4, c[0x0][0x248] ;  /* 0x0000920000047ab9 */ /* 0x000fe40000000800 */
[----:B------:R1:W-:Y:S01]  /*209d0*/  @P5 STG.E.U16 desc[UR8][R16.64], R18 ;  /* 0x0000001210005986 */ /* 0x0003e2000c101508 */
[----:B------:R-:W-:Y:S02]  /*209e0*/  ISETP.LT.AND P5, PT, R29, UR12, !P0 ;  /* 0x0000000c1d007c0c */ /* 0x000fe4000c7a1270 */
[----:B--2---:R-:W-:Y:S01]  /*209f0*/  PRMT R22, R8, 0x7632, R22 ;  /* 0x0000763208167816 */ /* 0x004fe20000000016 */
[----:B0-----:R-:W-:Y:S01]  /*20a00*/  VIADD R14, R19, UR4 ;  /* 0x00000004130e7c36 */ /* 0x001fe20008000000 */
[----:B------:R-:W-:Y:S01]  /*20a10*/  ISETP.LT.AND P0, PT, R11, UR14, !P0 ;  /* 0x0000000e0b007c0c */ /* 0x000fe2000c701270 */
[----:B------:R-:W-:Y:S01]  /*20a20*/  ULDC UR4, c[0x0][0x248] ;  /* 0x0000920000047ab9 */ /* 0x000fe20000000800 */
[----:B------:R-:W-:Y:S01]  /*20a30*/  ISETP.LT.AND P6, PT, R29, UR16, !P3 ;  /* 0x000000101d007c0c */ /* 0x000fe2000dfc1270 */
[C---:B------:R-:W-:Y:S01]  /*20a40*/  VIADD R21, R14.reuse, UR6 ;  /* 0x000000060e157c36 */ /* 0x040fe20008000000 */
[----:B------:R-:W-:Y:S01]  /*20a50*/  ULDC UR12, c[0x0][0x228] ;  /* 0x00008a00000c7ab9 */ /* 0x000fe20000000800 */
[----:B------:R-:W-:Y:S01]  /*20a60*/  IMAD.WIDE R12, R14, 0x2, R24 ;  /* 0x000000020e0c7825 */ /* 0x000fe200078e0218 */
[----:B---3--:R-:W-:-:S03]  /*20a70*/  PRMT R23, R7, 0x7632, R23 ;  /* 0x0000763207177816 */ /* 0x008fc60000000017 */
[----:B------:R-:W-:Y:S01]  /*20a80*/  IMAD.WIDE R14, R14, 0x2, R2 ;  /* 0x000000020e0e7825 */ /* 0x000fe200078e0202 */
[----:B------:R-:W-:Y:S01]  /*20a90*/  @P5 STG.E.U16 desc[UR8][R12.64], R8 ;  /* 0x000000080c005986 */ /* 0x000fe2000c101508 */
[----:B------:R-:W-:Y:S01]  /*20aa0*/  ISETP.LT.AND P3, PT, R11, UR18, !P3 ;  /* 0x000000120b007c0c */ /* 0x000fe2000df61270 */
[----:B------:R-:W-:Y:S01]  /*20ab0*/  ULDC UR14, c[0x0][0x228] ;  /* 0x00008a00000e7ab9 */ /* 0x000fe20000000800 */
[C---:B-1----:R-:W-:Y:S01]  /*20ac0*/  IMAD.WIDE R16, R21.reuse, 0x2, R24 ;  /* 0x0000000215107825 */ /* 0x042fe200078e0218 */
[----:B------:R-:W-:Y:S01]  /*20ad0*/  @P0 STG.E.U16 desc[UR8][R14.64], R22 ;  /* 0x000000160e000986 */ /* 0x000fe2000c101508 */
[----:B------:R-:W-:Y:S01]  /*20ae0*/  ULDC UR6, c[0x0][0x22c] ;  /* 0x00008b0000067ab9 */ /* 0x000fe20000000800 */
[----:B------:R-:W-:Y:S01]  /*20af0*/  ULDC UR16, c[0x0][0x228] ;  /* 0x00008a0000107ab9 */ /* 0x000fe20000000800 */
[----:B------:R-:W-:Y:S01]  /*20b00*/  IMAD.WIDE R18, R21, 0x2, R2 ;  /* 0x0000000215127825 */ /* 0x000fe200078e0202 */
[----:B------:R0:W-:Y:S01]  /*20b10*/  @P6 STG.E.U16 desc[UR8][R16.64], R7 ;  /* 0x0000000710006986 */ /* 0x0001e2000c101508 */
[----:B------:R-:W-:-:S03]  /*20b20*/  ULDC UR18, c[0x0][0x228] ;  /* 0x00008a0000127ab9 */ /* 0x000fc60000000800 */
[----:B0-----:R-:W2:Y:S04]  /*20b30*/  LDL.LU R7, [R1+0xf4] ;  /* 0x0000f40001077983 */ /* 0x001ea80000300800 */
[----:B------:R-:W3:Y:S04]  /*20b40*/  LDL.LU R27, [R1+0xe4] ;  /* 0x0000e400011b7983 */ /* 0x000ee80000300800 */
[----:B------:R-:W4:Y:S01]  /*20b50*/  LDL.LU R26, [R1+0xf8] ;  /* 0x0000f800011a7983 */ /* 0x000f220000300800 */
[----:B------:R-:W-:Y:S02]  /*20b60*/  VIADD R14, R21, UR4 ;  /* 0x00000004150e7c36 */ /* 0x000fe40008000000 */
[C---:B------:R-:W-:Y:S01]  /*20b70*/  VIADD R20, R10.reuse, 0x5a ;  /* 0x0000005a0a147836 */ /* 0x040fe20000000000 */
[----:B------:R-:W4:Y:S01]  /*20b80*/  LDL.LU R0, [R1+0xe8] ;  /* 0x0000e80001007983 */ /* 0x000f220000300800 */
[----:B------:R-:W-:Y:S01]  /*20b90*/  VIADD R12, R10, 0x5b ;  /* 0x0000005b0a0c7836 */ /* 0x000fe20000000000 */
[----:B------:R-:W-:Y:S01]  /*20ba0*/  ISETP.LT.AND P6, PT, R29, UR14, !P4 ;  /* 0x0000000e1d007c0c */ /* 0x000fe2000e7c1270 */
[----:B------:R-:W-:Y:S01]  /*20bb0*/  ULDC UR4, c[0x0][0x248] ;  /* 0x0000920000047ab9 */ /* 0x000fe20000000800 */
[----:B------:R-:W4:Y:S01]  /*20bc0*/  LDL.LU R9, [R1+0xfc] ;  /* 0x0000fc0001097983 */ /* 0x000f220000300800 */
[----:B------:R-:W-:Y:S01]  /*20bd0*/  ISETP.GE.AND P5, PT, R20, UR10, PT ;  /* 0x0000000a14007c0c */ /* 0x000fe2000bfa6270 */
[----:B------:R-:W-:-:S02]  /*20be0*/  ULDC UR10, c[0x0][0x228] ;  /* 0x00008a00000a7ab9 */ /* 0x000fc40000000800 */
[----:B------:R0:W-:Y:S01]  /*20bf0*/  @P3 STG.E.U16 desc[UR8][R18.64], R23 ;  /* 0x0000001712003986 */ /* 0x0001e2000c101508 */
[----:B------:R-:W-:Y:S01]  /*20c00*/  ISETP.GE.AND P0, PT, R12, UR6, PT ;  /* 0x000000060c007c0c */ /* 0x000fe2000bf06270 */
[----:B------:R-:W-:Y:S02]  /*20c10*/  ULDC UR14, c[0x0][0x228] ;  /* 0x00008a00000e7ab9 */ /* 0x000fe40000000800 */
[----:B------:R-:W4:Y:S01]  /*20c20*/  LDL.LU R8, [R1+0xec] ;  /* 0x0000ec0001087983 */ /* 0x000f220000300800 */
[----:B------:R-:W-:Y:S01]  /*20c30*/  ISETP.LT.AND P3, PT, R29, UR10, !P2 ;  /* 0x0000000a1d007c0c */ /* 0x000fe2000d761270 */
[----:B------:R-:W-:Y:S01]  /*20c40*/  IMAD.WIDE R12, R14, 0x2, R24 ;  /* 0x000000020e0c7825 */ /* 0x000fe200078e0218 */
[----:B------:R-:W-:Y:S01]  /*20c50*/  PRMT R20, R6, 0x7632, R20 ;  /* 0x0000763206147816 */ /* 0x000fe20000000014 */
[----:B------:R-:W4:Y:S01]  /*20c60*/  LDL.LU R28, [R1+0x110] ;  /* 0x00011000011c7983 */ /* 0x000f220000300800 */
[----:B------:R-:W-:Y:S01]  /*20c70*/  ULDC UR6, c[0x0][0x228] ;  /* 0x00008a0000067ab9 */ /* 0x000fe20000000800 */
[----:B------:R-:W-:-:S02]  /*20c80*/  ULDC UR10, c[0x0][0x228] ;  /* 0x00008a00000a7ab9 */ /* 0x000fc40000000800 */
[----:B------:R-:W4:Y:S01]  /*20c90*/  LDL.LU R21, [R1+0xe0] ;  /* 0x0000e00001157983 */ /* 0x000f220000300800 */
[----:B------:R-:W-:Y:S01]  /*20ca0*/  ISETP.LT.AND P2, PT, R11, UR12, !P2 ;  /* 0x0000000c0b007c0c */ /* 0x000fe2000d741270 */
[C---:B0-----:R-:W-:Y:S01]  /*20cb0*/  VIADD R19, R14.reuse, UR4 ;  /* 0x000000040e137c36 */ /* 0x041fe20008000000 */
[----:B------:R-:W-:Y:S01]  /*20cc0*/  ULDC UR4, c[0x0][0x22c] ;  /* 0x00008b0000047ab9 */ /* 0x000fe20000000800 */
[----:B------:R-:W-:Y:S01]  /*20cd0*/  IMAD.WIDE R14, R14, 0x2, R2 ;  /* 0x000000020e0e7825 */ /* 0x000fe200078e0202 */
[----:B------:R-:W-:-:S03]  /*20ce0*/  ULDC UR12, c[0x0][0x228] ;  /* 0x00008a00000c7ab9 */ /* 0x000fc60000000800 */
[----:B------:R-:W-:Y:S01]  /*20cf0*/  IMAD.WIDE R16, R19, 0x2, R24 ;  /* 0x0000000213107825 */ /* 0x000fe200078e0218 */
[----:B------:R0:W-:Y:S03]  /*20d00*/  @P3 STG.E.U16 desc[UR8][R12.64], R6 ;  /* 0x000000060c003986 */ /* 0x0001e6000c101508 */
[----:B------:R-:W-:Y:S01]  /*20d10*/  VIADD R18, R10, 0x5c ;  /* 0x0000005c0a127836 */ /* 0x000fe20000000000 */
[----:B------:R-:W-:Y:S01]  /*20d20*/  ISETP.LT.AND P4, PT, R11, UR6, !P4 ;  /* 0x000000060b007c0c */ /* 0x000fe2000e781270 */
[----:B------:R1:W-:Y:S01]  /*20d30*/  @P2 STG.E.U16 desc[UR8][R14.64], R20 ;  /* 0x000000140e002986 */ /* 0x0003e2000c101508 */
[----:B------:R-:W-:Y:S02]  /*20d40*/  ULDC UR6, c[0x0][0x22c] ;  /* 0x00008b0000067ab9 */ /* 0x000fe40000000800 */
[----:B------:R-:W-:Y:S01]  /*20d50*/  ISETP.GE.AND P3, PT, R18, UR4, PT ;  /* 0x0000000412007c0c */ /* 0x000fe2000bf66270 */
[----:B------:R-:W-:Y:S01]  /*20d60*/  ULDC UR4, c[0x0][0x248] ;  /* 0x0000920000047ab9 */ /* 0x000fe20000000800 */
[----:B0-----:R-:W-:Y:S01]  /*20d70*/  VIADD R12, R10, 0x5d ;  /* 0x0000005d0a0c7836 */ /* 0x001fe20000000000 */
[----:B------:R-:W4:Y:S01]  /*20d80*/  LDL.LU R6, [R1+0x9bc] ;  /* 0x0009bc0001067983 */ /* 0x000f220000300800 */
[----:B------:R-:W-:Y:S01]  /*20d90*/  VIADD R18, R19, UR4 ;  /* 0x0000000413127c36 */ /* 0x000fe20008000000 */
[----:B------:R-:W-:-:S02]  /*20da0*/  ULDC UR4, c[0x0][0x22c] ;  /* 0x00008b0000047ab9 */ /* 0x000fc40000000800 */
[----:B------:R-:W-:Y:S01]  /*20db0*/  ISETP.GE.AND P2, PT, R12, UR6, PT ;  /* 0x000000060c007c0c */ /* 0x000fe2000bf46270 */
[----:B------:R-:W-:Y:S01]  /*20dc0*/  IMAD.WIDE R12, R19, 0x2, R2 ;  /* 0x00000002130c7825 */ /* 0x000fe200078e0202 */
[----:B------:R-:W-:-:S03]  /*20dd0*/  ULDC UR6, c[0x0][0x248] ;  /* 0x0000920000067ab9 */ /* 0x000fc60000000800 */
[----:B-1----:R-:W-:Y:S01]  /*20de0*/  IMAD.WIDE R14, R18, 0x2, R24 ;  /* 0x00000002120e7825 */ /* 0x002fe200078e0218 */
[----:B--2---:R-:W-:Y:S02]  /*20df0*/  PRMT R19, R7, 0x7632, R19 ;  /* 0x0000763207137816 */ /* 0x004fe40000000013 */
[----:B---3--:R-:W-:Y:S01]  /*20e00*/  PRMT R23, R27, 0x7632, R23 ;  /* 0x000076321b177816 */ /* 0x008fe20000000017 */
[----:B----4-:R0:W-:Y:S01]  /*20e10*/  @P6 STG.E.U16 desc[UR8][R16.64], R21 ;  /* 0x0000001510006986 */ /* 0x0101e2000c101508 */
[----:B------:R-:W-:Y:S01]  /*20e20*/  ISETP.LT.AND P6, PT, R29, UR10, !P5 ;  /* 0x0000000a1d007c0c */ /* 0x000fe2000efc1270 */
[----:B------:R-:W-:Y:S01]  /*20e30*/  ULDC UR10, c[0x0][0x22c] ;  /* 0x00008b00000a7ab9 */ /* 0x000fe20000000800 */
[----:B------:R-:W-:Y:S01]  /*20e40*/  ISETP.LT.AND P5, PT, R11, UR12, !P5 ;  /* 0x0000000c0b007c0c */ /* 0x000fe2000efa1270 */
[----:B------:R-:W-:Y:S01]  /*20e50*/  ULDC UR12, c[0x0][0x228] ;  /* 0x00008a00000c7ab9 */ /* 0x000fe20000000800 */
[----:B------:R-:W-:Y:S01]  /*20e60*/  PRMT R20, R21, 0x7632, R20 ;  /* 0x0000763215147816 */ /* 0x000fe20000000014 */
[----:B0-----:R-:W-:-:S02]  /*20e70*/  VIADD R21, R10, 0x5e ;  /* 0x0000005e0a157836 */ /* 0x001fc40000000000 */
[----:B------:R-:W-:Y:S02]  /*20e80*/  IMAD.WIDE R16, R18, 0x2, R2 ;  /* 0x0000000212107825 */ /* 0x000fe400078e0202 */
[----:B------:R0:W-:Y:S01]  /*20e90*/  @P4 STG.E.U16 desc[UR8][R12.64], R20 ;  /* 0x000000140c004986 */ /* 0x0001e2000c101508 */
[----:B------:R-:W-:Y:S01]  /*20ea0*/  ISETP.GE.AND P4, PT, R21, UR4, PT ;  /* 0x0000000415007c0c */ /* 0x000fe2000bf86270 */
[----:B------:R-:W-:Y:S02]  /*20eb0*/  ULDC UR4, c[0x0][0x248] ;  /* 0x0000920000047ab9 */ /* 0x000fe40000000800 */
[----:B------:R1:W-:Y:S01]  /*20ec0*/  @P6 STG.E.U16 desc[UR8][R14.64], R7 ;  /* 0x000000070e006986 */ /* 0x0003e2000c101508 */
[C---:B------:R-:W-:Y:S01]  /*20ed0*/  ISETP.LT.AND P6, PT, R29.reuse, UR16, !P3 ;  /* 0x000000101d007c0c */ /* 0x040fe2000dfc1270 */
[----:B------:R-:W-:Y:S02]  /*20ee0*/  ULDC UR16, c[0x0][0x228] ;  /* 0x00008a0000107ab9 */ /* 0x000fe40000000800 */
[----:B------:R2:W-:Y:S01]  /*20ef0*/  @P5 STG.E.U16 desc[UR8][R16.64], R19 ;  /* 0x0000001310005986 */ /* 0x0005e2000c101508 */
[----:B------:R-:W-:Y:S01]  /*20f00*/  ISETP.LT.AND P5, PT, R29, UR12, !P0 ;  /* 0x0000000c1d007c0c */ /* 0x000fe2000c7a1270 */
[----:B------:R-:W-:Y:S01]  /*20f10*/  ULDC UR12, c[0x0][0x228] ;  /* 0x00008a00000c7ab9 */ /* 0x000fe20000000800 */
[C---:B------:R-:W-:Y:S01]  /*20f20*/  ISETP.LT.AND P0, PT, R11.reuse, UR14, !P0 ;  /* 0x0000000e0b007c0c */ /* 0x040fe2000c701270 */
[----:B0-----:R-:W-:Y:S01]  /*20f30*/  VIADD R20, R10, 0x5f ;  /* 0x0000005f0a147836 */ /* 0x001fe20000000000 */
[----:B------:R-:W-:Y:S01]  /*20f40*/  ISETP.LT.AND P3, PT, R11, UR18, !P3 ;  /* 0x000000120b007c0c */ /* 0x000fe2000df61270 */
[----:B------:R-:W-:Y:S01]  /*20f50*/  ULDC UR14, c[0x0][0x228] ;  /* 0x00008a00000e7ab9 */ /* 0x000fe20000000800 */
[----:B------:R-:W-:Y:S01]  /*20f60*/  PRMT R22, R26, 0x7632, R22 ;  /* 0x000076321a167816 */ /* 0x000fe20000000016 */
[----:B-1----:R-:W-:Y:S01]  /*20f70*/  VIADD R14, R18, UR4 ;  /* 0x00000004120e7c36 */ /* 0x002fe20008000000 */
[----:B------:R-:W-:Y:S01]  /*20f80*/  ULDC UR4, c[0x0][0x248] ;  /* 0x0000920000047ab9 */ /* 0x000fe20000000800 */
[----:B------:R-:W3:Y:S01]  /*20f90*/  LDL.LU R7, [R1+0x9b8] ;  /* 0x0009b80001077983 */ /* 0x000ee20000300800 */
[----:B------:R-:W-:Y:S01]  /*20fa0*/  ULDC UR18, c[0x0][0x228] ;  /* 0x00008a0000127ab9 */ /* 0x000fe20000000800 */
[C---:B------:R-:W-:Y:S01]  /*20fb0*/  VIADD R21, R14.reuse, UR6 ;  /* 0x000000060e157c36 */ /* 0x040fe20008000000 */
[----:B------:R-:W-:Y:S01]  /*20fc0*/  ULDC UR6, c[0x0][0x22c] ;  /* 0x00008b0000067ab9 */ /* 0x000fe20000000800 */
[----:B------:R-:W-:-:S04]  /*20fd0*/  IMAD.WIDE R12, R14, 0x2, R24 ;  /* 0x000000020e0c7825 */ /* 0x000fc800078e0218 */
[----:B------:R-:W-:Y:S01]  /*20fe0*/  IMAD.WIDE R14, R14, 0x2, R2 ;  /* 0x000000020e0e7825 */ /* 0x000fe200078e0202 */
[----:B------:R0:W-:Y:S03]  /*20ff0*/  @P5 STG.E.U16 desc[UR8][R12.64], R27 ;  /* 0x0000001b0c005986 */ /* 0x0001e6000c101508 */
[----:B--2---:R-:W-:Y:S01]  /*21000*/  IMAD.WIDE R16, R21, 0x2, R24 ;  /* 0x0000000215107825 */ /* 0x004fe200078e0218 */
[----:B------:R-:W-:-:S03]  /*21010*/  ISETP.GE.AND P5, PT, R20, UR10, PT ;  /* 0x0000000a14007c0c */ /* 0x000fc6000bfa6270 */
[----:B------:R-:W-:Y:S01]  /*21020*/  IMAD.WIDE R18, R21, 0x2, R2 ;  /* 0x0000000215127825 */ /* 0x000fe200078e0202 */
[----:B------:R1:W-:Y:S01]  /*21030*/  @P0 STG.E.U16 desc[UR8][R14.64], R23 ;  /* 0x000000170e000986 */ /* 0x0003e2000c101508 */
[----:B------:R-:W-:-:S03]  /*21040*/  ULDC UR10, c[0x0][0x228] ;  /* 0x00008a00000a7ab9 */ /* 0x000fc60000000800 */
[----:B------:R-:W-:Y:S01]  /*21050*/  @P6 STG.E.U16 desc[UR8][R16.64], R26 ;  /* 0x0000001a10006986 */ /* 0x000fe2000c101508 */
[----:B0-----:R-:W-:-:S03]  /*21060*/  VIADD R12, R10, 0x60 ;  /* 0x000000600a0c7836 */ /* 0x001fc60000000000 */
[----:B------:R0:W-:Y:S01]  /*21070*/  @P3 STG.E.U16 desc[UR8][R18.64], R22 ;  /* 0x0000001612003986 */ /* 0x0001e2000c101508 */
[----:B------:R-:W-:Y:S01]  /*21080*/  ISETP.LT.AND P3, PT, R29, UR10, !P2 ;  /* 0x0000000a1d007c0c */ /* 0x000fe2000d761270 */
[----:B------:R-:W-:Y:S01]  /*21090*/  ULDC UR10, c[0x0][0x228] ;  /* 0x00008a00000a7ab9 */ /* 0x000fe20000000800 */
[----:B-1----:R-:W-:Y:S01]  /*210a0*/  VIADD R14, R21, UR4 ;  /* 0x00000004150e7c36 */ /* 0x002fe20008000000 */
[----:B------:R-:W-:Y:S01]  /*210b0*/  ISETP.GE.AND P0, PT, R12, UR6, PT ;  /* 0x000000060c007c0c */ /* 0x000fe2000bf06270 */
[----:B------:R-:W-:Y:S01]  /*210c0*/  ULDC UR4, c[0x0][0x248] ;  /* 0x0000920000047ab9 */ /* 0x000fe20000000800 */
[----:B------:R-:W-:Y:S01]  /*210d0*/  PRMT R20, R0, 0x7632, R20 ;  /* 0x0000763200147816 */ /* 0x000fe20000000014 */
[C---:B------:R-:W-:Y:S01]  /*210e0*/  IMAD.WIDE R12, R14.reuse, 0x2, R24 ;  /* 0x000000020e0c7825 */ /* 0x040fe200078e0218 */
[----:B------:R-:W-:Y:S01]  /*210f0*/  ISETP.LT.AND P2, PT, R11, UR12, !P2 ;  /* 0x0000000c0b007c0c */ /* 0x000fe2000d741270 */
[----:B------:R-:W-:Y:S01]  /*21100*/  ULDC UR6, c[0x0][0x228] ;  /* 0x00008a0000067ab9 */ /* 0x000fe20000000800 */
[----:B------:R-:W-:Y:S01]  /*21110*/  ISETP.LT.AND P6, PT, R29, UR14, !P4 ;  /* 0x0000000e1d007c0c */ /* 0x000fe2000e7c1270 */
[----:B0-----:R-:W-:Y:S01]  /*21120*/  VIADD R18, R14, UR4 ;  /* 0x000000040e127c36 */ /* 0x001fe20008000000 */
[----:B------:R-:W-:-:S02]  /*21130*/  ULDC UR4, c[0x0][0x22c] ;  /* 0x00008b0000047ab9 */ /* 0x000fc40000000800 */
[----:B------:R0:W-:Y:S01]  /*21140*/  @P3 STG.E.U16 desc[UR8][R12.64], R0 ;  /* 0x000000000c003986 */ /* 0x0001e2000c101508 */
[----:B------:R-:W-:Y:S01]  /*21150*/  IMAD.WIDE R14, R14, 0x2, R2 ;  /* 0x000000020e0e7825 */ /* 0x000fe200078e0202 */
[----:B------:R-:W-:Y:S01]  /*21160*/  ULDC UR12, c[0x0][0x228] ;  /* 0x00008a00000c7ab9 */ /* 0x000fe20000000800 */
[----:B------:R-:W-:Y:S01]  /*21170*/  ULDC UR14, c[0x0][0x228] ;  /* 0x00008a00000e7ab9 */ /* 0x000fe20000000800 */
[----:B0-----:R-:W2:Y:S01]  /*21180*/  LDL.LU R0, [R1+0x114] ;  /* 0x0001140001007983 */ /* 0x001ea20000300800 */
[----:B------:R-:W-:-:S03]  /*21190*/  IMAD.WIDE R16, R18, 0x2, R24 ;  /* 0x0000000212107825 */ /* 0x000fc600078e0218 */
[----:B------:R0:W-:Y:S01]  /*211a0*/  @P2 STG.E.U16 desc[UR8][R14.64], R20 ;  /* 0x000000140e002986 */ /* 0x0001e2000c101508 */
[----:B------:R-:W-:-:S03]  /*211b0*/  VIADD R19, R10, 0x61 ;  /* 0x000000610a137836 */ /* 0x000fc60000000000 */
[----:B------:R1:W-:Y:S01]  /*211c0*/  @P6 STG.E.U16 desc[UR8][R16.64], R9 ;  /* 0x0000000910006986 */ /* 0x0003e2000c101508 */
[----:B------:R-:W-:Y:S01]  /*211d0*/  ISETP.LT.AND P4, PT, R11, UR6, !P4 ;  /* 0x000000060b007c0c */ /* 0x000fe2000e781270 */
[C---:B------:R-:W-:Y:S01]  /*211e0*/  VIADD R12, R10.reuse, 0x62 ;  /* 0x000000620a0c7836 */ /* 0x040fe20000000000 */
[----:B------:R-:W-:Y:S01]  /*211f0*/  ISETP.LT.AND P6, PT, R29, UR10, !P5 ;  /* 0x0000000a1d007c0c */ /* 0x000fe2000efc1270 */
[----:B------:R-:W-:Y:S01]  /*21200*/  ULDC UR6, c[0x0][0x22c] ;  /* 0x00008b0000067ab9 */ /* 0x000fe20000000800 */
[----:B0-----:R-:W-:Y:S01]  /*21210*/  PRMT R20, R9, 0x7632, R20 ;  /* 0x0000763209147816 */ /* 0x001fe20000000014 */
[----:B------:R-:W-:Y:S01]  /*21220*/  VIADD R21, R10, 0x63 ;  /* 0x000000630a157836 */ /* 0x000fe20000000000 */
[----:B------:R-:W-:Y:S01]  /*21230*/  ISETP.GE.AND P3, PT, R19, UR4, PT ;  /* 0x0000000413007c0c */ /* 0x000fe2000bf66270 */
[----:B------:R-:W-:Y:S01]  /*21240*/  ULDC UR4, c[0x0][0x248] ;  /* 0x0000920000047ab9 */ /* 0x000fe20000000800 */
[----:B-1----:R-:W4:Y:S01]  /*21250*/  LDL.LU R9, [R1+0x118] ;  /* 0x0001180001097983 */ /* 0x002f220000300800 */
[----:B------:R-:W-:Y:S01]  /*21260*/  VIADD R19, R18, UR4 ;  /* 0x0000000412137c36 */ /* 0x000fe20008000000 */
[----:B------:R-:W-:Y:S01]  /*21270*/  ISETP.GE.AND P2, PT, R12, UR6, PT ;  /* 0x000000060c007c0c */ /* 0x000fe2000bf46270 */
[----:B------:R-:W-:Y:S01]  /*21280*/  IMAD.WIDE R12, R18, 0x2, R2 ;  /* 0x00000002120c7825 */ /* 0x000fe200078e0202 */
[----:B------:R-:W-:Y:S01]  /*21290*/  ISETP.LT.AND P5, PT, R11, UR12, !P5 ;  /* 0x0000000c0b007c0c */ /* 0x000fe2000efa1270 */
[----:B------:R-:W-:Y:S01]  /*212a0*/  ULDC UR4, c[0x0][0x22c] ;  /* 0x00008b0000047ab9 */ /* 0x000fe20000000800 */
[----:B------:R-:W-:Y:S01]  /*212b0*/  PRMT R22, R28, 0x7632, R22 ;  /* 0x000076321c167816 */ /* 0x000fe20000000016 */
[C---:B------:R-:W-:Y:S01]  /*212c0*/  IMAD.WIDE R14, R19.reuse, 0x2, R24 ;  /* 0x00000002130e7825 */ /* 0x040fe200078e0218 */
[----:B------:R-:W-:Y:S01]  /*212d0*/  @P4 STG.E.U16 desc[UR8][R12.64], R20 ;  /* 0x000000140c004986 */ /* 0x000fe2000c101508 */
[----:B------:R-:W-:Y:S01]  /*212e0*/  PRMT R18, R8, 0x7632, R18 ;  /* 0x0000763208127816 */ /* 0x000fe20000000012 */
[----:B------:R-:W-:Y:S01]  /*212f0*/  ULDC UR12, c[0x0][0x228] ;  /* 0x00008a00000c7ab9 */ /* 0x000fe20000000800 */
[----:B------:R-:W-:Y:S01]  /*21300*/  IMAD.WIDE R16, R19, 0x2, R2 ;  /* 0x0000000213107825 */ /* 0x000fe200078e0202 */
[----:B------:R0:W-:Y:S01]  /*21310*/  @P6 STG.E.U16 desc[UR8][R14.64], R8 ;  /* 0x000000080e006986 */ /* 0x0001e2000c101508 */
[----:B------:R-:W-:Y:S01]  /*21320*/  ULDC UR6, c[0x0][0x248] ;  /* 0x0000920000067ab9 */ /* 0x000fe20000000800 */
[----:B------:R-:W-:Y:S01]  /*21330*/  PRMT R23, R4, 0x7632, R23 ;  /* 0x0000763204177816 */ /* 0x000fe20000000017 */
[----:B------:R-:W-:Y:S01]  /*21340*/  ULDC UR10, c[0x0][0x22c] ;  /* 0x00008b00000a7ab9 */ /* 0x000fe20000000800 */
[----:B0-----:R-:W3:Y:S01]  /*21350*/  LDL.LU R8, [R1+0x11c] ;  /* 0x00011c0001087983 */ /* 0x001ee20000300800 */
[----:B------:R-:W-:Y:S01]  /*21360*/  ISETP.GE.AND P4, PT, R21, UR4, PT ;  /* 0x0000000415007c0c */ /* 0x000fe2000bf86270 */
[----:B------:R-:W-:-:S02]  /*21370*/  ULDC UR4, c[0x0][0x248] ;  /* 0x0000920000047ab9 */ /* 0x000fc40000000800 */
[----:B------:R0:W-:Y:S01]  /*21380*/  @P5 STG.E.U16 desc[UR8][R16.64], R18 ;  /* 0x0000001210005986 */ /* 0x0001e2000c101508 */
[----:B------:R-:W-:Y:S01]  /*21390*/  ISETP.LT.AND P5, PT, R29, UR12, !P0 ;  /* 0x0000000c1d007c0c */ /* 0x000fe2000c7a1270 */
[----:B------:R-:W-:Y:S01]  /*213a0*/  VIADD R14, R19, UR4 ;  /* 0x00000004130e7c36 */ /* 0x000fe20008000000 */
[----:B------:R-:W-:Y:S01]  /*213b0*/  ISETP.LT.AND P0, PT, R11, UR14, !P0 ;  /* 0x0000000e0b007c0c */ /* 0x000fe2000c701270 */
[----:B------:R-:W-:Y:S01]  /*213c0*/  VIADD R20, R10, 0x64 ;  /* 0x000000640a147836 */ /* 0x000fe20000000000 */
[----:B------:R-:W-:Y:S01]  /*213d0*/  ISETP.LT.AND P6, PT, R29, UR16, !P3 ;  /* 0x000000101d007c0c */ /* 0x000fe2000dfc1270 */
[C---:B------:R-:W-:Y:S01]  /*213e0*/  VIADD R21, R14.reuse, UR6 ;  /* 0x000000060e157c36 */ /* 0x040fe20008000000 */
[----:B------:R-:W-:Y:S01]  /*213f0*/  ISETP.LT.AND P3, PT, R11, UR18, !P3 ;  /* 0x000000120b007c0c */ /* 0x000fe2000df61270 */
[C---:B------:R-:W-:Y:S01]  /*21400*/  IMAD.WIDE R12, R14.reuse, 0x2, R24 ;  /* 0x000000020e0c7825 */ /* 0x040fe200078e0218 */
[----:B------:R-:W-:Y:S01]  /*21410*/  ULDC UR12, c[0x0][0x228] ;  /* 0x00008a00000c7ab9 */ /* 0x000fe20000000800 */
[----:B------:R-:W-:Y:S01]  /*21420*/  ULDC UR4, c[0x0][0x248] ;  /* 0x0000920000047ab9 */ /* 0x000fe20000000800 */
[----:B------:R-:W-:Y:S01]  /*21430*/  ULDC UR14, c[0x0][0x228] ;  /* 0x00008a00000e7ab9 */ /* 0x000fe20000000800 */
[----:B------:R-:W-:Y:S01]  /*21440*/  IMAD.WIDE R14, R14, 0x2, R2 ;  /* 0x000000020e0e7825 */ /* 0x000fe200078e0202 */
[----:B------:R-:W-:Y:S01]  /*21450*/  ULDC UR6, c[0x0][0x22c] ;  /* 0x00008b0000067ab9 */ /* 0x000fe20000000800 */
[----:B------:R-:W-:-:S02]  /*21460*/  ULDC UR16, c[0x0][0x228] ;  /* 0x00008a0000107ab9 */ /* 0x000fc40000000800 */
[C---:B0-----:R-:W-:Y:S01]  /*21470*/  IMAD.WIDE R16, R21.reuse, 0x2, R24 ;  /* 0x0000000215107825 */ /* 0x041fe200078e0218 */
[----:B------:R-:W-:Y:S03]  /*21480*/  @P5 STG.E.U16 desc[UR8][R12.64], R28 ;  /* 0x0000001c0c005986 */ /* 0x000fe6000c101508 */
[----:B------:R-:W-:Y:S01]  /*21490*/  IMAD.WIDE R18, R21, 0x2, R2 ;  /* 0x0000000215127825 */ /* 0x000fe200078e0202 */
[----:B------:R-:W-:Y:S01]  /*214a0*/  ISETP.GE.AND P5, PT, R20, UR10, PT ;  /* 0x0000000a14007c0c */ /* 0x000fe2000bfa6270 */
[----:B------:R0:W-:Y:S01]  /*214b0*/  @P0 STG.E.U16 desc[UR8][R14.64], R22 ;  /* 0x000000160e000986 */ /* 0x0001e2000c101508 */
[----:B------:R-:W-:Y:S01]  /*214c0*/  ULDC UR10, c[0x0][0x228] ;  /* 0x00008a00000a7ab9 */ /* 0x000fe20000000800 */
[----:B------:R-:W-:Y:S02]  /*214d0*/  ULDC UR18, c[0x0][0x228] ;  /* 0x00008a0000127ab9 */ /* 0x000fe40000000800 */
[----:B------:R1:W-:Y:S01]  /*214e0*/  @P6 STG.E.U16 desc[UR8][R16.64], R4 ;  /* 0x0000000410006986 */ /* 0x0003e2000c101508 */
[----:B------:R-:W-:Y:S01]  /*214f0*/  ISETP.LT.AND P6, PT, R29, UR14, !P4 ;  /* 0x0000000e1d007c0c */ /* 0x000fe2000e7c1270 */
[----:B------:R-:W-:-:S02]  /*21500*/  ULDC UR14, c[0x0][0x228] ;  /* 0x00008a00000e7ab9 */ /* 0x000fc40000000800 */
[----:B------:R1:W-:Y:S01]  /*21510*/  @P3 STG.E.U16 desc[UR8][R18.64], R23 ;  /* 0x0000001712003986 */ /* 0x0003e2000c101508 */
[----:B------:R-:W-:Y:S01]  /*21520*/  ISETP.LT.AND P3, PT, R29, UR10, !P2 ;  /* 0x0000000a1d007c0c */ /* 0x000fe2000d761270 */
[----:B------:R-:W-:Y:S01]  /*21530*/  ULDC UR10, c[0x0][0x228] ;  /* 0x00008a00000a7ab9 */ /* 0x000fe20000000800 */
[----:B------:R-:W-:Y:S01]  /*21540*/  ISETP.LT.AND P2, PT, R11, UR12, !P2 ;  /* 0x0000000c0b007c0c */ /* 0x000fe2000d741270 */
[----:B0-----:R-:W-:Y:S01]  /*21550*/  VIADD R14, R21, UR4 ;  /* 0x00000004150e7c36 */ /* 0x001fe20008000000 */
[----:B------:R-:W-:Y:S01]  /*21560*/  ULDC UR4, c[0x0][0x248] ;  /* 0x0000920000047ab9 */ /* 0x000fe20000000800 */
[----:B------:R-:W-:Y:S01]  /*21570*/  ULDC UR12, c[0x0][0x228] ;  /* 0x00008a00000c7ab9 */ /* 0x000fe20000000800 */
[----:B-1----:R-:W-:Y:S02]  /*21580*/  VIADD R4, R10, 0x65 ;  /* 0x000000650a047836 */ /* 0x002fe40000000000 */
[----:B------:R-:W-:-:S03]  /*21590*/  IMAD.WIDE R12, R14, 0x2, R24 ;  /* 0x000000020e0c7825 */ /* 0x000fc600078e0218 */
[----:B------:R-:W-:Y:S01]  /*215a0*/  ISETP.GE.AND P0, PT, R4, UR6, PT ;  /* 0x0000000604007c0c */ /* 0x000fe2000bf06270 */
[C---:B------:R-:W-:Y:S01]  /*215b0*/  VIADD R4, R14.reuse, UR4 ;  /* 0x000000040e047c36 */ /* 0x040fe20008000000 */
[----:B------:R-:W-:Y:S01]  /*215c0*/  ULDC UR6, c[0x0][0x228] ;  /* 0x00008a0000067ab9 */ /* 0x000fe20000000800 */
[----:B------:R-:W-:Y:S01]  /*215d0*/  IMAD.WIDE R14, R14, 0x2, R2 ;  /* 0x000000020e0e7825 */ /* 0x000fe200078e0202 */
[----:B------:R-:W-:-:S03]  /*215e0*/  ULDC UR4, c[0x0][0x22c] ;  /* 0x00008b0000047ab9 */ /* 0x000fc60000000800 */
[----:B------:R-:W-:Y:S01]  /*215f0*/  IMAD.WIDE R16, R4, 0x2, R24 ;  /* 0x0000000204107825 */ /* 0x000fe200078e0218 */
[----:B------:R-:W-:Y:S01]  /*21600*/  ISETP.LT.AND P4, PT, R11, UR6, !P4 ;  /* 0x000000060b007c0c */ /* 0x000fe2000e781270 */
[----:B------:R-:W-:Y:S02]  /*21610*/  ULDC UR6, c[0x0][0x22c] ;  /* 0x00008b0000067ab9 */ /* 0x000fe40000000800 */
[----:B------:R-:W-:Y:S01]  /*21620*/  VIADD R18, R10, 0x66 ;  /* 0x000000660a127836 */ /* 0x000fe20000000000 */
[----:B------:R-:W-:Y:S02]  /*21630*/  PRMT R21, R6, 0x7632, R21 ;  /* 0x0000763206157816 */ /* 0x000fe40000000015 */
[----:B--2---:R-:W-:Y:S01]  /*21640*/  PRMT R19, R0, 0x7632, R19 ;  /* 0x0000763200137816 */ /* 0x004fe20000000013 */
[----:B------:R0:W-:Y:S01]  /*21650*/  @P3 STG.E.U16 desc[UR8][R12.64], R0 ;  /* 0x000000000c003986 */ /* 0x0001e2000c101508 */
[----:B------:R-:W-:Y:S01]  /*21660*/  ISETP.GE.AND P3, PT, R18, UR4, PT ;  /* 0x0000000412007c0c */ /* 0x000fe2000bf66270 */
[----:B------:R-:W-:-:S02]  /*21670*/  ULDC UR4, c[0x0][0x248] ;  /* 0x0000920000047ab9 */ /* 0x000fc40000000800 */
[----:B------:R-:W-:Y:S04]  /*21680*/  @P2 STG.E.U16 desc[UR8][R14.64], R19 ;  /* 0x000000130e002986 */ /* 0x000fe8000c101508 */
[----:B------:R1:W-:Y:S01]  /*21690*/  @P6 STG.E.U16 desc[UR8][R16.64], R5 ;  /* 0x0000000510006986 */ /* 0x0003e2000c101508 */
[----:B------:R-:W-:Y:S01]  /*216a0*/  ISETP.LT.AND P6, PT, R29, UR10, !P5 ;  /* 0x0000000a1d007c0c */ /* 0x000fe2000efc1270 */
[C---:B0-----:R-:W-:Y:S01]  /*216b0*/  VIADD R12, R10.reuse, 0x67 ;  /* 0x000000670a0c7836 */ /* 0x041fe20000000000 */
[----:B------:R-:W-:Y:S01]  /*216c0*/  ISETP.LT.AND P5, PT, R11, UR12, !P5 ;  /* 0x0000000c0b007c0c */ /* 0x000fe2000efa1270 */
[----:B------:R-:W-:Y:S01]  /*216d0*/  VIADD R18, R10, 0x68 ;  /* 0x000000680a127836 */ /* 0x000fe20000000000 */
[----:B------:R-:W-:Y:S01]  /*216e0*/  ULDC UR12, c[0x0][0x228] ;  /* 0x00008a00000c7ab9 */ /* 0x000fe20000000800 */
[----:B------:R-:W-:Y:S01]  /*216f0*/  ULDC UR10, c[0x0][0x22c] ;  /* 0x00008b00000a7ab9 */ /* 0x000fe20000000800 */
[----:B------:R-:W-:Y:S01]  /*21700*/  ISETP.GE.AND P2, PT, R12, UR6, PT ;  /* 0x000000060c007c0c */ /* 0x000fe2000bf46270 */
[----:B------:R-:W-:Y:S01]  /*21710*/  ULDC UR6, c[0x0][0x248] ;  /* 0x0000920000067ab9 */ /* 0x000fe20000000800 */
[C---:B-1----:R-:W-:Y:S01]  /*21720*/  VIADD R16, R4.reuse, UR4 ;  /* 0x0000000404107c36 */ /* 0x042fe20008000000 */
[----:B------:R-:W-:Y:S01]  /*21730*/  PRMT R17, R5, 0x7632, R17 ;  /* 0x0000763205117816 */ /* 0x000fe20000000011 */
[----:B------:R-:W-:Y:S01]  /*21740*/  IMAD.WIDE R4, R4, 0x2, R2 ;  /* 0x0000000204047825 */ /* 0x000fe200078e0202 */
[----:B----4-:R-:W-:Y:S01]  /*21750*/  PRMT R19, R9, 0x7632, R19 ;  /* 0x0000763209137816 */ /* 0x010fe20000000013 */
[----:B------:R-:W-:-:S02]  /*21760*/  ULDC UR4, c[0x0][0x22c] ;  /* 0x00008b0000047ab9 */ /* 0x000fc40000000800 */
[C---:B------:R-:W-:Y:S01]  /*21770*/  IMAD.WIDE R12, R16.reuse, 0x2, R24 ;  /* 0x00000002100c7825 */ /* 0x040fe200078e0218 */
[----:B------:R0:W-:Y:S03]  /*21780*/  @P4 STG.E.U16 desc[UR8][R4.64], R17 ;  /* 0x0000001104004986 */ /* 0x0001e6000c101508 */
[----:B------:R-:W-:Y:S01]  /*21790*/  IMAD.WIDE R14, R16, 0x2, R2 ;  /* 0x00000002100e7825 */ /* 0x000fe200078e0202 */
[----:B------:R-:W-:Y:S01]  /*217a0*/  @P6 STG.E.U16 desc[UR8][R12.64], R9 ;  /* 0x000000090c006986 */ /* 0x000fe2000c101508 */
        /* <DEDUP_REMOVED lines=9> */
[----:B------:R-:W-:Y:S01]  /*21840*/  ISETP.LT.AND P3, PT, R11, UR18, !P3 ;  /* 0x000000120b007c0c */ /* 0x000fe2000df61270 */
[----:B------:R-:W-:Y:S01]  /*21850*/  ULDC UR16, c[0x0][0x228] ;  /* 0x00008a0000107ab9 */ /* 0x000fe20000000800 */
[----:B---3--:R-:W-:Y:S01]  /*21860*/  PRMT R20, R8, 0x7632, R20 ;  /* 0x0000763208147816 */ /* 0x008fe20000000014 */
[----:B------:R-:W-:Y:S01]  /*21870*/  ULDC UR18, c[0x0][0x228] ;  /* 0x00008a0000127ab9 */ /* 0x000fe20000000800 */
[----:B-1----:R-:W-:Y:S01]  /*21880*/  VIADD R14, R16, UR4 ;  /* 0x00000004100e7c36 */ /* 0x002fe20008000000 */
[----:B------:R-:W-:-:S03]  /*21890*/  ULDC UR4, c[0x0][0x248] ;  /* 0x0000920000047ab9 */ /* 0x000fc60000000800 */
[C---:B------:R-:W-:Y:S01]  /*218a0*/  VIADD R5, R14.reuse, UR6 ;  /* 0x000000060e057c36 */ /* 0x040fe20008000000 */
[----:B------:R-:W-:Y:S01]  /*218b0*/  ULDC UR6, c[0x0][0x22c] ;  /* 0x00008b0000067ab9 */ /* 0x000fe20000000800 */
[----:B------:R-:W-:-:S04]  /*218c0*/  IMAD.WIDE R12, R14, 0x2, R24 ;  /* 0x000000020e0c7825 */ /* 0x000fc800078e0218 */
[----:B------:R-:W-:Y:S01]  /*218d0*/  IMAD.WIDE R14, R14, 0x2, R2 ;  /* 0x000000020e0e7825 */ /* 0x000fe200078e0202 */
[----:B------:R0:W-:Y:S03]  /*218e0*/  @P5 STG.E.U16 desc[UR8][R12.64], R6 ;  /* 0x000000060c005986 */ /* 0x0001e6000c101508 */
[----:B------:R-:W-:Y:S01]  /*218f0*/  IMAD.WIDE R16, R5, 0x2, R24 ;  /* 0x0000000205107825 */ /* 0x000fe200078e0218 */
[----:B------:R-:W-:-:S03]  /*21900*/  ISETP.GE.AND P5, PT, R4, UR10, PT ;  /* 0x0000000a04007c0c */ /* 0x000fc6000bfa6270 */
[----:B------:R-:W-:Y:S01]  /*21910*/  IMAD.WIDE R18, R5, 0x2, R2 ;  /* 0x0000000205127825 */ /* 0x000fe200078e0202 */
[----:B------:R-:W-:Y:S01]  /*21920*/  @P0 STG.E.U16 desc[UR8][R14.64], R21 ;  /* 0x000000150e000986 */ /* 0x000fe2000c101508 */
[----:B------:R-:W-:-:S03]  /*21930*/  ULDC UR10, c[0x0][0x228] ;  /* 0x00008a00000a7ab9 */ /* 0x000fc60000000800 */
[----:B------:R1:W-:Y:S01]  /*21940*/  @P6 STG.E.U16 desc[UR8][R16.64], R8 ;  /* 0x0000000810006986 */ /* 0x0003e2000c101508 */
[----:B------:R-:W-:-:S03]  /*21950*/  VIADD R4, R10, 0x6a ;  /* 0x0000006a0a047836 */ /* 0x000fc60000000000 */
[----:B------:R-:W-:Y:S01]  /*21960*/  @P3 STG.E.U16 desc[UR8][R18.64], R20 ;  /* 0x0000001412003986 */ /* 0x000fe2000c101508 */
[----:B------:R-:W-:Y:S01]  /*21970*/  ISETP.LT.AND P3, PT, R29, UR10, !P2 ;  /* 0x0000000a1d007c0c */ /* 0x000fe2000d761270 */
[----:B0-----:R-:W-:Y:S01]  /*21980*/  VIADD R12, R5, UR4 ;  /* 0x00000004050c7c36 */ /* 0x001fe20008000000 */
[----:B------:R-:W-:Y:S01]  /*21990*/  ISETP.GE.AND P0, PT, R4, UR6, PT ;  /* 0x0000000604007c0c */ /* 0x000fe2000bf06270 */
[----:B------:R-:W-:Y:S01]  /*219a0*/  ULDC UR4, c[0x0][0x248] ;  /* 0x0000920000047ab9 */ /* 0x000fe20000000800 */
[----:B-1----:R-:W2:Y:S01]  /*219b0*/  LDL.LU R8, [R1+0x100] ;  /* 0x0001000001087983 */ /* 0x002ea20000300800 */
[C---:B------:R-:W-:Y:S01]  /*219c0*/  IMAD.WIDE R4, R12.reuse, 0x2, R24 ;  /* 0x000000020c047825 */ /* 0x040fe200078e0218 */
[----:B------:R-:W-:Y:S01]  /*219d0*/  ISETP.LT.AND P2, PT, R11, UR12, !P2 ;  /* 0x0000000c0b007c0c */ /* 0x000fe2000d741270 */
[----:B------:R-:W-:Y:S01]  /*219e0*/  ULDC UR6, c[0x0][0x228] ;  /* 0x00008a0000067ab9 */ /* 0x000fe20000000800 */
[----:B------:R-:W3:Y:S01]  /*219f0*/  LDL.LU R9, [R1+0x124] ;  /* 0x0001240001097983 */ /* 0x000ee20000300800 */
[----:B------:R-:W-:Y:S01]  /*21a00*/  ISETP.LT.AND P6, PT, R29, UR14, !P4 ;  /* 0x0000000e1d007c0c */ /* 0x000fe2000e7c1270 */
[----:B------:R-:W-:Y:S01]  /*21a10*/  VIADD R6, R12, UR4 ;  /* 0x000000040c067c36 */ /* 0x000fe20008000000 */
[----:B------:R-:W-:Y:S01]  /*21a20*/  PRMT R17, R7, 0x7632, R17 ;  /* 0x0000763207117816 */ /* 0x000fe20000000011 */
[----:B------:R-:W4:Y:S01]  /*21a30*/  LDL.LU R0, [R1+0x104] ;  /* 0x0001040001007983 */ /* 0x000f220000300800 */
[----:B------:R-:W-:Y:S01]  /*21a40*/  VIADD R16, R10, 0x6b ;  /* 0x0000006b0a107836 */ /* 0x000fe20000000000 */
[----:B------:R-:W-:-:S02]  /*21a50*/  ULDC UR10, c[0x0][0x228] ;  /* 0x00008a00000a7ab9 */ /* 0x000fc40000000800 */
[----:B------:R0:W-:Y:S01]  /*21a60*/  @P3 STG.E.U16 desc[UR8][R4.64], R7 ;  /* 0x0000000704003986 */ /* 0x0001e2000c101508 */
[----:B------:R-:W-:Y:S01]  /*21a70*/  IMAD.WIDE R12, R12, 0x2, R2 ;  /* 0x000000020c0c7825 */ /* 0x000fe200078e0202 */
[----:B------:R-:W-:Y:S01]  /*21a80*/  ULDC UR4, c[0x0][0x22c] ;  /* 0x00008b0000047ab9 */ /* 0x000fe20000000800 */
[----:B------:R-:W-:Y:S01]  /*21a90*/  ULDC UR12, c[0x0][0x228] ;  /* 0x00008a00000c7ab9 */ /* 0x000fe20000000800 */
[----:B------:R-:W4:Y:S01]  /*21aa0*/  LDL.LU R21, [R1+0x128] ;  /* 0x0001280001157983 */ /* 0x000f220000300800 */
[----:B------:R-:W-:-:S03]  /*21ab0*/  ULDC UR14, c[0x0][0x228] ;  /* 0x00008a00000e7ab9 */ /* 0x000fc60000000800 */
[----:B------:R-:W4:Y:S04]  /*21ac0*/  LDL.LU R23, [R1+0x108] ;  /* 0x0001080001177983 */ /* 0x000f280000300800 */
[----:B------:R-:W4:Y:S04]  /*21ad0*/  LDL.LU R26, [R1+0x12c] ;  /* 0x00012c00011a7983 */ /* 0x000f280000300800 */
[----:B------:R-:W4:Y:S04]  /*21ae0*/  LDL.LU R28, [R1+0x10c] ;  /* 0x00010c00011c7983 */ /* 0x000f280000300800 */
[----:B------:R-:W4:Y:S04]  /*21af0*/  LDL.LU R27, [R1+0x130] ;  /* 0x00013000011b7983 */ /* 0x000f280000300800 */
[----:B0-----:R-:W4:Y:S01]  /*21b00*/  LDL.LU R5, [R1+0x120] ;  /* 0x0001200001057983 */ /* 0x001f220000300800 */
[----:B------:R-:W-:Y:S01]  /*21b10*/  IMAD.WIDE R14, R6, 0x2, R24 ;  /* 0x00000002060e7825 */ /* 0x000fe200078e0218 */
[----:B------:R-:W-:Y:S01]  /*21b20*/  ISETP.LT.AND P4, PT, R11, UR6, !P4 ;  /* 0x000000060b007c0c */ /* 0x000fe2000e781270 */
[----:B------:R-:W-:Y:S01]  /*21b30*/  ULDC UR6, c[0x0][0x22c] ;  /* 0x00008b0000067ab9 */ /* 0x000fe20000000800 */
[----:B------:R2:W-:Y:S01]  /*21b40*/  @P2 STG.E.U16 desc[UR8][R12.64], R17 ;  /* 0x000000110c002986 */ /* 0x0005e2000c101508 */
[----:B------:R-:W-:Y:S01]  /*21b50*/  ISETP.GE.AND P3, PT, R16, UR4, PT ;  /* 0x0000000410007c0c */ /* 0x000fe2000bf66270 */
[----:B------:R-:W-:Y:S01]  /*21b60*/  ULDC UR4, c[0x0][0x248] ;  /* 0x0000920000047ab9 */ /* 0x000fe20000000800 */
[----:B------:R-:W-:-:S05]  /*21b70*/  VIADD R16, R10, 0x6c ;  /* 0x0000006c0a107836 */ /* 0x000fca0000000000 */
[----:B------:R-:W-:Y:S01]  /*21b80*/  ISETP.GE.AND P2, PT, R16, UR6, PT ;  /* 0x0000000610007c0c */ /* 0x000fe2000bf46270 */
[----:B------:R-:W-:Y:S01]  /*21b90*/  VIADD R16, R10, 0x6d ;  /* 0x0000006d0a107836 */ /* 0x000fe20000000000 */
[----:B------:R-:W-:Y:S01]  /*21ba0*/  ULDC UR6, c[0x0][0x248] ;  /* 0x0000920000067ab9 */ /* 0x000fe20000000800 */
[----:B--2---:R-:W-:Y:S02]  /*21bb0*/  PRMT R17, R8, 0x7632, R17 ;  /* 0x0000763208117816 */ /* 0x004fe40000000011 */
[----:B---3--:R-:W-:Y:S01]  /*21bc0*/  PRMT R18, R9, 0x7632, R18 ;  /* 0x0000763209127816 */ /* 0x008fe20000000012 */
[----:B----4-:R0:W-:Y:S01]  /*21bd0*/  @P6 STG.E.U16 desc[UR8][R14.64], R5 ;  /* 0x000000050e006986 */ /* 0x0101e2000c101508 */
[----:B------:R-:W-:Y:S01]  /*21be0*/  ISETP.LT.AND P6, PT, R29, UR10, !P5 ;  /* 0x0000000a1d007c0c */ /* 0x000fe2000efc1270 */
[----:B------:R-:W-:Y:S01]  /*21bf0*/  ULDC UR10, c[0x0][0x22c] ;  /* 0x00008b00000a7ab9 */ /* 0x000fe20000000800 */
[----:B------:R-:W-:Y:S01]  /*21c00*/  ISETP.LT.AND P5, PT, R11, UR12, !P5 ;  /* 0x0000000c0b007c0c */ /* 0x000fe2000efa1270 */
[----:B------:R-:W-:Y:S01]  /*21c10*/  ULDC UR12, c[0x0][0x228] ;  /* 0x00008a00000c7ab9 */ /* 0x000fe20000000800 */
[C---:B0-----:R-:W-:Y:S01]  /*21c20*/  VIADD R14, R6.reuse, UR4 ;  /* 0x00000004060e7c36 */ /* 0x041fe20008000000 */
[----:B------:R-:W-:Y:S01]  /*21c30*/  PRMT R15, R5, 0x7632, R15 ;  /* 0x00007632050f7816 */ /* 0x000fe2000000000f */
[----:B------:R-:W-:Y:S01]  /*21c40*/  IMAD.WIDE R6, R6, 0x2, R2 ;  /* 0x0000000206067825 */ /* 0x000fe200078e0202 */
[----:B------:R-:W-:-:S03]  /*21c50*/  ULDC UR4, c[0x0][0x22c] ;  /* 0x00008b0000047ab9 */ /* 0x000fc60000000800 */
[C---:B------:R-:W-:Y:S01]  /*21c60*/  IMAD.WIDE R4, R14.reuse, 0x2, R24 ;  /* 0x000000020e047825 */ /* 0x040fe200078e0218 */
[----:B------:R0:W-:Y:S03]  /*21c70*/  @P4 STG.E.U16 desc[UR8][R6.64], R15 ;  /* 0x0000000f06004986 */ /* 0x0001e6000c101508 */
[----:B------:R-:W-:Y:S01]  /*21c80*/  IMAD.WIDE R12, R14, 0x2, R2 ;  /* 0x000000020e0c7825 */ /* 0x000fe200078e0202 */
[----:B------:R1:W-:Y:S01]  /*21c90*/  @P6 STG.E.U16 desc[UR8][R4.64], R8 ;  /* 0x0000000804006986 */ /* 0x0003e2000c101508 */
[----:B------:R-:W-:Y:S01]  /*21ca0*/  ISETP.GE.AND P4, PT, R16, UR4, PT ;  /* 0x0000000410007c0c */ /* 0x000fe2000bf86270 */
[----:B------:R-:W-:Y:S02]  /*21cb0*/  ULDC UR4, c[0x0][0x248] ;  /* 0x0000920000047ab9 */ /* 0x000fe40000000800 */
[----:B------:R2:W-:Y:S01]  /*21cc0*/  @P5 STG.E.U16 desc[UR8][R12.64], R17 ;  /* 0x000000110c005986 */ /* 0x0005e2000c101508 */
[----:B------:R-:W-:-:S02]  /*21cd0*/  ISETP.LT.AND P5, PT, R29, UR12, !P0 ;  /* 0x0000000c1d007c0c */ /* 0x000fc4000c7a1270 */
[----:B------:R-:W-:Y:S01]  /*21ce0*/  ISETP.LT.AND P6, PT, R29, UR16, !P3 ;  /* 0x000000101d007c0c */ /* 0x000fe2000dfc1270 */
[----:B0-----:R-:W-:Y:S01]  /*21cf0*/  VIADD R7, R14, UR4 ;  /* 0x000000040e077c36 */ /* 0x001fe20008000000 */
[C---:B------:R-:W-:Y:S01]  /*21d00*/  ISETP.LT.AND P0, PT, R11.reuse, UR14, !P0 ;  /* 0x0000000e0b007c0c */ /* 0x040fe2000c701270 */
[----:B------:R-:W-:Y:S01]  /*21d10*/  VIADD R16, R10, 0x6e ;  /* 0x0000006e0a107836 */ /* 0x000fe20000000000 */
[----:B------:R-:W-:Y:S01]  /*21d20*/  ISETP.LT.AND P3, PT, R11, UR18, !P3 ;  /* 0x000000120b007c0c */ /* 0x000fe2000df61270 */
[C---:B-1----:R-:W-:Y:S01]  /*21d30*/  IMAD.WIDE R4, R7.reuse, 0x2, R24 ;  /* 0x0000000207047825 */ /* 0x042fe200078e0218 */
[----:B------:R-:W3:Y:S01]  /*21d40*/  LDL.LU R8, [R1+0x9b4] ;  /* 0x0009b40001087983 */ /* 0x000ee20000300800 */
[----:B------:R-:W-:Y:S01]  /*21d50*/  PRMT R19, R0, 0x7632, R19 ;  /* 0x0000763200137816 */ /* 0x000fe20000000013 */
[----:B------:R-:W-:Y:S01]  /*21d60*/  ULDC UR12, c[0x0][0x228] ;  /* 0x00008a00000c7ab9 */ /* 0x000fe20000000800 */
[C---:B--2---:R-:W-:Y:S01]  /*21d70*/  VIADD R17, R7.reuse, UR6 ;  /* 0x0000000607117c36 */ /* 0x044fe20008000000 */
[----:B------:R-:W-:Y:S01]  /*21d80*/  ULDC UR4, c[0x0][0x248] ;  /* 0x0000920000047ab9 */ /* 0x000fe20000000800 */
[----:B------:R-:W-:Y:S01]  /*21d90*/  IMAD.WIDE R6, R7, 0x2, R2 ;  /* 0x0000000207067825 */ /* 0x000fe200078e0202 */
[----:B------:R0:W-:Y:S01]  /*21da0*/  @P5 STG.E.U16 desc[UR8][R4.64], R9 ;  /* 0x0000000904005986 */ /* 0x0001e2000c101508 */
[----:B------:R-:W-:Y:S01]  /*21db0*/  ULDC UR14, c[0x0][0x228] ;  /* 0x00008a00000e7ab9 */ /* 0x000fe20000000800 */
[----:B------:R-:W-:Y:S01]  /*21dc0*/  ULDC UR6, c[0x0][0x22c] ;  /* 0x00008b0000067ab9 */ /* 0x000fe20000000800 */
[C---:B------:R-:W-:Y:S01]  /*21dd0*/  IMAD.WIDE R12, R17.reuse, 0x2, R24 ;  /* 0x00000002110c7825 */ /* 0x040fe200078e0218 */
[----:B------:R-:W-:Y:S01]  /*21de0*/  @P0 STG.E.U16 desc[UR8][R6.64], R18 ;  /* 0x0000001206000986 */ /* 0x000fe2000c101508 */
[----:B------:R-:W-:Y:S01]  /*21df0*/  PRMT R20, R26, 0x7632, R20 ;  /* 0x000076321a147816 */ /* 0x000fe20000000014 */
[----:B------:R-:W-:Y:S01]  /*21e00*/  ULDC UR16, c[0x0][0x228] ;  /* 0x00008a0000107ab9 */ /* 0x000fe20000000800 */
[----:B------:R-:W-:Y:S01]  /*21e10*/  IMAD.WIDE R14, R17, 0x2, R2 ;  /* 0x00000002110e7825 */ /* 0x000fe200078e0202 */
[----:B------:R1:W-:Y:S04]  /*21e20*/  @P6 STG.E.U16 desc[UR8][R12.64], R0 ;  /* 0x000000000c006986 */ /* 0x0003e8000c101508 */
[----:B0-----:R-:W2:Y:S01]  /*21e30*/  LDL.LU R9, [R1+0x9b0] ;  /* 0x0009b00001097983 */ /* 0x001ea20000300800 */
[----:B------:R-:W-:Y:S01]  /*21e40*/  ISETP.GE.AND P5, PT, R16, UR10, PT ;  /* 0x0000000a10007c0c */ /* 0x000fe2000bfa6270 */
[----:B------:R-:W-:-:S02]  /*21e50*/  ULDC UR10, c[0x0][0x228] ;  /* 0x00008a00000a7ab9 */ /* 0x000fc40000000800 */
[----:B-1----:R-:W4:Y:S01]  /*21e60*/  LDL.LU R0, [R1+0x9ac] ;  /* 0x0009ac0001007983 */ /* 0x002f220000300800 */
[----:B------:R-:W-:Y:S01]  /*21e70*/  VIADD R17, R17, UR4 ;  /* 0x0000000411117c36 */ /* 0x000fe20008000000 */
[C---:B------:R-:W-:Y:S01]  /*21e80*/  ISETP.LT.AND P6, PT, R29.reuse, UR14, !P4 ;  /* 0x0000000e1d007c0c */ /* 0x040fe2000e7c1270 */
[----:B------:R-:W-:Y:S01]  /*21e90*/  ULDC UR4, c[0x0][0x248] ;  /* 0x0000920000047ab9 */ /* 0x000fe20000000800 */
[----:B------:R0:W-:Y:S01]  /*21ea0*/  @P3 STG.E.U16 desc[UR8][R14.64], R19 ;  /* 0x000000130e003986 */ /* 0x0001e2000c101508 */
[----:B------:R-:W-:Y:S01]  /*21eb0*/  ISETP.LT.AND P3, PT, R29, UR10, !P2 ;  /* 0x0000000a1d007c0c */ /* 0x000fe2000d761270 */
[----:B------:R-:W-:Y:S01]  /*21ec0*/  VIADD R16, R10, 0x6f ;  /* 0x0000006f0a107836 */ /* 0x000fe20000000000 */
[----:B------:R-:W-:Y:S01]  /*21ed0*/  ISETP.LT.AND P2, PT, R11, UR12, !P2 ;  /* 0x0000000c0b007c0c */ /* 0x000fe2000d741270 */
[----:B------:R-:W-:Y:S01]  /*21ee0*/  VIADD R4, R17, UR4 ;  /* 0x0000000411047c36 */ /* 0x000fe20008000000 */
[----:B------:R-:W-:Y:S01]  /*21ef0*/  PRMT R5, R21, 0x7632, R5 ;  /* 0x0000763215057816 */ /* 0x000fe20000000005 */
[C---:B------:R-:W-:Y:S01]  /*21f00*/  IMAD.WIDE R6, R17.reuse, 0x2, R24 ;  /* 0x0000000211067825 */ /* 0x040fe200078e0218 */
[----:B------:R-:W-:Y:S01]  /*21f10*/  ISETP.GE.AND P0, PT, R16, UR6, PT ;  /* 0x0000000610007c0c */ /* 0x000fe2000bf06270 */
[----:B------:R-:W-:Y:S01]  /*21f20*/  ULDC UR6, c[0x0][0x228] ;  /* 0x00008a0000067ab9 */ /* 0x000fe20000000800 */
[----:B------:R-:W-:Y:S01]  /*21f30*/  ULDC UR10, c[0x0][0x228] ;  /* 0x00008a00000a7ab9 */ /* 0x000fe20000000800 */
[----:B------:R-:W-:Y:S01]  /*21f40*/  IMAD.WIDE R12, R17, 0x2, R2 ;  /* 0x00000002110c7825 */ /* 0x000fe200078e0202 */
[----:B------:R-:W-:Y:S01]  /*21f50*/  ULDC UR4, c[0x0][0x22c] ;  /* 0x00008b0000047ab9 */ /* 0x000fe20000000800 */
[----:B------:R-:W-:Y:S01]  /*21f60*/  ULDC UR12, c[0x0][0x228] ;  /* 0x00008a00000c7ab9 */ /* 0x000fe20000000800 */
[----:B------:R-:W-:Y:S01]  /*21f70*/  PRMT R18, R23, 0x7632, R18 ;  /* 0x0000763217127816 */ /* 0x000fe20000000012 */
[----:B0-----:R-:W-:Y:S01]  /*21f80*/  IMAD.WIDE R14, R4, 0x2, R24 ;  /* 0x00000002040e7825 */ /* 0x001fe200078e0218 */
[----:B------:R-:W-:Y:S01]  /*21f90*/  @P3 STG.E.U16 desc[UR8][R6.64], R21 ;  /* 0x0000001506003986 */ /* 0x000fe2000c101508 */
[----:B------:R-:W-:-:S02]  /*21fa0*/  ULDC UR14, c[0x0][0x228] ;  /* 0x00008a00000e7ab9 */ /* 0x000fc40000000800 */
[----:B------:R-:W-:Y:S01]  /*21fb0*/  VIADD R16, R10, 0x70 ;  /* 0x000000700a107836 */ /* 0x000fe20000000000 */
[----:B------:R0:W-:Y:S01]  /*21fc0*/  @P2 STG.E.U16 desc[UR8][R12.64], R5 ;  /* 0x000000050c002986 */ /* 0x0001e2000c101508 */
[----:B------:R-:W-:Y:S01]  /*21fd0*/  ISETP.LT.AND P4, PT, R11, UR6, !P4 ;  /* 0x000000060b007c0c */ /* 0x000fe2000e781270 */
[----:B------:R-:W-:Y:S02]  /*21fe0*/  ULDC UR6, c[0x0][0x22c] ;  /* 0x00008b0000067ab9 */ /* 0x000fe40000000800 */
[----:B------:R1:W-:Y:S01]  /*21ff0*/  @P6 STG.E.U16 desc[UR8][R14.64], R23 ;  /* 0x000000170e006986 */ /* 0x0003e2000c101508 */
[----:B------:R-:W-:Y:S01]  /*22000*/  ISETP.LT.AND P6, PT, R29, UR10, !P5 ;  /* 0x0000000a1d007c0c */ /* 0x000fe2000efc1270 */
[----:B------:R-:W-:Y:S01]  /*22010*/  ULDC UR10, c[0x0][0x228] ;  /* 0x00008a00000a7ab9 */ /* 0x000fe20000000800 */
[----:B------:R-:W-:Y:S01]  /*22020*/  ISETP.GE.AND P3, PT, R16, UR4, PT ;  /* 0x0000000410007c0c */ /* 0x000fe2000bf66270 */
[----:B------:R-:W-:Y:S01]  /*22030*/  ULDC UR4, c[0x0][0x248] ;  /* 0x0000920000047ab9 */ /* 0x000fe20000000800 */
[----:B------:R-:W-:Y:S01]  /*22040*/  ISETP.LT.AND P5, PT, R11, UR12, !P5 ;  /* 0x0000000c0b007c0c */ /* 0x000fe2000efa1270 */
[C---:B------:R-:W-:Y:S01]  /*22050*/  VIADD R19, R4.reuse, UR4 ;  /* 0x0000000404137c36 */ /* 0x040fe20008000000 */
[----:B------:R-:W-:Y:S01]  /*22060*/  ULDC UR4, c[0x0][0x22c] ;  /* 0x00008b0000047ab9 */ /* 0x000fe20000000800 */
[----:B0-----:R-:W-:Y:S01]  /*22070*/  IMAD.WIDE R12, R4, 0x2, R2 ;  /* 0x00000002040c7825 */ /* 0x001fe200078e0202 */
[----:B------:R-:W-:-:S03]  /*22080*/  ULDC UR12, c[0x0][0x228] ;  /* 0x00008a00000c7ab9 */ /* 0x000fc60000000800 */
[C---:B-1----:R-:W-:Y:S01]  /*22090*/  IMAD.WIDE R14, R19.reuse, 0x2, R24 ;  /* 0x00000002130e7825 */ /* 0x042fe200078e0218 */
[----:B------:R0:W-:Y:S03]  /*220a0*/  @P4 STG.E.U16 desc[UR8][R12.64], R18 ;  /* 0x000000120c004986 */ /* 0x0001e6000c101508 */
[----:B------:R-:W-:Y:S02]  /*220b0*/  VIADD R5, R10, 0x71 ;  /* 0x000000710a057836 */ /* 0x000fe40000000000 */
[----:B------:R-:W-:Y:S01]  /*220c0*/  IMAD.WIDE R16, R19, 0x2, R2 ;  /* 0x0000000213107825 */ /* 0x000fe200078e0202 */
[----:B------:R1:W-:Y:S02]  /*220d0*/  @P6 STG.E.U16 desc[UR8][R14.64], R26 ;  /* 0x0000001a0e006986 */ /* 0x0003e4000c101508 */
[----:B------:R-:W-:Y:S01]  /*220e0*/  ISETP.GE.AND P2, PT, R5, UR4, PT ;  /* 0x0000000405007c0c */ /* 0x000fe2000bf46270 */
[----:B------:R-:W-:Y:S01]  /*220f0*/  ULDC UR4, c[0x0][0x248] ;  /* 0x0000920000047ab9 */ /* 0x000fe20000000800 */
[----:B------:R1:W-:Y:S01]  /*22100*/  @P5 STG.E.U16 desc[UR8][R16.64], R20 ;  /* 0x0000001410005986 */ /* 0x0003e2000c101508 */
[----:B------:R-:W-:Y:S01]  /*22110*/  ISETP.LT.AND P5, PT, R29, UR10, !P0 ;  /* 0x0000000a1d007c0c */ /* 0x000fe2000c7a1270 */
[----:B------:R-:W-:Y:S01]  /*22120*/  VIADD R23, R19, UR4 ;  /* 0x0000000413177c36 */ /* 0x000fe20008000000 */
[----:B------:R-:W-:Y:S01]  /*22130*/  ISETP.LT.AND P4, PT, R11, UR12, !P0 ;  /* 0x0000000c0b007c0c */ /* 0x000fe2000c781270 */
[----:B------:R-:W-:Y:S01]  /*22140*/  ULDC UR4, c[0x0][0x248] ;  /* 0x0000920000047ab9 */ /* 0x000fe20000000800 */
[----:B------:R-:W-:Y:S01]  /*22150*/  ISETP.LT.AND P6, PT, R29, UR14, !P3 ;  /* 0x0000000e1d007c0c */ /* 0x000fe2000dfc1270 */
[C---:B0-----:R-:W-:Y:S01]  /*22160*/  VIADD R18, R23.reuse, UR4 ;  /* 0x0000000417127c36 */ /* 0x041fe20008000000 */
[----:B------:R-:W-:Y:S01]  /*22170*/  ULDC UR10, c[0x0][0x228] ;  /* 0x00008a00000a7ab9 */ /* 0x000fe20000000800 */
[C---:B------:R-:W-:Y:S01]  /*22180*/  IMAD.WIDE R12, R23.reuse, 0x2, R24 ;  /* 0x00000002170c7825 */ /* 0x040fe200078e0218 */
[----:B-1----:R-:W3:Y:S01]  /*22190*/  LDL.LU R26, [R1+0x138] ;  /* 0x00013800011a7983 */ /* 0x002ee20000300800 */
[----:B------:R-:W-:Y:S01]  /*221a0*/  ULDC UR4, c[0x0][0x22c] ;  /* 0x00008b0000047ab9 */ /* 0x000fe20000000800 */
[----:B------:R-:W-:Y:S01]  /*221b0*/  ULDC UR12, c[0x0][0x228] ;  /* 0x00008a00000c7ab9 */ /* 0x000fe20000000800 */
[----:B------:R-:W-:Y:S01]  /*221c0*/  PRMT R20, R28, 0x7632, R20 ;  /* 0x000076321c147816 */ /* 0x000fe20000000014 */
[----:B------:R-:W-:Y:S01]  /*221d0*/  IMAD.WIDE R14, R23, 0x2, R2 ;  /* 0x00000002170e7825 */ /* 0x000fe200078e0202 */
[----:B------:R0:W-:Y:S01]  /*221e0*/  @P5 STG.E.U16 desc[UR8][R12.64], R28 ;  /* 0x0000001c0c005986 */ /* 0x0001e2000c101508 */
[----:B------:R-:W-:-:S02]  /*221f0*/  ULDC UR14, c[0x0][0x228] ;  /* 0x00008a00000e7ab9 */ /* 0x000fc40000000800 */
[----:B------:R-:W-:Y:S01]  /*22200*/  IMAD.WIDE R16, R18, 0x2, R24 ;  /* 0x0000000212107825 */ /* 0x000fe200078e0218 */
[----:B------:R-:W-:Y:S04]  /*22210*/  @P4 STG.E.U16 desc[UR8][R14.64], R20 ;  /* 0x000000140e004986 */ /* 0x000fe8000c101508 */
[----:B------:R1:W-:Y:S04]  /*22220*/  @P6 STG.E.U16 desc[UR8][R16.64], R27 ;  /* 0x0000001b10006986 */ /* 0x0003e8000c101508 */
[----:B0-----:R-:W2:Y:S01]  /*22230*/  LDL.LU R28, [R1+0x13c] ;  /* 0x00013c00011c7983 */ /* 0x001ea20000300800 */
[----:B------:R-:W-:-:S03]  /*22240*/  PRMT R12, R27, 0x7632, R12 ;  /* 0x000076321b0c7816 */ /* 0x000fc6000000000c */
[----:B-1----:R-:W3:Y:S01]  /*22250*/  LDL.LU R27, [R1+0x134] ;  /* 0x00013400011b7983 */ /* 0x002ee20000300800 */
[C---:B------:R-:W-:Y:S02]  /*22260*/  VIADD R21, R10.reuse, 0x72 ;  /* 0x000000720a157836 */ /* 0x040fe40000000000 */
[----:B------:R-:W-:-:S03]  /*22270*/  VIADD R19, R10, 0x73 ;  /* 0x000000730a137836 */ /* 0x000fc60000000000 */
[----:B------:R-:W-:Y:S01]  /*22280*/  ISETP.GE.AND P0, PT, R21, UR6, PT ;  /* 0x0000000615007c0c */ /* 0x000fe2000bf06270 */
[----:B------:R-:W-:Y:S01]  /*22290*/  ULDC UR6, c[0x0][0x228] ;  /* 0x00008a0000067ab9 */ /* 0x000fe20000000800 */
[----:B------:R-:W-:Y:S01]  /*222a0*/  ISETP.LT.AND P4, PT, R29, UR10, !P2 ;  /* 0x0000000a1d007c0c */ /* 0x000fe2000d781270 */
[----:B------:R-:W-:Y:S01]  /*222b0*/  VIADD R20, R10, 0x74 ;  /* 0x000000740a147836 */ /* 0x000fe20000000000 */
[----:B------:R-:W-:Y:S01]  /*222c0*/  ISETP.LT.AND P3, PT, R11, UR6, !P3 ;  /* 0x000000060b007c0c */ /* 0x000fe2000df61270 */
[----:B------:R-:W-:Y:S01]  /*222d0*/  ULDC UR6, c[0x0][0x228] ;  /* 0x00008a0000067ab9 */ /* 0x000fe20000000800 */
[----:B------:R-:W-:Y:S01]  /*222e0*/  ISETP.GE.AND P5, PT, R19, UR4, PT ;  /* 0x0000000413007c0c */ /* 0x000fe2000bfa6270 */
[----:B------:R-:W-:Y:S01]  /*222f0*/  ULDC UR4, c[0x0][0x248] ;  /* 0x0000920000047ab9 */ /* 0x000fe20000000800 */
[----:B------:R-:W-:Y:S01]  /*22300*/  ISETP.LT.AND P6, PT, R11, UR6, !P2 ;  /* 0x000000060b007c0c */ /* 0x000fe2000d7c1270 */
[C---:B------:R-:W-:Y:S01]  /*22310*/  VIADD R13, R18.reuse, UR4 ;  /* 0x00000004120d7c36 */ /* 0x040fe20008000000 */
[----:B------:R-:W-:Y:S01]  /*22320*/  ULDC UR10, c[0x0][0x228] ;  /* 0x00008a00000a7ab9 */ /* 0x000fe20000000800 */
[----:B------:R-:W-:Y:S01]  /*22330*/  IMAD.WIDE R18, R18, 0x2, R2 ;  /* 0x0000000212127825 */ /* 0x000fe200078e0202 */
[----:B------:R-:W-:Y:S01]  /*22340*/  ULDC UR4, c[0x0][0x248] ;  /* 0x0000920000047ab9 */ /* 0x000fe20000000800 */
[----:B------:R-:W-:-:S02]  /*22350*/  ULDC UR6, c[0x0][0x22c] ;  /* 0x00008b0000067ab9 */ /* 0x000fc40000000800 */
[C---:B------:R-:W-:Y:S02]  /*22360*/  IMAD.WIDE R14, R13.reuse, 0x2, R24 ;  /* 0x000000020d0e7825 */ /* 0x040fe400078e0218 */
[----:B------:R0:W-:Y:S02]  /*22370*/  @P3 STG.E.U16 desc[UR8][R18.64], R12 ;  /* 0x0000000c12003986 */ /* 0x0001e4000c101508 */
[C---:B------:R-:W-:Y:S01]  /*22380*/  IMAD.WIDE R16, R13.reuse, 0x2, R2 ;  /* 0x000000020d107825 */ /* 0x040fe200078e0202 */
[----:B------:R-:W-:Y:S01]  /*22390*/  ISETP.GE.AND P2, PT, R20, UR6, PT ;  /* 0x0000000614007c0c */ /* 0x000fe2000bf46270 */
[----:B------:R-:W-:Y:S02]  /*223a0*/  ULDC UR6, c[0x0][0x248] ;  /* 0x0000920000067ab9 */ /* 0x000fe40000000800 */
[----:B------:R-:W-:Y:S02]  /*223b0*/  VIADD R21, R10, 0x75 ;  /* 0x000000750a157836 */ /* 0x000fe40000000000 */
[----:B0-----:R-:W-:-:S03]  /*223c0*/  VIADD R19, R13, UR4 ;  /* 0x000000040d137c36 */ /* 0x001fc60008000000 */
[----:B------:R-:W-:Y:S01]  /*223d0*/  ISETP.GE.AND P3, PT, R21, UR25, PT ;  /* 0x0000001915007c0c */ /* 0x000fe2000bf66270 */
[----:B------:R-:W-:Y:S01]  /*223e0*/  ULDC UR4, c[0x0][0x248] ;  /* 0x0000920000047ab9 */ /* 0x000fe20000000800 */
[C---:B------:R-:W-:Y:S01]  /*223f0*/  VIADD R20, R19.reuse, UR6 ;  /* 0x0000000613147c36 */ /* 0x040fe20008000000 */
[----:B------:R-:W-:Y:S01]  /*22400*/  ULDC UR6, c[0x0][0x228] ;  /* 0x00008a0000067ab9 */ /* 0x000fe20000000800 */
[----:B------:R-:W-:Y:S01]  /*22410*/  IMAD.WIDE R12, R19, 0x2, R24 ;  /* 0x00000002130c7825 */ /* 0x000fe200078e0218 */
[----:B----4-:R-:W0:Y:S02]  /*22420*/  LDS.128 R4, [R0] ;  /* 0x0000000000047984 */ /* 0x010e240000000c00 */
[----:B0-----:R-:W-:Y:S02]  /*22430*/  PRMT R22, R4, 0x7632, R22 ;  /* 0x0000763204167816 */ /* 0x001fe40000000016 */
[----:B------:R0:W-:Y:S01]  /*22440*/  @P4 STG.E.U16 desc[UR8][R14.64], R4 ;  /* 0x000000040e004986 */ /* 0x0001e2000c101508 */
[----:B------:R-:W-:Y:S01]  /*22450*/  ISETP.LT.AND P4, PT, R29, UR10, !P0 ;  /* 0x0000000a1d007c0c */ /* 0x000fe2000c781270 */
[----:B------:R-:W-:Y:S01]  /*22460*/  ULDC UR10, c[0x0][0x228] ;  /* 0x00008a00000a7ab9 */ /* 0x000fe20000000800 */
[----:B------:R-:W-:Y:S01]  /*22470*/  ISETP.LT.AND P0, PT, R11, UR12, !P0 ;  /* 0x0000000c0b007c0c */ /* 0x000fe2000c701270 */
[----:B------:R1:W-:Y:S01]  /*22480*/  @P6 STG.E.U16 desc[UR8][R16.64], R22 ;  /* 0x0000001610006986 */ /* 0x0003e2000c101508 */
[----:B------:R-:W-:Y:S01]  /*22490*/  ISETP.LT.AND P6, PT, R29, UR14, !P5 ;  /* 0x0000000e1d007c0c */ /* 0x000fe2000efc1270 */
[----:B------:R-:W-:Y:S01]  /*224a0*/  ULDC UR12, c[0x0][0x228] ;  /* 0x00008a00000c7ab9 */ /* 0x000fe20000000800 */
[----:B------:R-:W-:Y:S01]  /*224b0*/  ISETP.LT.AND P5, PT, R11, UR16, !P5 ;  /* 0x000000100b007c0c */ /* 0x000fe2000efa1270 */
[----:B------:R-:W-:Y:S01]  /*224c0*/  ULDC UR14, c[0x0][0x228] ;  /* 0x00008a00000e7ab9 */ /* 0x000fe20000000800 */
[----:B0-----:R-:W-:-:S04]  /*224d0*/  IMAD.WIDE R14, R19, 0x2, R2 ;  /* 0x00000002130e7825 */ /* 0x001fc800078e0202 */
[----:B-1----:R-:W-:Y:S01]  /*224e0*/  IMAD.WIDE R16, R20, 0x2, R24 ;  /* 0x0000000214107825 */ /* 0x002fe200078e0218 */
[----:B------:R-:W-:-:S03]  /*224f0*/  PRMT R22, R5, 0x7632, R22 ;  /* 0x0000763205167816 */ /* 0x000fc60000000016 */
[----:B------:R-:W-:-:S04]  /*22500*/  IMAD.WIDE R18, R20, 0x2, R2 ;  /* 0x0000000214127825 */ /* 0x000fc800078e0202 */
[----:B------:R-:W-:Y:S01]  /*22510*/  VIADD R4, R10, 0x76 ;  /* 0x000000760a047836 */ /* 0x000fe20000000000 */
[----:B---3--:R-:W-:Y:S01]  /*22520*/  PRMT R21, R27, 0x7632, R21 ;  /* 0x000076321b157816 */ /* 0x008fe20000000015 */
[----:B------:R0:W-:Y:S04]  /*22530*/  @P4 STG.E.U16 desc[UR8][R12.64], R27 ;  /* 0x0000001b0c004986 */ /* 0x0001e8000c101508 */
[----:B------:R-:W-:Y:S04]  /*22540*/  @P0 STG.E.U16 desc[UR8][R14.64], R21 ;  /* 0x000000150e000986 */ /* 0x000fe8000c101508 */
[----:B------:R1:W-:Y:S01]  /*22550*/  @P6 STG.E.U16 desc[UR8][R16.64], R5 ;  /* 0x0000000510006986 */ /* 0x0003e2000c101508 */
[----:B------:R-:W-:Y:S01]  /*22560*/  ISETP.LT.AND P6, PT, R29, UR12, !P3 ;  /* 0x0000000c1d007c0c */ /* 0x000fe2000dfc1270 */
[----:B------:R-:W-:-:S02]  /*22570*/  ULDC UR12, c[0x0][0x228] ;  /* 0x00008a00000c7ab9 */ /* 0x000fc40000000800 */
[----:B------:R3:W-:Y:S01]  /*22580*/  @P5 STG.E.U16 desc[UR8][R18.64], R22 ;  /* 0x0000001612005986 */ /* 0x0007e2000c101508 */
[----:B------:R-:W-:Y:S01]  /*22590*/  ISETP.LT.AND P5, PT, R29, UR6, !P2 ;  /* 0x000000061d007c0c */ /* 0x000fe2000d7a1270 */
[----:B0-----:R-:W-:Y:S01]  /*225a0*/  VIADD R13, R20, UR4 ;  /* 0x00000004140d7c36 */ /* 0x001fe20008000000 */
[----:B------:R-:W-:Y:S01]  /*225b0*/  ISETP.LT.AND P2, PT, R11, UR10, !P2 ;  /* 0x0000000a0b007c0c */ /* 0x000fe2000d741270 */
[----:B------:R-:W-:Y:S01]  /*225c0*/  ULDC UR4, c[0x0][0x248] ;  /* 0x0000920000047ab9 */ /* 0x000fe20000000800 */
[----:B------:R-:W-:Y:S01]  /*225d0*/  ISETP.GE.AND P4, PT, R4, UR23, PT ;  /* 0x0000001704007c0c */ /* 0x000fe2000bf86270 */
[----:B------:R-:W-:Y:S01]  /*225e0*/  ULDC UR6, c[0x0][0x228] ;  /* 0x00008a0000067ab9 */ /* 0x000fe20000000800 */
[----:B------:R-:W-:Y:S01]  /*225f0*/  ULDC UR10, c[0x0][0x228] ;  /* 0x00008a00000a7ab9 */ /* 0x000fe20000000800 */
[----:B-1----:R-:W-:Y:S01]  /*22600*/  IMAD.WIDE R4, R13, 0x2, R24 ;  /* 0x000000020d047825 */ /* 0x002fe200078e0218 */
[----:B------:R-:W-:-:S03]  /*22610*/  PRMT R17, R26, 0x7632, R17 ;  /* 0x000076321a117816 */ /* 0x000fc60000000011 */
[----:B---3--:R-:W-:Y:S01]  /*22620*/  VIADD R19, R13, UR4 ;  /* 0x000000040d137c36 */ /* 0x008fe20008000000 */
[----:B------:R-:W-:Y:S01]  /*22630*/  ISETP.LT.AND P3, PT, R11, UR6, !P3 ;  /* 0x000000060b007c0c */ /* 0x000fe2000df61270 */
[----:B------:R-:W-:Y:S01]  /*22640*/  IMAD.WIDE R12, R13, 0x2, R2 ;  /* 0x000000020d0c7825 */ /* 0x000fe200078e0202 */
[----:B------:R0:W-:Y:S01]  /*22650*/  @P5 STG.E.U16 desc[UR8][R4.64], R26 ;  /* 0x0000001a04005986 */ /* 0x0001e2000c101508 */
[----:B------:R-:W-:Y:S01]  /*22660*/  ULDC UR6, c[0x0][0x228] ;  /* 0x00008a0000067ab9 */ /* 0x000fe20000000800 */
[----:B------:R-:W-:Y:S01]  /*22670*/  ULDC UR4, c[0x0][0x248] ;  /* 0x0000920000047ab9 */ /* 0x000fe20000000800 */
[----:B------:R-:W-:Y:S01]  /*22680*/  IMAD.WIDE R14, R19, 0x2, R24 ;  /* 0x00000002130e7825 */ /* 0x000fe200078e0218 */
[----:B------:R-:W-:Y:S03]  /*22690*/  @P2 STG.E.U16 desc[UR8][R12.64], R17 ;  /* 0x000000110c002986 */ /* 0x000fe6000c101508 */
[C---:B------:R-:W-:Y:S01]  /*226a0*/  VIADD R16, R10.reuse, 0x77 ;  /* 0x000000770a107836 */ /* 0x040fe20000000000 */
[----:B------:R1:W-:Y:S01]  /*226b0*/  @P6 STG.E.U16 desc[UR8][R14.64], R6 ;  /* 0x000000060e006986 */ /* 0x0003e2000c101508 */
[----:B------:R-:W-:Y:S01]  /*226c0*/  ISETP.LT.AND P6, PT, R29, UR10, !P4 ;  /* 0x0000000a1d007c0c */ /* 0x000fe2000e7c1270 */
[----:B------:R-:W-:Y:S01]  /*226d0*/  VIADD R18, R10, 0x78 ;  /* 0x000000780a127836 */ /* 0x000fe20000000000 */
[----:B------:R-:W-:Y:S01]  /*226e0*/  ISETP.LT.AND P4, PT, R11, UR6, !P4 ;  /* 0x000000060b007c0c */ /* 0x000fe2000e781270 */
[C---:B------:R-:W-:Y:S01]  /*226f0*/  VIADD R21, R19.reuse, UR4 ;  /* 0x0000000413157c36 */ /* 0x040fe20008000000 */
[----:B------:R-:W-:Y:S01]  /*22700*/  ISETP.GE.AND P0, PT, R16, UR21, PT ;  /* 0x0000001510007c0c */ /* 0x000fe2000bf06270 */
[----:B------:R-:W-:Y:S01]  /*22710*/  VIADD R16, R10, 0x79 ;  /* 0x000000790a107836 */ /* 0x000fe20000000000 */
[----:B------:R-:W-:Y:S01]  /*22720*/  ISETP.GE.AND P5, PT, R18, UR19, PT ;  /* 0x0000001312007c0c */ /* 0x000fe2000bfa6270 */
[----:B------:R-:W-:Y:S01]  /*22730*/  IMAD.WIDE R18, R19, 0x2, R2 ;  /* 0x0000000213127825 */ /* 0x000fe200078e0202 */
[----:B--2---:R-:W-:Y:S01]  /*22740*/  PRMT R20, R28, 0x7632, R20 ;  /* 0x000076321c147816 */ /* 0x004fe20000000014 */
[----:B------:R-:W-:Y:S01]  /*22750*/  ULDC UR10, c[0x0][0x228] ;  /* 0x00008a00000a7ab9 */ /* 0x000fe20000000800 */
[----:B------:R-:W-:Y:S01]  /*22760*/  ISETP.GE.AND P2, PT, R16, UR17, PT ;  /* 0x0000001110007c0c */ /* 0x000fe2000bf46270 */
[C---:B0-----:R-:W-:Y:S01]  /*22770*/  IMAD.WIDE R4, R21.reuse, 0x2, R24 ;  /* 0x0000000215047825 */ /* 0x041fe200078e0218 */
[----:B-1----:R-:W-:Y:S01]  /*22780*/  PRMT R6, R6, 0x7632, R6 ;  /* 0x0000763206067816 */ /* 0x002fe20000000006 */
[----:B------:R-:W-:Y:S01]  /*22790*/  ULDC UR4, c[0x0][0x248] ;  /* 0x0000920000047ab9 */ /* 0x000fe20000000800 */
[----:B------:R-:W-:Y:S01]  /*227a0*/  ULDC UR6, c[0x0][0x248] ;  /* 0x0000920000067ab9 */ /* 0x000fe20000000800 */
[----:B------:R-:W-:-:S02]  /*227b0*/  IMAD.WIDE R16, R21, 0x2, R2 ;  /* 0x0000000215107825 */ /* 0x000fc400078e0202 */
[----:B------:R-:W-:Y:S04]  /*227c0*/  @P3 STG.E.U16 desc[UR8][R18.64], R6 ;  /* 0x0000000612003986 */ /* 0x000fe8000c101508 */
[----:B------:R0:W-:Y:S01]  /*227d0*/  @P6 STG.E.U16 desc[UR8][R4.64], R28 ;  /* 0x0000001c04006986 */ /* 0x0001e2000c101508 */
[----:B------:R-:W-:-:S03]  /*227e0*/  VIADD R12, R10, 0x7a ;  /* 0x0000007a0a0c7836 */ /* 0x000fc60000000000 */
[----:B------:R1:W-:Y:S01]  /*227f0*/  @P4 STG.E.U16 desc[UR8][R16.64], R20 ;  /* 0x0000001410004986 */ /* 0x0003e2000c101508 */
[----:B------:R-:W-:Y:S01]  /*22800*/  ISETP.LT.AND P4, PT, R29, UR10, !P0 ;  /* 0x0000000a1d007c0c */ /* 0x000fe2000c781270 */
[----:B------:R-:W-:Y:S01]  /*22810*/  VIADD R21, R21, UR4 ;  /* 0x0000000415157c36 */ /* 0x000fe20008000000 */
[----:B------:R-:W-:Y:S01]  /*22820*/  ISETP.LT.AND P0, PT, R11, UR12, !P0 ;  /* 0x0000000c0b007c0c */ /* 0x000fe2000c701270 */
[----:B------:R-:W-:Y:S01]  /*22830*/  VIADD R22, R10, 0x7b ;  /* 0x0000007b0a167836 */ /* 0x000fe20000000000 */
[----:B------:R-:W-:Y:S01]  /*22840*/  ISETP.GE.AND P3, PT, R12, UR15, PT ;  /* 0x0000000f0c007c0c */ /* 0x000fe2000bf66270 */
[----:B------:R-:W-:Y:S01]  /*22850*/  ULDC UR10, c[0x0][0x228] ;  /* 0x00008a00000a7ab9 */ /* 0x000fe20000000800 */
[----:B------:R-:W-:Y:S01]  /*22860*/  ISETP.LT.AND P6, PT, R29, UR14, !P5 ;  /* 0x0000000e1d007c0c */ /* 0x000fe2000efc1270 */
[----:B------:R2:W3:Y:S01]  /*22870*/  LDS.128 R12, [R0+0x400] ;  /* 0x00040000000c7984 */ /* 0x0004e20000000c00 */
[C---:B0-----:R-:W-:Y:S01]  /*22880*/  IMAD.WIDE R4, R21.reuse, 0x2, R24 ;  /* 0x0000000215047825 */ /* 0x041fe200078e0218 */
[----:B------:R-:W-:Y:S01]  /*22890*/  ULDC UR15, c[0x0][0x228] ;  /* 0x00008a00000f7ab9 */ /* 0x000fe20000000800 */
[----:B------:R-:W-:Y:S01]  /*228a0*/  PRMT R6, R8, 0x7632, R6 ;  /* 0x0000763208067816 */ /* 0x000fe20000000006 */
[----:B------:R-:W-:Y:S01]  /*228b0*/  ULDC UR4, c[0x0][0x248] ;  /* 0x0000920000047ab9 */ /* 0x000fe20000000800 */
[----:B-1----:R-:W-:Y:S01]  /*228c0*/  IMAD.WIDE R16, R21, 0x2, R2 ;  /* 0x0000000215107825 */ /* 0x002fe200078e0202 */
[----:B------:R-:W-:Y:S01]  /*228d0*/  ULDC UR12, c[0x0][0x228] ;  /* 0x00008a00000c7ab9 */ /* 0x000fe20000000800 */
[----:B--2---:R-:W-:-:S02]  /*228e0*/  PRMT R0, R7, 0x7632, R0 ;  /* 0x0000763207007816 */ /* 0x004fc40000000000 */
[----:B------:R-:W-:Y:S01]  /*228f0*/  VIADD R23, R21, UR6 ;  /* 0x0000000615177c36 */ /* 0x000fe20008000000 */
[----:B------:R-:W-:Y:S01]  /*22900*/  @P4 STG.E.U16 desc[UR8][R4.64], R7 ;  /* 0x0000000704004986 */ /* 0x000fe2000c101508 */
[----:B------:R-:W-:Y:S01]  /*22910*/  ISETP.LT.AND P5, PT, R11, UR15, !P5 ;  /* 0x0000000f0b007c0c */ /* 0x000fe2000efa1270 */
[----:B------:R-:W-:Y:S01]  /*22920*/  ULDC UR6, c[0x0][0x228] ;  /* 0x00008a0000067ab9 */ /* 0x000fe20000000800 */
[----:B------:R-:W-:Y:S01]  /*22930*/  IMAD.WIDE R18, R23, 0x2, R24 ;  /* 0x0000000217127825 */ /* 0x000fe200078e0218 */
[----:B------:R0:W-:Y:S04]  /*22940*/  @P0 STG.E.U16 desc[UR8][R16.64], R0 ;  /* 0x0000000010000986 */ /* 0x0001e8000c101508 */
[----:B------:R1:W-:Y:S01]  /*22950*/  @P6 STG.E.U16 desc[UR8][R18.64], R8 ;  /* 0x0000000812006986 */ /* 0x0003e2000c101508 */
[----:B0-----:R-:W-:-:S02]  /*22960*/  VIADD R0, R10, 0x7c ;  /* 0x0000007c0a007836 */ /* 0x001fc40000000000 */
[----:B-1----:R-:W-:-:S03]  /*22970*/  VIADD R18, R10, 0x7d ;  /* 0x0000007d0a127836 */ /* 0x002fc60000000000 */
[----:B------:R-:W-:Y:S01]  /*22980*/  ISETP.GE.AND P0, PT, R0, UR11, PT ;  /* 0x0000000b00007c0c */ /* 0x000fe2000bf06270 */
[----:B------:R-:W-:Y:S02]  /*22990*/  VIADD R0, R10, 0x7e ;  /* 0x0000007e0a007836 */ /* 0x000fe40000000000 */
[----:B------:R-:W-:Y:S01]  /*229a0*/  IMAD.WIDE R20, R23, 0x2, R2 ;  /* 0x0000000217147825 */ /* 0x000fe200078e0202 */
[----:B------:R-:W2:Y:S01]  /*229b0*/  LDL.LU R10, [R1+0x9a8] ;  /* 0x0009a800010a7983 */ /* 0x000ea20000300800 */
[C---:B------:R-:W-:Y:S01]  /*229c0*/  ISETP.LT.AND P6, PT, R29.reuse, UR12, !P3 ;  /* 0x0000000c1d007c0c */ /* 0x040fe2000dfc1270 */
[----:B------:R-:W-:Y:S02]  /*229d0*/  ULDC UR11, c[0x0][0x228] ;  /* 0x00008a00000b7ab9 */ /* 0x000fe40000000800 */
[----:B------:R0:W-:Y:S01]  /*229e0*/  @P5 STG.E.U16 desc[UR8][R20.64], R6 ;  /* 0x0000000614005986 */ /* 0x0001e2000c101508 */
[----:B------:R-:W-:Y:S01]  /*229f0*/  ISETP.LT.AND P5, PT, R29, UR6, !P2 ;  /* 0x000000061d007c0c */ /* 0x000fe2000d7a1270 */
[----:B------:R-:W-:Y:S01]  /*22a00*/  VIADD R7, R23, UR4 ;  /* 0x0000000417077c36 */ /* 0x000fe20008000000 */
[----:B------:R-:W-:Y:S01]  /*22a10*/  ISETP.LT.AND P2, PT, R11, UR10, !P2 ;  /* 0x0000000a0b007c0c */ /* 0x000fe2000d741270 */
[----:B------:R-:W-:Y:S01]  /*22a20*/  ULDC UR4, c[0x0][0x248] ;  /* 0x0000920000047ab9 */ /* 0x000fe20000000800 */
[----:B---3--:R-:W-:Y:S01]  /*22a30*/  PRMT R8, R12, 0x7632, R8 ;  /* 0x000076320c087816 */ /* 0x008fe20000000008 */
[C---:B------:R-:W-:Y:S01]  /*22a40*/  IMAD.WIDE R4, R7.reuse, 0x2, R24 ;  /* 0x0000000207047825 */ /* 0x040fe200078e0218 */
[----:B------:R-:W-:Y:S01]  /*22a50*/  ULDC UR6, c[0x0][0x228] ;  /* 0x00008a0000067ab9 */ /* 0x000fe20000000800 */
[----:B------:R-:W-:Y:S01]  /*22a60*/  ISETP.GE.AND P4, PT, R22, UR13, PT ;  /* 0x0000000d16007c0c */ /* 0x000fe2000bf86270 */
[----:B------:R-:W-:Y:S01]  /*22a70*/  ULDC UR10, c[0x0][0x228] ;  /* 0x00008a00000a7ab9 */ /* 0x000fe20000000800 */
[----:B------:R-:W-:Y:S01]  /*22a80*/  VIADD R19, R7, UR4 ;  /* 0x0000000407137c36 */ /* 0x000fe20008000000 */
[----:B------:R-:W-:Y:S01]  /*22a90*/  ISETP.LT.AND P3, PT, R11, UR6, !P3 ;  /* 0x000000060b007c0c */ /* 0x000fe2000df61270 */
[----:B0-----:R-:W-:Y:S01]  /*22aa0*/  IMAD.WIDE R6, R7, 0x2, R2 ;  /* 0x0000000207067825 */ /* 0x001fe200078e0202 */
[----:B------:R-:W-:Y:S01]  /*22ab0*/  ULDC UR4, c[0x0][0x248] ;  /* 0x0000920000047ab9 */ /* 0x000fe20000000800 */
[----:B------:R0:W-:Y:S01]  /*22ac0*/  @P5 STG.E.U16 desc[UR8][R4.64], R12 ;  /* 0x0000000c04005986 */ /* 0x0001e2000c101508 */
[----:B------:R-:W-:Y:S01]  /*22ad0*/  ISETP.GE.AND P5, PT, R18, UR7, PT ;  /* 0x0000000712007c0c */ /* 0x000fe2000bfa6270 */
[----:B------:R-:W-:Y:S01]  /*22ae0*/  IMAD.WIDE R16, R19, 0x2, R24 ;  /* 0x0000000213107825 */ /* 0x000fe200078e0218 */
[----:B------:R-:W-:Y:S01]  /*22af0*/  ULDC UR7, c[0x0][0x228] ;  /* 0x00008a0000077ab9 */ /* 0x000fe20000000800 */
[----:B------:R1:W-:Y:S01]  /*22b00*/  @P2 STG.E.U16 desc[UR8][R6.64], R8 ;  /* 0x0000000806002986 */ /* 0x0003e2000c101508 */
[----:B------:R-:W-:Y:S01]  /*22b10*/  ISETP.LT.AND P2, PT, R29, UR7, !P4 ;  /* 0x000000071d007c0c */ /* 0x000fe2000e741270 */
[----:B------:R-:W-:Y:S01]  /*22b20*/  VIADD R21, R19, UR4 ;  /* 0x0000000413157c36 */ /* 0x000fe20008000000 */
[----:B------:R-:W-:Y:S01]  /*22b30*/  ISETP.LT.AND P4, PT, R11, UR10, !P4 ;  /* 0x0000000a0b007c0c */ /* 0x000fe2000e781270 */
[----:B------:R3:W-:Y:S01]  /*22b40*/  @P6 STG.E.U16 desc[UR8][R16.64], R9 ;  /* 0x0000000910006986 */ /* 0x0007e2000c101508 */
[----:B------:R-:W-:Y:S01]  /*22b50*/  ISETP.LT.AND P6, PT, R29, UR11, !P0 ;  /* 0x0000000b1d007c0c */ /* 0x000fe2000c7c1270 */
[----:B------:R-:W-:Y:S01]  /*22b60*/  ULDC UR4, c[0x0][0x248] ;  /* 0x0000920000047ab9 */ /* 0x000fe20000000800 */
[----:B------:R-:W-:Y:S01]  /*22b70*/  PRMT R18, R9, 0x7632, R18 ;  /* 0x0000763209127816 */ /* 0x000fe20000000012 */
[----:B0-----:R-:W-:Y:S01]  /*22b80*/  IMAD.WIDE R4, R19, 0x2, R2 ;  /* 0x0000000213047825 */ /* 0x001fe200078e0202 */
[----:B------:R-:W-:Y:S01]  /*22b90*/  PRMT R12, R13, 0x7632, R12 ;  /* 0x000076320d0c7816 */ /* 0x000fe2000000000c */
[----:B------:R-:W-:Y:S01]  /*22ba0*/  ULDC UR6, c[0x0][0x228] ;  /* 0x00008a0000067ab9 */ /* 0x000fe20000000800 */
[----:B------:R-:W-:Y:S01]  /*22bb0*/  ULDC UR10, c[0x0][0x228] ;  /* 0x00008a00000a7ab9 */ /* 0x000fe20000000800 */
[C---:B------:R-:W-:Y:S01]  /*22bc0*/  VIADD R23, R21.reuse, UR4 ;  /* 0x0000000415177c36 */ /* 0x040fe20008000000 */
[----:B------:R-:W-:Y:S01]  /*22bd0*/  ULDC UR7, c[0x0][0x228] ;  /* 0x00008a0000077ab9 */ /* 0x000fe20000000800 */
[C---:B-1----:R-:W-:Y:S01]  /*22be0*/  IMAD.WIDE R6, R21.reuse, 0x2, R24 ;  /* 0x0000000215067825 */ /* 0x042fe200078e0218 */
[----:B------:R-:W-:Y:S01]  /*22bf0*/  @P3 STG.E.U16 desc[UR8][R4.64], R18 ;  /* 0x0000001204003986 */ /* 0x000fe2000c101508 */
[----:B------:R-:W-:Y:S01]  /*22c00*/  ISETP.GE.AND P3, PT, R0, UR5, PT ;  /* 0x0000000500007c0c */ /* 0x000fe2000bf66270 */
[----:B------:R-:W-:Y:S01]  /*22c10*/  ULDC UR5, c[0x0][0x228] ;  /* 0x00008a0000057ab9 */ /* 0x000fe20000000800 */
[----:B---3--:R-:W-:Y:S01]  /*22c20*/  IMAD.WIDE R8, R21, 0x2, R2 ;  /* 0x0000000215087825 */ /* 0x008fe200078e0202 */
[----:B------:R-:W-:Y:S01]  /*22c30*/  @P2 STG.E.U16 desc[UR8][R6.64], R13 ;  /* 0x0000000d06002986 */ /* 0x000fe2000c101508 */
[----:B------:R-:W-:-:S02]  /*22c40*/  ULDC UR4, c[0x0][0x228] ;  /* 0x00008a0000047ab9 */ /* 0x000fc40000000800 */
[----:B------:R-:W-:Y:S01]  /*22c50*/  IMAD.WIDE R16, R23, 0x2, R24 ;  /* 0x0000000217107825 */ /* 0x000fe200078e0218 */
[----:B------:R0:W-:Y:S01]  /*22c60*/  @P4 STG.E.U16 desc[UR8][R8.64], R12 ;  /* 0x0000000c08004986 */ /* 0x0001e2000c101508 */
[C---:B------:R-:W-:Y:S01]  /*22c70*/  ISETP.LT.AND P2, PT, R29.reuse, UR6, !P1 ;  /* 0x000000061d007c0c */ /* 0x040fe2000cf41270 */
[----:B------:R-:W-:Y:S01]  /*22c80*/  ULDC UR6, c[0x0][0x228] ;  /* 0x00008a0000067ab9 */ /* 0x000fe20000000800 */
[----:B------:R-:W-:Y:S01]  /*22c90*/  ISETP.LT.AND P4, PT, R29, UR5, !P3 ;  /* 0x000000051d007c0c */ /* 0x000fe2000df81270 */
[----:B------:R-:W-:Y:S01]  /*22ca0*/  ULDC UR5, c[0x0][0x228] ;  /* 0x00008a0000057ab9 */ /* 0x000fe20000000800 */
[C---:B------:R-:W-:Y:S02]  /*22cb0*/  ISETP.LT.AND P1, PT, R11.reuse, UR10, !P1 ;  /* 0x0000000a0b007c0c */ /* 0x040fe4000cf21270 */
[C---:B------:R-:W-:Y:S02]  /*22cc0*/  ISETP.LT.AND P0, PT, R11.reuse, UR5, !P0 ;  /* 0x000000050b007c0c */ /* 0x040fe4000c701270 */
[----:B------:R-:W-:Y:S01]  /*22cd0*/  ISETP.LT.AND P3, PT, R11, UR7, !P3 ;  /* 0x000000070b007c0c */ /* 0x000fe2000df61270 */
[----:B--2---:R1:W-:Y:S01]  /*22ce0*/  @P6 STG.E.U16 desc[UR8][R16.64], R10 ;  /* 0x0000000a10006986 */ /* 0x0043e2000c101508 */
[----:B------:R-:W-:Y:S01]  /*22cf0*/  ISETP.LT.AND P6, PT, R29, UR4, !P5 ;  /* 0x000000041d007c0c */ /* 0x000fe2000efc1270 */
[----:B------:R-:W-:Y:S01]  /*22d00*/  ULDC UR4, c[0x0][0x248] ;  /* 0x0000920000047ab9 */ /* 0x000fe20000000800 */
[----:B------:R-:W-:-:S02]  /*22d10*/  ISETP.LT.AND P5, PT, R11, UR6, !P5 ;  /* 0x000000060b007c0c */ /* 0x000fc4000efa1270 */
[----:B------:R-:W2:Y:S01]  /*22d20*/  LDL.LU R11, [R1+0x9a4] ;  /* 0x0009a400010b7983 */ /* 0x000ea20000300800 */
[C---:B0-----:R-:W-:Y:S01]  /*22d30*/  VIADD R9, R23.reuse, UR4 ;  /* 0x0000000417097c36 */ /* 0x041fe20008000000 */
[----:B------:R-:W-:Y:S01]  /*22d40*/  ULDC UR4, c[0x0][0x248] ;  /* 0x0000920000047ab9 */ /* 0x000fe20000000800 */
[----:B------:R-:W-:-:S04]  /*22d50*/  IMAD.WIDE R4, R23, 0x2, R2 ;  /* 0x0000000217047825 */ /* 0x000fc800078e0202 */
[C---:B-1----:R-:W-:Y:S01]  /*22d60*/  VIADD R17, R9.reuse, UR4 ;  /* 0x0000000409117c36 */ /* 0x042fe20008000000 */
[----:B------:R-:W-:Y:S01]  /*22d70*/  ULDC UR4, c[0x0][0x248] ;  /* 0x0000920000047ab9 */ /* 0x000fe20000000800 */
[----:B------:R-:W-:Y:S01]  /*22d80*/  PRMT R10, R10, 0x7632, R10 ;  /* 0x000076320a0a7816 */ /* 0x000fe2000000000a */
[----:B------:R-:W-:Y:S01]  /*22d90*/  IMAD.WIDE R6, R9, 0x2, R24 ;  /* 0x0000000209067825 */ /* 0x000fe200078e0218 */
[----:B------:R-:W-:-:S03]  /*22da0*/  PRMT R0, R14, 0x7632, R0 ;  /* 0x000076320e007816 */ /* 0x000fc60000000000 */
[----:B------:R-:W-:Y:S02]  /*22db0*/  VIADD R19, R17, UR4 ;  /* 0x0000000411137c36 */ /* 0x000fe40008000000 */
[----:B------:R-:W-:Y:S01]  /*22dc0*/  IMAD.WIDE R8, R9, 0x2, R2 ;  /* 0x0000000209087825 */ /* 0x000fe200078e0202 */
[----:B------:R0:W-:Y:S03]  /*22dd0*/  @P0 STG.E.U16 desc[UR8][R4.64], R10 ;  /* 0x0000000a04000986 */ /* 0x0001e6000c101508 */
[C---:B------:R-:W-:Y:S01]  /*22de0*/  IMAD.WIDE R12, R17.reuse, 0x2, R24 ;  /* 0x00000002110c7825 */ /* 0x040fe200078e0218 */
[----:B------:R0:W-:Y:S03]  /*22df0*/  @P6 STG.E.U16 desc[UR8][R6.64], R14 ;  /* 0x0000000e06006986 */ /* 0x0001e6000c101508 */
[----:B------:R-:W-:Y:S01]  /*22e00*/  IMAD.WIDE R16, R17, 0x2, R2 ;  /* 0x0000000211107825 */ /* 0x000fe200078e0202 */
[----:B------:R0:W-:Y:S03]  /*22e10*/  @P5 STG.E.U16 desc[UR8][R8.64], R0 ;  /* 0x0000000008005986 */ /* 0x0001e6000c101508 */
[----:B------:R-:W-:-:S04]  /*22e20*/  IMAD.WIDE R24, R19, 0x2, R24 ;  /* 0x0000000213187825 */ /* 0x000fc800078e0218 */
[----:B------:R-:W-:Y:S01]  /*22e30*/  IMAD.WIDE R2, R19, 0x2, R2 ;  /* 0x0000000213027825 */ /* 0x000fe200078e0202 */
[----:B--2---:R-:W-:Y:S01]  /*22e40*/  PRMT R18, R11, 0x7632, R18 ;  /* 0x000076320b127816 */ /* 0x004fe20000000012 */
[----:B------:R0:W-:Y:S04]  /*22e50*/  @P4 STG.E.U16 desc[UR8][R12.64], R11 ;  /* 0x0000000b0c004986 */ /* 0x0001e8000c101508 */
[----:B------:R0:W-:Y:S04]  /*22e60*/  @P3 STG.E.U16 desc[UR8][R16.64], R18 ;  /* 0x0000001210003986 */ /* 0x0001e8000c101508 */
[----:B------:R0:W-:Y:S01]  /*22e70*/  @P2 STG.E.U16 desc[UR8][R24.64], R15 ;  /* 0x0000000f18002986 */ /* 0x0001e2000c101508 */
[----:B------:R-:W-:Y:S05]  /*22e80*/  @!P1 EXIT ;  /* 0x000000000000994d */ /* 0x000fea0003800000 */
[----:B0-----:R-:W-:-:S05]  /*22e90*/  PRMT R15, R15, 0x7632, R15 ;  /* 0x000076320f0f7816 */ /* 0x001fca000000000f */
[----:B------:R-:W-:Y:S01]  /*22ea0*/  STG.E.U16 desc[UR8][R2.64], R15 ;  /* 0x0000000f02007986 */ /* 0x000fe2000c101508 */
[----:B------:R-:W-:Y:S05]  /*22eb0*/  EXIT ;  /* 0x000000000000794d */ /* 0x000fea0003800000 */
.L_x_2:
[----:B------:R-:W-:-:S00]  /*22ec0*/  BRA `(.L_x_2) ;  /* 0xfffffffc00fc7947 */ /* 0x000fc0000383ffff */
[----:B------:R-:W-:-:S00]  /*22ed0*/  NOP ;  /* 0x0000000000007918 */ /* 0x000fc00000000000 */
        /* <DEDUP_REMOVED lines=10> */
.L_x_3:


//--------------------- .nv.shared.matmul_kernel  --------------------------
	.section	.nv.shared.matmul_kernel,"aw",@nobits
	.sectionflags	@""
	.align	16
	.zero		1024


//--------------------- .nv.shared.reserved.0     --------------------------
	.section	.nv.shared.reserved.0,"aw",@nobits
	.weak		__nv_reservedSMEM_offset_0_alias
	.size		__nv_reservedSMEM_offset_0_alias, 0, 0
	.other		__nv_reservedSMEM_offset_0_alias,@"STO_CUDA_RESERVED_SHARED STV_DEFAULT"
__nv_reservedSMEM_offset_0_alias:
	.zero		0


//--------------------- .nv.constant0.matmul_kernel --------------------------
	.section	.nv.constant0.matmul_kernel,"a",@progbits
	.sectionflags	@""
	.align	4
.nv.constant0.matmul_kernel:
	.zero		608


//--------------------- SYMBOLS --------------------------

	.type		.nv.reservedSmem.offset0,@object
	.size		.nv.reservedSmem.offset0,0x4
